def attn_fwd(
    Q,
    K,
    V,
    Out,
    Lse,
    sm_scale,
    stride_qz,
    stride_qh,
    stride_qm,
    stride_qk,
    stride_kz,
    stride_kh,
    stride_kn,
    stride_kk,
    stride_vz,
    stride_vh,
    stride_vn,
    stride_vk,
    stride_oz,
    stride_oh,
    stride_om,
    stride_ok,
    seqlen_q,
    seqlen_k,
    BLOCK_M: tl.constexpr,
    BLOCK_N: tl.constexpr,
    HEAD_DIM: tl.constexpr,
    CAUSAL: tl.constexpr,
):
    start_m = tl.program_id(0)
    off_hz = tl.program_id(1)
    q_off = off_hz * stride_qh
    k_off = off_hz * stride_kh
    v_off = off_hz * stride_vh
    offs_m = start_m * BLOCK_M + tl.arange(0, BLOCK_M)
    offs_d = tl.arange(0, HEAD_DIM)
    offs_n = tl.arange(0, BLOCK_N)
    q_ptrs = Q + q_off + offs_m[:, None] * stride_qm + offs_d[None, :] * stride_qk
    k_ptrs = K + k_off + offs_d[:, None] * stride_kk + offs_n[None, :] * stride_kn
    v_ptrs = V + v_off + offs_n[:, None] * stride_vn + offs_d[None, :] * stride_vk
    m_i = tl.full([BLOCK_M], float("-inf"), dtype=tl.float32)
    l_i = tl.zeros([BLOCK_M], dtype=tl.float32) + 1.0
    acc = tl.zeros([BLOCK_M, HEAD_DIM], dtype=tl.float32)
    q = tl.load(q_ptrs)
    acc, l_i, m_i = _attn_fwd_inner(
        acc,
        l_i,
        m_i,
        q,
        k_ptrs,
        v_ptrs,
        sm_scale,
        stride_kn,
        stride_vn,
        start_m,
        seqlen_k,
        BLOCK_M,
        BLOCK_N,
        HEAD_DIM,
        CAUSAL,
    )
    acc = acc / l_i[:, None]
    lse = m_i + tl.math.log2(l_i) / 1.4426950408889634
    o_ptrs = (
        Out
        + off_hz * stride_oh
        + offs_m[:, None] * stride_om
        + offs_d[None, :] * stride_ok
    )
    tl.store(o_ptrs, acc.to(Out.dtype.element_ty))
    tl.store(Lse + off_hz * seqlen_q + offs_m, lse)

# config = {"BLOCK_M": 128, "BLOCK_N": 64, "HEAD_DIM": 128, "arch": "sm_90", "causal": true, "dtype": "fp8e4m3", "num_stages": 2, "num_warps": 4}
# arch = sm_90


// ===== COMPILED SASS (sm_90a) =====

	.target	sm_90a

	.elftype	@"ET_EXEC"


//--------------------- .note.nv.tkinfo           --------------------------
	.section	.note.nv.tkinfo,"",@"SHT_NOTE"
	.sectionflags	@"SHF_NOTE_NV_TKINFO"
	.tkinfo
        /*0018*/ 	.word	0x00000002
        /*0030*/ 	.string	""
        /*0030*/ 	.string	"ptxas"
        /*0030*/ 	.string	"Cuda compilation tools, release 13.0, V13.0.88"
        /*0030*/ 	.string	"Build cuda_13.0.r13.0/compiler.36424714_0"
        /*0030*/ 	.string	"-v  -suppress-debug-info  -lineinfo  -arch sm_90a "



//--------------------- .note.nv.cuinfo           --------------------------
	.section	.note.nv.cuinfo,"",@"SHT_NOTE"
	.sectionflags	@"SHF_NOTE_NV_CUINFO"
        /*0018*/ 	.short	0x0002
        /*001a*/ 	.short	0x005a
        /*001c*/ 	.short	0x0082
	.zero		2


//--------------------- .nv.info                  --------------------------
	.section	.nv.info,"",@"SHT_CUDA_INFO"
	.align	4


	//----- nvinfo : EIATTR_REGCOUNT
	.align		4
        /*0000*/ 	.byte	0x04, 0x2f
        /*0002*/ 	.short	(.L_2 - .L_1)
	.align		4
.L_1:
        /*0004*/ 	.word	index@(attn_fwd)
        /*0008*/ 	.word	0x000000ff


	//----- nvinfo : EIATTR_FRAME_SIZE
	.align		4
.L_2:
        /*000c*/ 	.byte	0x04, 0x11
        /*000e*/ 	.short	(.L_4 - .L_3)
	.align		4
.L_3:
        /*0010*/ 	.word	index@(attn_fwd)
        /*0014*/ 	.word	0x000003a8


	//----- nvinfo : EIATTR_MIN_STACK_SIZE
	.align		4
.L_4:
        /*0018*/ 	.byte	0x04, 0x12
        /*001a*/ 	.short	(.L_6 - .L_5)
	.align		4
.L_5:
        /*001c*/ 	.word	index@(attn_fwd)
        /*0020*/ 	.word	0x000003a8
.L_6:


//--------------------- .nv.compat                --------------------------
	.section	.nv.compat,"",@"SHT_CUDA_COMPAT_INFO"
	.align	4
        /*0000*/ 	.byte	0x02, 0x09, 0x01, 0x00, 0x02, 0x02, 0x04, 0x00, 0x02, 0x05, 0x05, 0x00, 0x03, 0x07, 0x01, 0x01
        /*0010*/ 	.byte	0x02, 0x03, 0x00, 0x00, 0x02, 0x06, 0x01, 0x00, 0x04, 0x0b, 0x08, 0x00, 0x00, 0x00, 0x00, 0x00
        /*0020*/ 	.byte	0x00, 0x00, 0x00, 0x00


//--------------------- .nv.info.attn_fwd         --------------------------
	.section	.nv.info.attn_fwd,"",@"SHT_CUDA_INFO"
	.sectionflags	@""
	.align	4


	//----- nvinfo : EIATTR_CUDA_API_VERSION
	.align		4
        /*0000*/ 	.byte	0x04, 0x37
        /*0002*/ 	.short	(.L_8 - .L_7)
.L_7:
        /*0004*/ 	.word	0x00000082


	//----- nvinfo : EIATTR_KPARAM_INFO
	.align		4
.L_8:
        /*0008*/ 	.byte	0x04, 0x17
        /*000a*/ 	.short	(.L_10 - .L_9)
.L_9:
        /*000c*/ 	.word	0x00000000
        /*0010*/ 	.short	0x0019
        /*0012*/ 	.short	0x0080
        /*0014*/ 	.byte	0x00, 0xf4, 0x21, 0x00


	//----- nvinfo : EIATTR_KPARAM_INFO
	.align		4
.L_10:
        /*0018*/ 	.byte	0x04, 0x17
        /*001a*/ 	.short	(.L_12 - .L_11)
.L_11:
        /*001c*/ 	.word	0x00000000
        /*0020*/ 	.short	0x0018
        /*0022*/ 	.short	0x0078
        /*0024*/ 	.byte	0x00, 0xf4, 0x21, 0x00


	//----- nvinfo : EIATTR_KPARAM_INFO
	.align		4
.L_12:
        /*0028*/ 	.byte	0x04, 0x17
        /*002a*/ 	.short	(.L_14 - .L_13)
.L_13:
        /*002c*/ 	.word	0x00000000
        /*0030*/ 	.short	0x0017
        /*0032*/ 	.short	0x0070
        /*0034*/ 	.byte	0x00, 0xf0, 0x11, 0x00


	//----- nvinfo : EIATTR_KPARAM_INFO
	.align		4
.L_14:
        /*0038*/ 	.byte	0x04, 0x17
        /*003a*/ 	.short	(.L_16 - .L_15)
.L_15:
        /*003c*/ 	.word	0x00000000
        /*0040*/ 	.short	0x0016
        /*0042*/ 	.short	0x006c
        /*0044*/ 	.byte	0x00, 0xf0, 0x11, 0x00


	//----- nvinfo : EIATTR_KPARAM_INFO
	.align		4
.L_16:
        /*0048*/ 	.byte	0x04, 0x17
        /*004a*/ 	.short	(.L_18 - .L_17)
.L_17:
        /*004c*/ 	.word	0x00000000
        /*0050*/ 	.short	0x0015
        /*0052*/ 	.short	0x0068
        /*0054*/ 	.byte	0x00, 0xf0, 0x11, 0x00


	//----- nvinfo : EIATTR_KPARAM_INFO
	.align		4
.L_18:
        /*0058*/ 	.byte	0x04, 0x17
        /*005a*/ 	.short	(.L_20 - .L_19)
.L_19:
        /*005c*/ 	.word	0x00000000
        /*0060*/ 	.short	0x0014
        /*0062*/ 	.short	0x0064
        /*0064*/ 	.byte	0x00, 0xf0, 0x11, 0x00


	//----- nvinfo : EIATTR_KPARAM_INFO
	.align		4
.L_20:
        /*0068*/ 	.byte	0x04, 0x17
        /*006a*/ 	.short	(.L_22 - .L_21)
.L_21:
        /*006c*/ 	.word	0x00000000
        /*0070*/ 	.short	0x0013
        /*0072*/ 	.short	0x0060
        /*0074*/ 	.byte	0x00, 0xf0, 0x11, 0x00


	//----- nvinfo : EIATTR_KPARAM_INFO
	.align		4
.L_22:
        /*0078*/ 	.byte	0x04, 0x17
        /*007a*/ 	.short	(.L_24 - .L_23)
.L_23:
        /*007c*/ 	.word	0x00000000
        /*0080*/ 	.short	0x0012
        /*0082*/ 	.short	0x005c
        /*0084*/ 	.byte	0x00, 0xf0, 0x11, 0x00


	//----- nvinfo : EIATTR_KPARAM_INFO
	.align		4
.L_24:
        /*0088*/ 	.byte	0x04, 0x17
        /*008a*/ 	.short	(.L_26 - .L_25)
.L_25:
        /*008c*/ 	.word	0x00000000
        /*0090*/ 	.short	0x0011
        /*0092*/ 	.short	0x0058
        /*0094*/ 	.byte	0x00, 0xf0, 0x11, 0x00


	//----- nvinfo : EIATTR_KPARAM_INFO
	.align		4
.L_26:
        /*0098*/ 	.byte	0x04, 0x17
        /*009a*/ 	.short	(.L_28 - .L_27)
.L_27:
        /*009c*/ 	.word	0x00000000
        /*00a0*/ 	.short	0x0010
        /*00a2*/ 	.short	0x0054
        /*00a4*/ 	.byte	0x00, 0xf0, 0x11, 0x00


	//----- nvinfo : EIATTR_KPARAM_INFO
	.align		4
.L_28:
        /*00a8*/ 	.byte	0x04, 0x17
        /*00aa*/ 	.short	(.L_30 - .L_29)
.L_29:
        /*00ac*/ 	.word	0x00000000
        /*00b0*/ 	.short	0x000f
        /*00b2*/ 	.short	0x0050
        /*00b4*/ 	.byte	0x00, 0xf0, 0x11, 0x00


	//----- nvinfo : EIATTR_KPARAM_INFO
	.align		4
.L_30:
        /*00b8*/ 	.byte	0x04, 0x17
        /*00ba*/ 	.short	(.L_32 - .L_31)
.L_31:
        /*00bc*/ 	.word	0x00000000
        /*00c0*/ 	.short	0x000e
        /*00c2*/ 	.short	0x004c
        /*00c4*/ 	.byte	0x00, 0xf0, 0x11, 0x00


	//----- nvinfo : EIATTR_KPARAM_INFO
	.align		4
.L_32:
        /*00c8*/ 	.byte	0x04, 0x17
        /*00ca*/ 	.short	(.L_34 - .L_33)
.L_33:
        /*00cc*/ 	.word	0x00000000
        /*00d0*/ 	.short	0x000d
        /*00d2*/ 	.short	0x0048
        /*00d4*/ 	.byte	0x00, 0xf0, 0x11, 0x00


	//----- nvinfo : EIATTR_KPARAM_INFO
	.align		4
.L_34:
        /*00d8*/ 	.byte	0x04, 0x17
        /*00da*/ 	.short	(.L_36 - .L_35)
.L_35:
        /*00dc*/ 	.word	0x00000000
        /*00e0*/ 	.short	0x000c
        /*00e2*/ 	.short	0x0044
        /*00e4*/ 	.byte	0x00, 0xf0, 0x11, 0x00


	//----- nvinfo : EIATTR_KPARAM_INFO
	.align		4
.L_36:
        /*00e8*/ 	.byte	0x04, 0x17
        /*00ea*/ 	.short	(.L_38 - .L_37)
.L_37:
        /*00ec*/ 	.word	0x00000000
        /*00f0*/ 	.short	0x000b
        /*00f2*/ 	.short	0x0040
        /*00f4*/ 	.byte	0x00, 0xf0, 0x11, 0x00


	//----- nvinfo : EIATTR_KPARAM_INFO
	.align		4
.L_38:
        /*00f8*/ 	.byte	0x04, 0x17
        /*00fa*/ 	.short	(.L_40 - .L_39)
.L_39:
        /*00fc*/ 	.word	0x00000000
        /*0100*/ 	.short	0x000a
        /*0102*/ 	.short	0x003c
        /*0104*/ 	.byte	0x00, 0xf0, 0x11, 0x00


	//----- nvinfo : EIATTR_KPARAM_INFO
	.align		4
.L_40:
        /*0108*/ 	.byte	0x04, 0x17
        /*010a*/ 	.short	(.L_42 - .L_41)
.L_41:
        /*010c*/ 	.word	0x00000000
        /*0110*/ 	.short	0x0009
        /*0112*/ 	.short	0x0038
        /*0114*/ 	.byte	0x00, 0xf0, 0x11, 0x00


	//----- nvinfo : EIATTR_KPARAM_INFO
	.align		4
.L_42:
        /*0118*/ 	.byte	0x04, 0x17
        /*011a*/ 	.short	(.L_44 - .L_43)
.L_43:
        /*011c*/ 	.word	0x00000000
        /*0120*/ 	.short	0x0008
        /*0122*/ 	.short	0x0034
        /*0124*/ 	.byte	0x00, 0xf0, 0x11, 0x00


	//----- nvinfo : EIATTR_KPARAM_INFO
	.align		4
.L_44:
        /*0128*/ 	.byte	0x04, 0x17
        /*012a*/ 	.short	(.L_46 - .L_45)
.L_45:
        /*012c*/ 	.word	0x00000000
        /*0130*/ 	.short	0x0007
        /*0132*/ 	.short	0x0030
        /*0134*/ 	.byte	0x00, 0xf0, 0x11, 0x00


	//----- nvinfo : EIATTR_KPARAM_INFO
	.align		4
.L_46:
        /*0138*/ 	.byte	0x04, 0x17
        /*013a*/ 	.short	(.L_48 - .L_47)
.L_47:
        /*013c*/ 	.word	0x00000000
        /*0140*/ 	.short	0x0006
        /*0142*/ 	.short	0x002c
        /*0144*/ 	.byte	0x00, 0xf0, 0x11, 0x00


	//----- nvinfo : EIATTR_KPARAM_INFO
	.align		4
.L_48:
        /*0148*/ 	.byte	0x04, 0x17
        /*014a*/ 	.short	(.L_50 - .L_49)
.L_49:
        /*014c*/ 	.word	0x00000000
        /*0150*/ 	.short	0x0005
        /*0152*/ 	.short	0x0028
        /*0154*/ 	.byte	0x00, 0xf0, 0x11, 0x00


	//----- nvinfo : EIATTR_KPARAM_INFO
	.align		4
.L_50:
        /*0158*/ 	.byte	0x04, 0x17
        /*015a*/ 	.short	(.L_52 - .L_51)
.L_51:
        /*015c*/ 	.word	0x00000000
        /*0160*/ 	.short	0x0004
        /*0162*/ 	.short	0x0020
        /*0164*/ 	.byte	0x00, 0xf4, 0x21, 0x00


	//----- nvinfo : EIATTR_KPARAM_INFO
	.align		4
.L_52:
        /*0168*/ 	.byte	0x04, 0x17
        /*016a*/ 	.short	(.L_54 - .L_53)
.L_53:
        /*016c*/ 	.word	0x00000000
        /*0170*/ 	.short	0x0003
        /*0172*/ 	.short	0x0018
        /*0174*/ 	.byte	0x00, 0xf4, 0x21, 0x00


	//----- nvinfo : EIATTR_KPARAM_INFO
	.align		4
.L_54:
        /*0178*/ 	.byte	0x04, 0x17
        /*017a*/ 	.short	(.L_56 - .L_55)
.L_55:
        /*017c*/ 	.word	0x00000000
        /*0180*/ 	.short	0x0002
        /*0182*/ 	.short	0x0010
        /*0184*/ 	.byte	0x00, 0xf4, 0x21, 0x00


	//----- nvinfo : EIATTR_KPARAM_INFO
	.align		4
.L_56:
        /*0188*/ 	.byte	0x04, 0x17
        /*018a*/ 	.short	(.L_58 - .L_57)
.L_57:
        /*018c*/ 	.word	0x00000000
        /*0190*/ 	.short	0x0001
        /*0192*/ 	.short	0x0008
        /*0194*/ 	.byte	0x00, 0xf4, 0x21, 0x00


	//----- nvinfo : EIATTR_KPARAM_INFO
	.align		4
.L_58:
        /*0198*/ 	.byte	0x04, 0x17
        /*019a*/ 	.short	(.L_60 - .L_59)
.L_59:
        /*019c*/ 	.word	0x00000000
        /*01a0*/ 	.short	0x0000
        /*01a2*/ 	.short	0x0000
        /*01a4*/ 	.byte	0x00, 0xf4, 0x21, 0x00


	//----- nvinfo : EIATTR_SPARSE_MMA_MASK
	.align		4
.L_60:
        /*01a8*/ 	.byte	0x03, 0x50
        /*01aa*/ 	.short	0x0000


	//----- nvinfo : EIATTR_MAXREG_COUNT
	.align		4
        /*01ac*/ 	.byte	0x03, 0x1b
        /*01ae*/ 	.short	0x00ff


	//----- nvinfo : EIATTR_NUM_BARRIERS
	.align		4
        /*01b0*/ 	.byte	0x02, 0x4c
        /*01b2*/ 	.byte	0x01
	.zero		1


	//----- nvinfo : EIATTR_ANNOTATIONS
	.align		4
        /*01b4*/ 	.byte	0x04, 0x55
        /*01b6*/ 	.short	(.L_62 - .L_61)


	//   ....[0]....
.L_61:
        /*01b8*/ 	.word	0x00000001
        /*01bc*/ 	.byte	0x40, 0x28, 0x00, 0x00, 0x01, 0x00, 0x00, 0x00, 0x60, 0x28, 0x00, 0x00, 0x01, 0x00, 0x00, 0x00
        /* <DEDUP_REMOVED lines=239> */
        /*10bc*/ 	.byte	0x10, 0xcb, 0x00, 0x00, 0x01, 0x00, 0x00, 0x00, 0x20, 0xcb, 0x00, 0x00


	//----- nvinfo : EIATTR_MERCURY_ISA_VERSION
	.align		4
.L_62:
        /*10c8*/ 	.byte	0x03, 0x5f
        /*10ca*/ 	.short	0x0101


	//----- nvinfo : EIATTR_COOP_GROUP_MASK_REGIDS
	.align		4
        /*10cc*/ 	.byte	0x04, 0x29
        /*10ce*/ 	.short	(.L_64 - .L_63)


	//   ....[0]....
.L_63:
        /*10d0*/ 	.word	0xffffffff


	//   ....[1]....
        /*10d4*/ 	.word	0xffffffff


	//   ....[2]....
        /*10d8*/ 	.word	0xffffffff


	//   ....[3]....
        /*10dc*/ 	.word	0xffffffff


	//   ....[4]....
        /*10e0*/ 	.word	0xffffffff


	//   ....[5]....
        /*10e4*/ 	.word	0xffffffff


	//   ....[6]....
        /*10e8*/ 	.word	0xffffffff


	//   ....[7]....
        /*10ec*/ 	.word	0xffffffff


	//   ....[8]....
        /*10f0*/ 	.word	0xffffffff


	//   ....[9]....
        /*10f4*/ 	.word	0xffffffff


	//   ....[10]....
        /*10f8*/ 	.word	0xffffffff


	//   ....[11]....
        /*10fc*/ 	.word	0xffffffff


	//   ....[12]....
        /*1100*/ 	.word	0xffffffff


	//   ....[13]....
        /*1104*/ 	.word	0xffffffff


	//   ....[14]....
        /*1108*/ 	.word	0xffffffff


	//   ....[15]....
        /*110c*/ 	.word	0xffffffff


	//   ....[16]....
        /*1110*/ 	.word	0xffffffff


	//   ....[17]....
        /*1114*/ 	.word	0xffffffff


	//   ....[18]....
        /*1118*/ 	.word	0xffffffff


	//   ....[19]....
        /*111c*/ 	.word	0xffffffff


	//   ....[20]....
        /*1120*/ 	.word	0xffffffff


	//   ....[21]....
        /*1124*/ 	.word	0xffffffff


	//   ....[22]....
        /*1128*/ 	.word	0xffffffff


	//   ....[23]....
        /*112c*/ 	.word	0xffffffff


	//   ....[24]....
        /*1130*/ 	.word	0xffffffff


	//   ....[25]....
        /*1134*/ 	.word	0xffffffff


	//   ....[26]....
        /*1138*/ 	.word	0xffffffff


	//   ....[27]....
        /*113c*/ 	.word	0xffffffff


	//   ....[28]....
        /*1140*/ 	.word	0xffffffff


	//   ....[29]....
        /*1144*/ 	.word	0xffffffff


	//   ....[30]....
        /*1148*/ 	.word	0xffffffff


	//   ....[31]....
        /*114c*/ 	.word	0xffffffff


	//----- nvinfo : EIATTR_COOP_GROUP_INSTR_OFFSETS
	.align		4
.L_64:
        /*1150*/ 	.byte	0x04, 0x28
        /*1152*/ 	.short	(.L_66 - .L_65)


	//   ....[0]....
.L_65:
        /*1154*/ 	.word	0x00009ef0


	//   ....[1]....
        /*1158*/ 	.word	0x00009f10


	//   ....[2]....
        /*115c*/ 	.word	0x0000a160


	//   ....[3]....
        /*1160*/ 	.word	0x0000a270


	//   ....[4]....
        /*1164*/ 	.word	0x0000a450


	//   ....[5]....
        /*1168*/ 	.word	0x0000a5b0


	//   ....[6]....
        /*116c*/ 	.word	0x0000aa70


	//   ....[7]....
        /*1170*/ 	.word	0x0000ae10


	//   ....[8]....
        /*1174*/ 	.word	0x0000b7e0


	//   ....[9]....
        /*1178*/ 	.word	0x0000b830


	//   ....[10]....
        /*117c*/ 	.word	0x0000b850


	//   ....[11]....
        /*1180*/ 	.word	0x0000b870


	//   ....[12]....
        /*1184*/ 	.word	0x0000b880


	//   ....[13]....
        /*1188*/ 	.word	0x0000b890


	//   ....[14]....
        /*118c*/ 	.word	0x0000b8b0


	//   ....[15]....
        /*1190*/ 	.word	0x0000b8c0


	//   ....[16]....
        /*1194*/ 	.word	0x0000b8e0


	//   ....[17]....
        /*1198*/ 	.word	0x0000b8f0


	//   ....[18]....
        /*119c*/ 	.word	0x0000b900


	//   ....[19]....
        /*11a0*/ 	.word	0x0000b920


	//   ....[20]....
        /*11a4*/ 	.word	0x0000b930


	//   ....[21]....
        /*11a8*/ 	.word	0x0000b950


	//   ....[22]....
        /*11ac*/ 	.word	0x0000ba30


	//   ....[23]....
        /*11b0*/ 	.word	0x0000bab0


	//   ....[24]....
        /*11b4*/ 	.word	0x0000c7e0


	//   ....[25]....
        /*11b8*/ 	.word	0x0000c7f0


	//   ....[26]....
        /*11bc*/ 	.word	0x0000c800


	//   ....[27]....
        /*11c0*/ 	.word	0x0000c810


	//   ....[28]....
        /*11c4*/ 	.word	0x0000c880


	//   ....[29]....
        /*11c8*/ 	.word	0x0000c890


	//   ....[30]....
        /*11cc*/ 	.word	0x0000c8a0


	//   ....[31]....
        /*11d0*/ 	.word	0x0000c8b0


	//----- nvinfo : EIATTR_EXIT_INSTR_OFFSETS
	.align		4
.L_66:
        /*11d4*/ 	.byte	0x04, 0x1c
        /*11d6*/ 	.short	(.L_68 - .L_67)


	//   ....[0]....
.L_67:
        /*11d8*/ 	.word	0x00012490


	//----- nvinfo : EIATTR_REQNTID
	.align		4
.L_68:
        /*11dc*/ 	.byte	0x04, 0x10
        /*11de*/ 	.short	(.L_70 - .L_69)
.L_69:
        /*11e0*/ 	.word	0x00000080
        /*11e4*/ 	.word	0x00000001
        /*11e8*/ 	.word	0x00000001


	//----- nvinfo : EIATTR_CBANK_PARAM_SIZE
	.align		4
.L_70:
        /*11ec*/ 	.byte	0x03, 0x19
        /*11ee*/ 	.short	0x0088


	//----- nvinfo : EIATTR_PARAM_CBANK
	.align		4
        /*11f0*/ 	.byte	0x04, 0x0a
        /*11f2*/ 	.short	(.L_72 - .L_71)
	.align		4
.L_71:
        /*11f4*/ 	.word	index@(.nv.constant0.attn_fwd)
        /*11f8*/ 	.short	0x0210
        /*11fa*/ 	.short	0x0088


	//----- nvinfo : EIATTR_SW_WAR
	.align		4
.L_72:
        /*11fc*/ 	.byte	0x04, 0x36
        /*11fe*/ 	.short	(.L_74 - .L_73)
.L_73:
        /*1200*/ 	.word	0x00000008
.L_74:


//--------------------- .nv.callgraph             --------------------------
	.section	.nv.callgraph,"",@"SHT_CUDA_CALLGRAPH"
	.align	4
	.sectionentsize	8
	.align		4
        /*0000*/ 	.word	0x00000000
	.align		4
        /*0004*/ 	.word	0xffffffff
	.align		4
        /*0008*/ 	.word	0x00000000
	.align		4
        /*000c*/ 	.word	0xfffffffe
	.align		4
        /*0010*/ 	.word	0x00000000
	.align		4
        /*0014*/ 	.word	0xfffffffd
	.align		4
        /*0018*/ 	.word	0x00000000
	.align		4
        /*001c*/ 	.word	0xfffffffc


//--------------------- .nv.constant4             --------------------------
	.section	.nv.constant4,"a",@progbits
	.align	8
	.align		8
.nv.constant4:
        /*0000*/ 	.dword	_$_str


//--------------------- .text.attn_fwd            --------------------------
	.section	.text.attn_fwd,"ax",@progbits
	.align	128
        .global         attn_fwd
        .type           attn_fwd,@function
        .size           attn_fwd,(.L_x_3 - attn_fwd)
        .other          attn_fwd,@"STO_CUDA_ENTRY STV_DEFAULT"
attn_fwd:
.text.attn_fwd:
[----:B------:R-:W0:Y:S01]  /*0000*/  LDC R1, c[0x0][0x28] ;  /* 0x00000a00ff017b82 */ /* 0x000e220000000800 */
[----:B------:R-:W1:Y:S07]  /*0010*/  S2R R4, SR_CTAID.X ;  /* 0x0000000000047919 */ /* 0x000e6e0000002500 */
[----:B------:R-:W2:Y:S01]  /*0020*/  S2UR UR44, SR_CTAID.Y ;  /* 0x00000000002c79c3 */ /* 0x000ea20000002600 */
[----:B------:R-:W-:Y:S01]  /*0030*/  ULDC.64 UR4, c[0x0][0x240] ;  /* 0x0000900000047ab9 */ /* 0x000fe20000000a00 */
[----:B------:R-:W-:Y:S01]  /*0040*/  ULDC.64 UR48, c[0x0][0x208] ;  /* 0x0000820000307ab9 */ /* 0x000fe20000000a00 */
[----:B------:R-:W3:Y:S01]  /*0050*/  S2R R248, SR_TID.X ;  /* 0x0000000000f87919 */ /* 0x000ee20000002100 */
[----:B0-----:R-:W-:-:S04]  /*0060*/  VIADD R1, R1, 0xfffffc58 ;  /* 0xfffffc5801017836 */ /* 0x001fc80000000000 */
[----:B------:R-:W0:Y:S08]  /*0070*/  LDC.64 R240, c[0x0][0x210] ;  /* 0x00008400fff07b82 */ /* 0x000e300000000a00 */
[----:B------:R-:W4:Y:S01]  /*0080*/  LDC R247, c[0x0][0x248] ;  /* 0x00009200fff77b82 */ /* 0x000f220000000800 */
[----:B--2---:R-:W-:Y:S01]  /*0090*/  UIMAD UR4, UR44, UR4, URZ ;  /* 0x000000042c0472a4 */ /* 0x004fe2000f8e023f */
[----:B-1----:R-:W-:-:S05]  /*00a0*/  IMAD.SHL.U32 R4, R4, 0x80, RZ ;  /* 0x0000008004047824 */ /* 0x002fca00078e00ff */
[----:B---3--:R-:W-:Y:S01]  /*00b0*/  LOP3.LUT R0, R4, 0x7f, R248, 0xf8, !PT ;  /* 0x0000007f04007812 */ /* 0x008fe200078ef8f8 */
[----:B----4-:R-:W-:-:S04]  /*00c0*/  IMAD.SHL.U32 R5, R247, 0x2, RZ ;  /* 0x00000002f7057824 */ /* 0x010fc800078e00ff */
[----:B------:R-:W-:Y:S01]  /*00d0*/  IMAD R3, R0, UR5, RZ ;  /* 0x0000000500037c24 */ /* 0x000fe2000f8e02ff */
[----:B------:R-:W-:Y:S01]  /*00e0*/  USHF.R.S32.HI UR5, URZ, 0x1f, UR4 ;  /* 0x0000001f3f057899 */ /* 0x000fe20008011404 */
[----:B------:R-:W-:-:S03]  /*00f0*/  IMAD R7, R247, 0x3, RZ ;  /* 0x00000003f7077824 */ /* 0x000fc600078e02ff */
[----:B0-----:R-:W-:Y:S02]  /*0100*/  IADD3 R240, P0, P1, R3, UR4, R240 ;  /* 0x0000000403f07c10 */ /* 0x001fe4000f91e0f0 */
[----:B------:R-:W-:-:S04]  /*0110*/  SHF.R.S32.HI R0, RZ, 0x1f, R3 ;  /* 0x0000001fff007819 */ /* 0x000fc80000011403 */
[----:B------:R-:W-:Y:S02]  /*0120*/  IADD3.X R241, R0, UR5, R241, P0, P1 ;  /* 0x0000000500f17c10 */ /* 0x000fe400087e24f1 */
[----:B------:R-:W-:Y:S02]  /*0130*/  IADD3 R2, P0, R240, R247, RZ ;  /* 0x000000f7f0027210 */ /* 0x000fe40007f1e0ff */
[-C--:B------:R-:W-:Y:S01]  /*0140*/  IADD3 R8, P1, R5, R240.reuse, RZ ;  /* 0x000000f005087210 */ /* 0x080fe20007f3e0ff */
[C---:B------:R-:W-:Y:S01]  /*0150*/  IMAD.SHL.U32 R11, R247.reuse, 0x4, RZ ;  /* 0x00000004f70b7824 */ /* 0x040fe200078e00ff */
[CC--:B------:R-:W-:Y:S01]  /*0160*/  LEA.HI.X.SX32 R3, R247.reuse, R241.reuse, 0x1, P0 ;  /* 0x000000f1f7037211 */ /* 0x0c0fe200000f0eff */
[----:B------:R-:W-:Y:S01]  /*0170*/  IMAD.SHL.U32 R17, R247, 0x8, RZ ;  /* 0x00000008f7117824 */ /* 0x000fe200078e00ff */
[-C--:B------:R-:W-:Y:S01]  /*0180*/  LEA.HI.X.SX32 R9, R5, R241.reuse, 0x1, P1 ;  /* 0x000000f105097211 */ /* 0x080fe200008f0eff */
[----:B------:R-:W-:Y:S01]  /*0190*/  IMAD R5, R247, 0x5, RZ ;  /* 0x00000005f7057824 */ /* 0x000fe200078e02ff */
[CC--:B------:R-:W-:Y:S01]  /*01a0*/  IADD3 R6, P0, R7.reuse, R240.reuse, RZ ;  /* 0x000000f007067210 */ /* 0x0c0fe20007f1e0ff */
[----:B------:R0:W2:Y:S03]  /*01b0*/  LDG.E.U8 R0, desc[UR48][R2.64] ;  /* 0x0000003002007981 */ /* 0x0000a6000c1e1100 */
[----:B------:R-:W-:Y:S01]  /*01c0*/  LEA.HI.X.SX32 R7, R7, R241, 0x1, P0 ;  /* 0x000000f107077211 */ /* 0x000fe200000f0eff */
[----:B------:R1:W3:Y:S01]  /*01d0*/  LDG.E.U8 R245, desc[UR48][R8.64] ;  /* 0x0000003008f57981 */ /* 0x0002e2000c1e1100 */
[----:B------:R-:W-:-:S02]  /*01e0*/  IADD3 R12, P0, R5, R240, RZ ;  /* 0x000000f0050c7210 */ /* 0x000fc40007f1e0ff */
[-C--:B------:R-:W-:Y:S01]  /*01f0*/  IADD3 R10, P1, R11, R240.reuse, RZ ;  /* 0x000000f00b0a7210 */ /* 0x080fe20007f3e0ff */
[----:B------:R-:W-:Y:S01]  /*0200*/  IMAD R19, R247, 0x9, RZ ;  /* 0x00000009f7137824 */ /* 0x000fe200078e02ff */
[-C--:B------:R-:W-:Y:S01]  /*0210*/  LEA.HI.X.SX32 R13, R5, R241.reuse, 0x1, P0 ;  /* 0x000000f1050d7211 */ /* 0x080fe200000f0eff */
[C---:B------:R-:W-:Y:S01]  /*0220*/  IMAD R5, R247.reuse, 0x6, RZ ;  /* 0x00000006f7057824 */ /* 0x040fe200078e02ff */
[----:B------:R-:W2:Y:S01]  /*0230*/  LDG.E.U8 R246, desc[UR48][R240.64] ;  /* 0x00000030f0f67981 */ /* 0x000ea2000c1e1100 */
[----:B0-----:R-:W-:Y:S01]  /*0240*/  IMAD R3, R247, 0x7, RZ ;  /* 0x00000007f7037824 */ /* 0x001fe200078e02ff */
[-C--:B------:R-:W-:Y:S02]  /*0250*/  LEA.HI.X.SX32 R11, R11, R241.reuse, 0x1, P1 ;  /* 0x000000f10b0b7211 */ /* 0x080fe400008f0eff */
[-C--:B------:R-:W-:Y:S01]  /*0260*/  IADD3 R14, P0, R5, R240.reuse, RZ ;  /* 0x000000f0050e7210 */ /* 0x080fe20007f1e0ff */
[----:B------:R-:W-:Y:S01]  /*0270*/  IMAD R111, R247, 0xc, RZ ;  /* 0x0000000cf76f7824 */ /* 0x000fe200078e02ff */
[-C--:B-1----:R-:W-:Y:S01]  /*0280*/  IADD3 R8, P1, R3, R240.reuse, RZ ;  /* 0x000000f003087210 */ /* 0x082fe20007f3e0ff */
[----:B------:R0:W3:Y:S01]  /*0290*/  LDG.E.U8 R6, desc[UR48][R6.64] ;  /* 0x0000003006067981 */ /* 0x0000e2000c1e1100 */
[-C--:B------:R-:W-:Y:S01]  /*02a0*/  LEA.HI.X.SX32 R15, R5, R241.reuse, 0x1, P0 ;  /* 0x000000f1050f7211 */ /* 0x080fe200000f0eff */
[----:B------:R-:W-:Y:S01]  /*02b0*/  IMAD.SHL.U32 R121, R247, 0x10, RZ ;  /* 0x00000010f7797824 */ /* 0x000fe200078e00ff */
[-C--:B------:R-:W-:Y:S01]  /*02c0*/  IADD3 R16, P0, R17, R240.reuse, RZ ;  /* 0x000000f011107210 */ /* 0x080fe20007f1e0ff */
[----:B------:R-:W-:Y:S01]  /*02d0*/  IMAD R109, R247, 0xb, RZ ;  /* 0x0000000bf76d7824 */ /* 0x000fe200078e02ff */
[-C--:B------:R-:W-:Y:S01]  /*02e0*/  LEA.HI.X.SX32 R9, R3, R241.reuse, 0x1, P1 ;  /* 0x000000f103097211 */ /* 0x080fe200008f0eff */
[----:B------:R-:W-:Y:S01]  /*02f0*/  IMAD R113, R247, 0xd, RZ ;  /* 0x0000000df7717824 */ /* 0x000fe200078e02ff */
[-C--:B------:R-:W-:Y:S01]  /*0300*/  IADD3 R18, P2, R19, R240.reuse, RZ ;  /* 0x000000f013127210 */ /* 0x080fe20007f5e0ff */
[C---:B------:R-:W-:Y:S01]  /*0310*/  IMAD R117, R247.reuse, 0xe, RZ ;  /* 0x0000000ef7757824 */ /* 0x040fe200078e02ff */
[----:B------:R1:W4:Y:S01]  /*0320*/  LDG.E.U8 R244, desc[UR48][R10.64] ;  /* 0x000000300af47981 */ /* 0x000322000c1e1100 */
[----:B0-----:R-:W-:Y:S01]  /*0330*/  IMAD R7, R247, 0xa, RZ ;  /* 0x0000000af7077824 */ /* 0x001fe200078e02ff */
[-C--:B------:R-:W-:Y:S01]  /*0340*/  LEA.HI.X.SX32 R17, R17, R241.reuse, 0x1, P0 ;  /* 0x000000f111117211 */ /* 0x080fe200000f0eff */
[----:B------:R-:W-:Y:S01]  /*0350*/  IMAD R119, R247, 0xf, RZ ;  /* 0x0000000ff7777824 */ /* 0x000fe200078e02ff */
[-C--:B------:R-:W-:Y:S01]  /*0360*/  IADD3 R168, P3, R111, R240.reuse, RZ ;  /* 0x000000f06fa87210 */ /* 0x080fe20007f7e0ff */
[C---:B------:R-:W-:Y:S01]  /*0370*/  IMAD R125, R247.reuse, 0x13, RZ ;  /* 0x00000013f77d7824 */ /* 0x040fe200078e02ff */
[----:B------:R0:W5:Y:S01]  /*0380*/  LDG.E.U8 R5, desc[UR48][R8.64] ;  /* 0x0000003008057981 */ /* 0x000162000c1e1100 */
[----:B------:R-:W-:Y:S01]  /*0390*/  IMAD R135, R247, 0x17, RZ ;  /* 0x00000017f7877824 */ /* 0x000fe200078e02ff */
[-C--:B------:R-:W-:Y:S01]  /*03a0*/  IADD3 R166, P0, R121, R240.reuse, RZ ;  /* 0x000000f079a67210 */ /* 0x080fe20007f1e0ff */
[----:B------:R-:W-:Y:S01]  /*03b0*/  IMAD R123, R247, 0x12, RZ ;  /* 0x00000012f77b7824 */ /* 0x000fe200078e02ff */
[-C--:B-1----:R-:W-:Y:S01]  /*03c0*/  IADD3 R10, P1, R7, R240.reuse, RZ ;  /* 0x000000f0070a7210 */ /* 0x082fe20007f3e0ff */
[----:B------:R-:W-:Y:S01]  /*03d0*/  IMAD R127, R247, 0x14, RZ ;  /* 0x00000014f77f7824 */ /* 0x000fe200078e02ff */
[-C--:B------:R-:W-:Y:S01]  /*03e0*/  LEA.HI.X.SX32 R19, R19, R241.reuse, 0x1, P2 ;  /* 0x000000f113137211 */ /* 0x080fe200010f0eff */
[----:B------:R-:W-:Y:S01]  /*03f0*/  IMAD R131, R247, 0x15, RZ ;  /* 0x00000015f7837824 */ /* 0x000fe200078e02ff */
[-C--:B------:R-:W-:Y:S01]  /*0400*/  IADD3 R238, P2, R109, R240.reuse, RZ ;  /* 0x000000f06dee7210 */ /* 0x080fe20007f5e0ff */
[----:B------:R-:W-:Y:S01]  /*0410*/  IMAD R133, R247, 0x16, RZ ;  /* 0x00000016f7857824 */ /* 0x000fe200078e02ff */
[-C--:B------:R-:W-:Y:S01]  /*0420*/  IADD3 R236, P4, R113, R240.reuse, RZ ;  /* 0x000000f071ec7210 */ /* 0x080fe20007f9e0ff */
[----:B0-----:R-:W-:Y:S01]  /*0430*/  IMAD R9, R247, 0x11, RZ ;  /* 0x00000011f7097824 */ /* 0x001fe200078e02ff */
[-C--:B------:R-:W-:Y:S01]  /*0440*/  IADD3 R128, P5, R117, R240.reuse, RZ ;  /* 0x000000f075807210 */ /* 0x080fe20007fbe0ff */
[----:B------:R-:W-:Y:S01]  /*0450*/  IMAD R151, R247, 0x1a, RZ ;  /* 0x0000001af7977824 */ /* 0x000fe200078e02ff */
[-C--:B------:R-:W-:Y:S01]  /*0460*/  IADD3 R234, P6, R119, R240.reuse, RZ ;  /* 0x000000f077ea7210 */ /* 0x080fe20007fde0ff */
[----:B------:R-:W-:Y:S01]  /*0470*/  IMAD R159, R247, 0x1e, RZ ;  /* 0x0000001ef79f7824 */ /* 0x000fe200078e02ff */
[-C--:B------:R-:W-:Y:S01]  /*0480*/  LEA.HI.X.SX32 R169, R111, R241.reuse, 0x1, P3 ;  /* 0x000000f16fa97211 */ /* 0x080fe200018f0eff */
[----:B------:R-:W-:Y:S01]  /*0490*/  IMAD R137, R247, 0x18, RZ ;  /* 0x00000018f7897824 */ /* 0x000fe200078e02ff */
[-C--:B------:R-:W-:Y:S01]  /*04a0*/  IADD3 R230, P3, R125, R240.reuse, RZ ;  /* 0x000000f07de67210 */ /* 0x080fe20007f7e0ff */
[----:B------:R-:W-:Y:S01]  /*04b0*/  IMAD R149, R247, 0x19, RZ ;  /* 0x00000019f7957824 */ /* 0x000fe200078e02ff */
[-C--:B------:R-:W-:Y:S01]  /*04c0*/  LEA.HI.X.SX32 R167, R121, R241.reuse, 0x1, P0 ;  /* 0x000000f179a77211 */ /* 0x080fe200000f0eff */
[----:B------:R-:W-:Y:S01]  /*04d0*/  IMAD R153, R247, 0x1b, RZ ;  /* 0x0000001bf7997824 */ /* 0x000fe200078e02ff */
[-C--:B------:R-:W-:Y:S01]  /*04e0*/  LEA.HI.X.SX32 R11, R7, R241.reuse, 0x1, P1 ;  /* 0x000000f1070b7211 */ /* 0x080fe200008f0eff */
[----:B------:R-:W-:Y:S01]  /*04f0*/  IMAD R157, R247, 0x1d, RZ ;  /* 0x0000001df79d7824 */ /* 0x000fe200078e02ff */
        /* <DEDUP_REMOVED lines=9> */
[----:B------:R-:W-:Y:S01]  /*0590*/  IMAD.SHL.U32 R185, R247, 0x20, RZ ;  /* 0x00000020f7b97824 */ /* 0x000fe200078e00ff */
        /* <DEDUP_REMOVED lines=8> */
[-C--:B------:R-:W-:Y:S01]  /*0620*/  IADD3 R108, P6, R133, R240.reuse, RZ ;  /* 0x000000f0856c7210 */ /* 0x080fe20007fde0ff */
[----:B------:R-:W-:Y:S01]  /*0630*/  IMAD R8, R247, 0x2c, RZ ;  /* 0x0000002cf7087824 */ /* 0x000fe200078e02ff */
[-C--:B------:R-:W-:Y:S01]  /*0640*/  LEA.HI.X.SX32 R231, R125, R241.reuse, 0x1, P3 ;  /* 0x000000f17de77211 */ /* 0x080fe200018f0eff */
[----:B------:R-:W-:Y:S01]  /*0650*/  IMAD R197, R247, 0x26, RZ ;  /* 0x00000026f7c57824 */ /* 0x000fe200078e02ff */
[----:B------:R-:W-:Y:S01]  /*0660*/  IADD3 R130, P3, R151, R240, RZ ;  /* 0x000000f097827210 */ /* 0x000fe20007f7e0ff */
[----:B------:R-:W-:Y:S01]  /*0670*/  IMAD R199, R247, 0x27, RZ ;  /* 0x00000027f7c77824 */ /* 0x000fe200078e02ff */
[-C--:B------:R-:W-:Y:S01]  /*0680*/  LEA.HI.X.SX32 R227, R135, R241.reuse, 0x1, P0 ;  /* 0x000000f187e37211 */ /* 0x080fe200000f0eff */
[----:B------:R0:W5:Y:S01]  /*0690*/  LDG.E.U8 R243, desc[UR48][R14.64] ;  /* 0x000000300ef37981 */ /* 0x000162000c1e1100 */
[----:B------:R-:W-:-:S02]  /*06a0*/  LEA.HI.X.SX32 R233, R9, R241, 0x1, P1 ;  /* 0x000000f109e97211 */ /* 0x000fc400008f0eff */
[-C--:B------:R-:W-:Y:S01]  /*06b0*/  IADD3 R132, P0, R159, R240.reuse, RZ ;  /* 0x000000f09f847210 */ /* 0x080fe20007f1e0ff */
[----:B------:R-:W-:Y:S01]  /*06c0*/  IMAD R203, R247, 0x29, RZ ;  /* 0x00000029f7cb7824 */ /* 0x000fe200078e02ff */
[-C--:B------:R-:W-:Y:S01]  /*06d0*/  IADD3 R162, P1, R137, R240.reuse, RZ ;  /* 0x000000f089a27210 */ /* 0x080fe20007f3e0ff */
[----:B------:R-:W-:Y:S01]  /*06e0*/  IMAD R207, R247, 0x2b, RZ ;  /* 0x0000002bf7cf7824 */ /* 0x000fe200078e02ff */
[-C--:B------:R-:W-:Y:S01]  /*06f0*/  LEA.HI.X.SX32 R119, R123, R241.reuse, 0x1, P2 ;  /* 0x000000f17b777211 */ /* 0x080fe200010f0eff */
[----:B------:R1:W4:Y:S01]  /*0700*/  LDG.E.U8 R7, desc[UR48][R10.64] ;  /* 0x000000300a077981 */ /* 0x000322000c1e1100 */
[-C--:B------:R-:W-:Y:S02]  /*0710*/  IADD3 R224, P2, R149, R240.reuse, RZ ;  /* 0x000000f095e07210 */ /* 0x080fe40007f5e0ff */
[-C--:B------:R-:W-:Y:S01]  /*0720*/  LEA.HI.X.SX32 R165, R127, R241.reuse, 0x1, P4 ;  /* 0x000000f17fa57211 */ /* 0x080fe200020f0eff */
[----:B------:R-:W-:Y:S01]  /*0730*/  IMAD R205, R247, 0x2a, RZ ;  /* 0x0000002af7cd7824 */ /* 0x000fe200078e02ff */
[-C--:B------:R-:W-:Y:S01]  /*0740*/  LEA.HI.X.SX32 R229, R131, R241.reuse, 0x1, P5 ;  /* 0x000000f183e57211 */ /* 0x080fe200028f0eff */
[----:B------:R-:W-:Y:S01]  /*0750*/  IMAD R22, R247, 0x33, RZ ;  /* 0x00000033f7167824 */ /* 0x000fe200078e02ff */
[----:B------:R-:W-:Y:S01]  /*0760*/  LEA.HI.X.SX32 R109, R133, R241, 0x1, P6 ;  /* 0x000000f1856d7211 */ /* 0x000fe200030f0eff */
[----:B0-----:R-:W-:Y:S01]  /*0770*/  IMAD R14, R247, 0x2f, RZ ;  /* 0x0000002ff70e7824 */ /* 0x001fe200078e02ff */
[-C--:B------:R-:W-:Y:S01]  /*0780*/  IADD3 R222, P4, R153, R240.reuse, RZ ;  /* 0x000000f099de7210 */ /* 0x080fe20007f9e0ff */
[----:B------:R0:W5:Y:S01]  /*0790*/  LDG.E.U8 R2, desc[UR48][R12.64] ;  /* 0x000000300c027981 */ /* 0x000162000c1e1100 */
[----:B------:R-:W-:-:S02]  /*07a0*/  IADD3 R220, P6, R157, R240, RZ ;  /* 0x000000f09ddc7210 */ /* 0x000fc40007fde0ff */
[-C--:B------:R-:W-:Y:S01]  /*07b0*/  LEA.HI.X.SX32 R131, R151, R241.reuse, 0x1, P3 ;  /* 0x000000f197837211 */ /* 0x080fe200018f0eff */
[----:B------:R-:W-:Y:S01]  /*07c0*/  IMAD R20, R247, 0x32, RZ ;  /* 0x00000032f7147824 */ /* 0x000fe200078e02ff */
[-C--:B------:R-:W-:Y:S01]  /*07d0*/  IADD3 R216, P3, R187, R240.reuse, RZ ;  /* 0x000000f0bbd87210 */ /* 0x080fe20007f7e0ff */
[----:B------:R0:W4:Y:S01]  /*07e0*/  LDG.E.U8 R242, desc[UR48][R16.64] ;  /* 0x0000003010f27981 */ /* 0x000122000c1e1100 */
[-C--:B------:R-:W-:Y:S02]  /*07f0*/  LEA.HI.X.SX32 R133, R159, R241.reuse, 0x1, P0 ;  /* 0x000000f19f857211 */ /* 0x080fe400000f0eff */
[-C--:B------:R-:W-:Y:S01]  /*0800*/  IADD3 R160, P5, R155, R240.reuse, RZ ;  /* 0x000000f09ba07210 */ /* 0x080fe20007fbe0ff */
[----:B------:R0:W4:Y:S01]  /*0810*/  LDG.E.U8 R3, desc[UR48][R18.64] ;  /* 0x0000003012037981 */ /* 0x000122000c1e1100 */
[-C--:B------:R-:W-:Y:S02]  /*0820*/  LEA.HI.X.SX32 R163, R137, R241.reuse, 0x1, P1 ;  /* 0x000000f189a37211 */ /* 0x080fe400008f0eff */
[-C--:B------:R-:W-:Y:S01]  /*0830*/  IADD3 R212, P0, R195, R240.reuse, RZ ;  /* 0x000000f0c3d47210 */ /* 0x080fe20007f1e0ff */
[----:B-1----:R-:W-:Y:S01]  /*0840*/  IMAD R10, R247, 0x2d, RZ ;  /* 0x0000002df70a7824 */ /* 0x002fe200078e02ff */
[-C--:B------:R-:W-:Y:S01]  /*0850*/  IADD3 R218, P1, R183, R240.reuse, RZ ;  /* 0x000000f0b7da7210 */ /* 0x080fe20007f3e0ff */
[----:B------:R-:W-:Y:S01]  /*0860*/  IMAD R28, R247, 0x36, RZ ;  /* 0x00000036f71c7824 */ /* 0x000fe200078e02ff */
[-C--:B------:R-:W-:Y:S01]  /*0870*/  LEA.HI.X.SX32 R225, R149, R241.reuse, 0x1, P2 ;  /* 0x000000f195e17211 */ /* 0x080fe200010f0eff */
[----:B------:R-:W-:Y:S01]  /*0880*/  IMAD R36, R247, 0x3a, RZ ;  /* 0x0000003af7247824 */ /* 0x000fe200078e02ff */
[-C--:B------:R-:W-:Y:S01]  /*0890*/  IADD3 R158, P2, R185, R240.reuse, RZ ;  /* 0x000000f0b99e7210 */ /* 0x080fe20007f5e0ff */
[----:B------:R-:W-:Y:S01]  /*08a0*/  IMAD R24, R247, 0x34, RZ ;  /* 0x00000034f7187824 */ /* 0x000fe200078e02ff */
[-C--:B------:R-:W-:Y:S01]  /*08b0*/  LEA.HI.X.SX32 R223, R153, R241.reuse, 0x1, P4 ;  /* 0x000000f199df7211 */ /* 0x080fe200020f0eff */
[----:B0-----:R-:W-:Y:S01]  /*08c0*/  IMAD R12, R247, 0x2e, RZ ;  /* 0x0000002ef70c7824 */ /* 0x001fe200078e02ff */
        /* <DEDUP_REMOVED lines=17> */
[C---:B------:R-:W-:Y:S01]  /*09e0*/  IMAD R38, R247.reuse, 0x3b, RZ ;  /* 0x0000003bf7267824 */ /* 0x040fe200078e02ff */
[-C--:B------:R-:W-:Y:S01]  /*09f0*/  IADD3 R152, P0, R8, R240.reuse, RZ ;  /* 0x000000f008987210 */ /* 0x080fe20007f1e0ff */
[----:B------:R-:W-:Y:S01]  /*0a00*/  IMAD R40, R247, 0x3c, RZ ;  /* 0x0000003cf7287824 */ /* 0x000fe200078e02ff */
[-C--:B------:R-:W-:Y:S01]  /*0a10*/  IADD3 R136, P1, R197, R240.reuse, RZ ;  /* 0x000000f0c5887210 */ /* 0x080fe20007f3e0ff */
[----:B------:R-:W-:Y:S01]  /*0a20*/  IMAD.SHL.U32 R147, R247, 0x40, RZ ;  /* 0x00000040f7937824 */ /* 0x000fe200078e00ff */
        /* <DEDUP_REMOVED lines=15> */
[C---:B------:R-:W-:Y:S01]  /*0b20*/  IMAD R171, R247.reuse, 0x4b, RZ ;  /* 0x0000004bf7ab7824 */ /* 0x040fe200078e02ff */
[-C--:B------:R-:W-:Y:S01]  /*0b30*/  IADD3 R202, P3, R14, R240.reuse, RZ ;  /* 0x000000f00eca7210 */ /* 0x080fe20007f7e0ff */
[C---:B------:R-:W-:Y:S01]  /*0b40*/  IMAD R177, R247.reuse, 0x45, RZ ;  /* 0x00000045f7b17824 */ /* 0x040fe200078e02ff */
[-C--:B------:R-:W-:Y:S01]  /*0b50*/  LEA.HI.X.SX32 R153, R8, R241.reuse, 0x1, P0 ;  /* 0x000000f108997211 */ /* 0x080fe200000f0eff */
[----:B------:R-:W-:Y:S01]  /*0b60*/  IMAD R105, R247, 0x46, RZ ;  /* 0x00000046f7697824 */ /* 0x000fe200078e02ff */
[-C--:B------:R-:W-:Y:S01]  /*0b70*/  IADD3 R120, P5, R205, R240.reuse, RZ ;  /* 0x000000f0cd787210 */ /* 0x080fe20007fbe0ff */
[----:B------:R-:W-:Y:S01]  /*0b80*/  IMAD R103, R247, 0x4f, RZ ;  /* 0x0000004ff7677824 */ /* 0x000fe200078e02ff */
[-C--:B------:R-:W-:Y:S01]  /*0b90*/  LEA.HI.X.SX32 R137, R197, R241.reuse, 0x1, P1 ;  /* 0x000000f1c5897211 */ /* 0x080fe200008f0eff */
[C---:B------:R-:W-:Y:S01]  /*0ba0*/  IMAD R173, R247.reuse, 0x49, RZ ;  /* 0x00000049f7ad7824 */ /* 0x040fe200078e02ff */
[-C--:B------:R-:W-:Y:S01]  /*0bb0*/  IADD3 R198, P0, R22, R240.reuse, RZ ;  /* 0x000000f016c67210 */ /* 0x080fe20007f1e0ff */
[C---:B------:R-:W-:Y:S01]  /*0bc0*/  IMAD R11, R247.reuse, 0x4a, RZ ;  /* 0x0000004af70b7824 */ /* 0x040fe200078e02ff */
[-C--:B------:R-:W-:Y:S01]  /*0bd0*/  IADD3 R204, P1, R10, R240.reuse, RZ ;  /* 0x000000f00acc7210 */ /* 0x080fe20007f3e0ff */
[----:B------:R-:W-:Y:S01]  /*0be0*/  IMAD R107, R247, 0x4e, RZ ;  /* 0x0000004ef76b7824 */ /* 0x000fe200078e02ff */
[-C--:B------:R-:W-:Y:S01]  /*0bf0*/  LEA.HI.X.SX32 R211, R199, R241.reuse, 0x1, P2 ;  /* 0x000000f1c7d37211 */ /* 0x080fe200010f0eff */
[C---:B------:R-:W-:Y:S01]  /*0c00*/  IMAD R97, R247.reuse, 0x52, RZ ;  /* 0x00000052f7617824 */ /* 0x040fe200078e02ff */
        /* <DEDUP_REMOVED lines=10> */
[-C--:B------:R-:W-:Y:S01]  /*0cb0*/  LEA.HI.X.SX32 R121, R205, R241.reuse, 0x1, P5 ;  /* 0x000000f1cd797211 */ /* 0x080fe200028f0eff */
[C---:B------:R-:W-:Y:S01]  /*0cc0*/  IMAD R93, R247.reuse, 0x55, RZ ;  /* 0x00000055f75d7824 */ /* 0x040fe200078e02ff */
[-C--:B------:R-:W-:Y:S01]  /*0cd0*/  IADD3 R126, P3, R28, R240.reuse, RZ ;  /* 0x000000f01c7e7210 */ /* 0x080fe20007f7e0ff */
[C---:B------:R-:W-:Y:S01]  /*0ce0*/  IMAD R89, R247.reuse, 0x59, RZ ;  /* 0x00000059f7597824 */ /* 0x040fe200078e02ff */
[-C--:B------:R-:W-:Y:S01]  /*0cf0*/  LEA.HI.X.SX32 R199, R22, R241.reuse, 0x1, P0 ;  /* 0x000000f116c77211 */ /* 0x080fe200000f0eff */
[C---:B------:R-:W-:Y:S01]  /*0d00*/  IMAD R95, R247.reuse, 0x53, RZ ;  /* 0x00000053f75f7824 */ /* 0x040fe200078e02ff */
[-C--:B------:R-:W-:Y:S01]  /*0d10*/  IADD3 R150, P4, R16, R240.reuse, RZ ;  /* 0x000000f010967210 */ /* 0x080fe20007f9e0ff */
        /* <DEDUP_REMOVED lines=19> */
[-C--:B------:R-:W-:Y:S01]  /*0e50*/  LEA.HI.X.SX32 R151, R16, R241.reuse, 0x1, P4 ;  /* 0x000000f110977211 */ /* 0x080fe200020f0eff */
        /* <DEDUP_REMOVED lines=12> */
[----:B------:R-:W-:Y:S01]  /*0f20*/  IMAD R35, R247, 0x66, RZ ;  /* 0x00000066f7237824 */ /* 0x000fe200078e02ff */
        /* <DEDUP_REMOVED lines=9> */
[----:B------:R-:W-:Y:S01]  /*0fc0*/  IMAD R73, R247, 0x6a, RZ ;  /* 0x0000006af7497824 */ /* 0x000fe200078e02ff */
[-C--:B------:R-:W-:Y:S01]  /*0fd0*/  IADD3 R146, P6, R147, R240.reuse, RZ ;  /* 0x000000f093927210 */ /* 0x080fe20007fde0ff */
[C---:B------:R-:W-:Y:S01]  /*0fe0*/  IMAD R21, R247.reuse, 0x6c, RZ ;  /* 0x0000006cf7157824 */ /* 0x040fe200078e02ff */
[-C--:B------:R-:W-:Y:S01]  /*0ff0*/  LEA.HI.X.SX32 R189, R42, R241.reuse, 0x1, P3 ;  /* 0x000000f12abd7211 */ /* 0x080fe200018f0eff */
[C---:B------:R-:W-:Y:S01]  /*1000*/  IMAD R41, R247.reuse, 0x6d, RZ ;  /* 0x0000006df7297824 */ /* 0x040fe200078e02ff */
[-C--:B------:R-:W-:Y:S01]  /*1010*/  LEA.HI.X.SX32 R195, R30, R241.reuse, 0x1, P4 ;  /* 0x000000f11ec37211 */ /* 0x080fe200020f0eff */
[C---:B------:R-:W-:Y:S01]  /*1020*/  IMAD R69, R247.reuse, 0x6e, RZ ;  /* 0x0000006ef7457824 */ /* 0x040fe200078e02ff */
[-C--:B------:R-:W-:Y:S01]  /*1030*/  LEA.HI.X.SX32 R9, R32, R241.reuse, 0x1, P5 ;  /* 0x000000f120097211 */ /* 0x080fe200028f0eff */
[----:B------:R-:W-:Y:S01]  /*1040*/  IMAD R23, R247, 0x70, RZ ;  /* 0x00000070f7177824 */ /* 0x000fe200078e02ff */
[-C--:B------:R-:W-:Y:S01]  /*1050*/  IADD3 R144, P3, R145, R240.reuse, RZ ;  /* 0x000000f091907210 */ /* 0x080fe20007f7e0ff */
[----:B------:R-:W-:Y:S01]  /*1060*/  IMAD R67, R247, 0x71, RZ ;  /* 0x00000071f7437824 */ /* 0x000fe200078e02ff */
[----:B------:R-:W-:Y:S01]  /*1070*/  LEA.HI.X.SX32 R185, R181, R241, 0x1, P0 ;  /* 0x000000f1b5b97211 */ /* 0x000fe200000f0eff */
[----:B------:R-:W-:Y:S01]  /*1080*/  IMAD R251, R247, 0x72, RZ ;  /* 0x00000072f7fb7824 */ /* 0x000fe200078e02ff */
[-C--:B------:R-:W-:Y:S01]  /*1090*/  IADD3 R112, P4, R44, R240.reuse, RZ ;  /* 0x000000f02c707210 */ /* 0x080fe20007f9e0ff */
[----:B------:R-:W5:Y:S01]  /*10a0*/  LDG.E.U8 R238, desc[UR48][R238.64] ;  /* 0x00000030eeee7981 */ /* 0x000f62000c1e1100 */
[----:B------:R-:W-:-:S02]  /*10b0*/  IADD3 R186, P5, R46, R240, RZ ;  /* 0x000000f02eba7210 */ /* 0x000fc40007fbe0ff */
[-C--:B------:R-:W-:Y:S01]  /*10c0*/  LEA.HI.X.SX32 R191, R38, R241.reuse, 0x1, P1 ;  /* 0x000000f126bf7211 */ /* 0x080fe200008f0eff */
[----:B------:R-:W-:Y:S01]  /*10d0*/  IMAD R39, R247, 0x73, RZ ;  /* 0x00000073f7277824 */ /* 0x000fe200078e02ff */
[-C--:B------:R-:W-:Y:S01]  /*10e0*/  IADD3 R142, P0, R143, R240.reuse, RZ ;  /* 0x000000f08f8e7210 */ /* 0x080fe20007f1e0ff */
[----:B------:R-:W-:Y:S01]  /*10f0*/  IMAD R63, R247, 0x74, RZ ;  /* 0x00000074f73f7824 */ /* 0x000fe200078e02ff */
[-C--:B------:R-:W-:Y:S01]  /*1100*/  IADD3 R114, P1, R115, R240.reuse, RZ ;  /* 0x000000f073727210 */ /* 0x080fe20007f3e0ff */
[----:B------:R-:W-:Y:S01]  /*1110*/  IMAD R65, R247, 0x75, RZ ;  /* 0x00000075f7417824 */ /* 0x000fe200078e02ff */
[-C--:B------:R-:W-:Y:S01]  /*1120*/  LEA.HI.X.SX32 R111, R40, R241.reuse, 0x1, P2 ;  /* 0x000000f1286f7211 */ /* 0x080fe200010f0eff */
[----:B------:R-:W5:Y:S01]  /*1130*/  LDG.E.U8 R8, desc[UR48][R8.64] ;  /* 0x0000003008087981 */ /* 0x000f62000c1e1100 */
[-C--:B------:R-:W-:Y:S02]  /*1140*/  IADD3 R182, P2, R179, R240.reuse, RZ ;  /* 0x000000f0b3b67210 */ /* 0x080fe40007f5e0ff */
[----:B------:R-:W-:Y:S01]  /*1150*/  LEA.HI.X.SX32 R147, R147, R241, 0x1, P6 ;  /* 0x000000f193937211 */ /* 0x000fe200030f0eff */
[----:B------:R-:W5:Y:S01]  /*1160*/  LDG.E.U8 R193, desc[UR48][R192.64] ;  /* 0x00000030c0c17981 */ /* 0x000f62000c1e1100 */
[----:B------:R-:W-:-:S02]  /*1170*/  IADD3 R178, P6, R175, R240, RZ ;  /* 0x000000f0afb27210 */ /* 0x000fc40007fde0ff */
        /* <DEDUP_REMOVED lines=18> */
[----:B------:R-:W-:Y:S01]  /*12a0*/  IADD3 R176, P1, R173, R240, RZ ;  /* 0x000000f0adb07210 */ /* 0x000fe20007f3e0ff */
[----:B------:R-:W5:Y:S01]  /*12b0*/  LDG.E.U8 R168, desc[UR48][R168.64] ;  /* 0x00000030a8a87981 */ /* 0x000f62000c1e1100 */
[----:B------:R-:W-:-:S02]  /*12c0*/  LEA.HI.X.SX32 R183, R179, R241, 0x1, P2 ;  /* 0x000000f1b3b77211 */ /* 0x000fc400010f0eff */
[-C--:B------:R-:W-:Y:S01]  /*12d0*/  IADD3 R10, P2, R11, R240.reuse, RZ ;  /* 0x000000f00b0a7210 */ /* 0x080fe20007f5e0ff */
[----:B------:R-:W5:Y:S01]  /*12e0*/  LDG.E.U8 R237, desc[UR48][R236.64] ;  /* 0x00000030eced7981 */ /* 0x000f62000c1e1100 */
[-C--:B------:R-:W-:Y:S02]  /*12f0*/  LEA.HI.X.SX32 R179, R175, R241.reuse, 0x1, P6 ;  /* 0x000000f1afb37211 */ /* 0x080fe400030f0eff */
[----:B------:R-:W-:Y:S01]  /*1300*/  IADD3 R106, P6, R107, R240, RZ ;  /* 0x000000f06b6a7210 */ /* 0x000fe20007fde0ff */
[----:B------:R-:W5:Y:S01]  /*1310*/  LDG.E.U8 R128, desc[UR48][R128.64] ;  /* 0x0000003080807981 */ /* 0x000f62000c1e1100 */
[-C--:B------:R-:W-:Y:S02]  /*1320*/  LEA.HI.X.SX32 R175, R171, R241.reuse, 0x1, P3 ;  /* 0x000000f1abaf7211 */ /* 0x080fe400018f0eff */
[-C--:B------:R-:W-:Y:S01]  /*1330*/  LEA.HI.X.SX32 R181, R177, R241.reuse, 0x1, P4 ;  /* 0x000000f1b1b57211 */ /* 0x080fe200020f0eff */
[----:B------:R-:W5:Y:S01]  /*1340*/  LDG.E.U8 R235, desc[UR48][R234.64] ;  /* 0x00000030eaeb7981 */ /* 0x000f62000c1e1100 */
[----:B------:R-:W-:-:S02]  /*1350*/  LEA.HI.X.SX32 R105, R105, R241, 0x1, P5 ;  /* 0x000000f169697211 */ /* 0x000fc400028f0eff */
[-C--:B------:R-:W-:Y:S01]  /*1360*/  IADD3 R102, P3, R97, R240.reuse, RZ ;  /* 0x000000f061667210 */ /* 0x080fe20007f7e0ff */
[----:B------:R-:W5:Y:S01]  /*1370*/  LDG.E.U8 R175, desc[UR48][R174.64] ;  /* 0x00000030aeaf7981 */ /* 0x000f62000c1e1100 */
[-C--:B------:R-:W-:Y:S02]  /*1380*/  LEA.HI.X.SX32 R171, R103, R241.reuse, 0x1, P0 ;  /* 0x000000f167ab7211 */ /* 0x080fe400000f0eff */
[-C--:B------:R-:W-:Y:S01]  /*1390*/  IADD3 R140, P4, R141, R240.reuse, RZ ;  /* 0x000000f08d8c7210 */ /* 0x080fe20007f9e0ff */
[----:B------:R-:W-:Y:S01]  /*13a0*/  IMAD R247, R247, 0x7f, RZ ;  /* 0x0000007ff7f77824 */ /* 0x000fe200078e02ff */
[-C--:B------:R-:W-:Y:S01]  /*13b0*/  IADD3 R172, P5, R139, R240.reuse, RZ ;  /* 0x000000f08bac7210 */ /* 0x080fe20007fbe0ff */
[----:B------:R-:W5:Y:S01]  /*13c0*/  LDG.E.U8 R166, desc[UR48][R166.64] ;  /* 0x00000030a6a67981 */ /* 0x000f62000c1e1100 */
[----:B------:R-:W-:Y:S02]  /*13d0*/  LEA.HI.X.SX32 R177, R173, R241, 0x1, P1 ;  /* 0x000000f1adb17211 */ /* 0x000fe400008f0eff */
[-C--:B------:R-:W-:Y:S01]  /*13e0*/  IADD3 R16, P0, R17, R240.reuse, RZ ;  /* 0x000000f011107210 */ /* 0x080fe20007f1e0ff */
[----:B------:R-:W5:Y:S01]  /*13f0*/  LDG.E.U8 R233, desc[UR48][R232.64] ;  /* 0x00000030e8e97981 */ /* 0x000f62000c1e1100 */
[----:B------:R-:W-:-:S02]  /*1400*/  IADD3 R138, P1, R101, R240, RZ ;  /* 0x000000f0658a7210 */ /* 0x000fc40007f3e0ff */
[-C--:B------:R-:W-:Y:S01]  /*1410*/  LEA.HI.X.SX32 R11, R11, R241.reuse, 0x1, P2 ;  /* 0x000000f10b0b7211 */ /* 0x080fe200010f0eff */
[----:B------:R-:W5:Y:S01]  /*1420*/  LDG.E.U8 R118, desc[UR48][R118.64] ;  /* 0x0000003076767981 */ /* 0x000f62000c1e1100 */
[-C--:B------:R-:W-:Y:S02]  /*1430*/  IADD3 R100, P2, R99, R240.reuse, RZ ;  /* 0x000000f063647210 */ /* 0x080fe40007f5e0ff */
[-C--:B------:R-:W-:Y:S01]  /*1440*/  LEA.HI.X.SX32 R107, R107, R241.reuse, 0x1, P6 ;  /* 0x000000f16b6b7211 */ /* 0x080fe200030f0eff */
[----:B------:R-:W5:Y:S01]  /*1450*/  LDG.E.U8 R10, desc[UR48][R10.64] ;  /* 0x000000300a0a7981 */ /* 0x000f62000c1e1100 */
[----:B------:R-:W-:Y:S02]  /*1460*/  IADD3 R96, P6, R93, R240, RZ ;  /* 0x000000f05d607210 */ /* 0x000fe40007fde0ff */
[-C--:B------:R-:W-:Y:S01]  /*1470*/  LEA.HI.X.SX32 R103, R97, R241.reuse, 0x1, P3 ;  /* 0x000000f161677211 */ /* 0x080fe200018f0eff */
[----:B------:R-:W5:Y:S01]  /*1480*/  LDG.E.U8 R231, desc[UR48][R230.64] ;  /* 0x00000030e6e77981 */ /* 0x000f62000c1e1100 */
[----:B------:R-:W-:-:S02]  /*1490*/  LEA.HI.X.SX32 R141, R141, R241, 0x1, P4 ;  /* 0x000000f18d8d7211 */ /* 0x000fc400020f0eff */
[-C--:B------:R-:W-:Y:S01]  /*14a0*/  LEA.HI.X.SX32 R173, R139, R241.reuse, 0x1, P5 ;  /* 0x000000f18bad7211 */ /* 0x080fe200028f0eff */
[----:B------:R-:W5:Y:S01]  /*14b0*/  LDG.E.U8 R164, desc[UR48][R164.64] ;  /* 0x00000030a4a47981 */ /* 0x000f62000c1e1100 */
[-C--:B------:R-:W-:Y:S02]  /*14c0*/  IADD3 R92, P3, R89, R240.reuse, RZ ;  /* 0x000000f0595c7210 */ /* 0x080fe40007f7e0ff */
[-C--:B------:R-:W-:Y:S01]  /*14d0*/  LEA.HI.X.SX32 R17, R17, R241.reuse, 0x1, P0 ;  /* 0x000000f111117211 */ /* 0x080fe200000f0eff */
[----:B------:R-:W5:Y:S01]  /*14e0*/  LDG.E.U8 R229, desc[UR48][R228.64] ;  /* 0x00000030e4e57981 */ /* 0x000f62000c1e1100 */
[-C--:B------:R-:W-:Y:S02]  /*14f0*/  IADD3 R98, P4, R95, R240.reuse, RZ ;  /* 0x000000f05f627210 */ /* 0x080fe40007f9e0ff */
[----:B------:R-:W-:Y:S01]  /*1500*/  IADD3 R54, P5, R55, R240, RZ ;  /* 0x000000f037367210 */ /* 0x000fe20007fbe0ff */
[----:B------:R-:W5:Y:S01]  /*1510*/  LDG.E.U8 R108, desc[UR48][R108.64] ;  /* 0x000000306c6c7981 */ /* 0x000f62000c1e1100 */
[----:B------:R-:W-:-:S02]  /*1520*/  LEA.HI.X.SX32 R139, R101, R241, 0x1, P1 ;  /* 0x000000f1658b7211 */ /* 0x000fc400008f0eff */
[-C--:B------:R-:W-:Y:S01]  /*1530*/  IADD3 R88, P0, R85, R240.reuse, RZ ;  /* 0x000000f055587210 */ /* 0x080fe20007f1e0ff */
        /* <DEDUP_REMOVED lines=10> */
[-C--:B------:R-:W-:Y:S02]  /*15e0*/  LEA.HI.X.SX32 R55, R55, R241.reuse, 0x1, P5 ;  /* 0x000000f137377211 */ /* 0x080fe400028f0eff */
        /* <DEDUP_REMOVED lines=24> */
[-C--:B------:R-:W-:Y:S01]  /*1770*/  LEA.HI.X.SX32 R31, R31, R241.reuse, 0x1, P1 ;  /* 0x000000f11f1f7211 */ /* 0x080fe200008f0eff */
[----:B------:R-:W5:Y:S01]  /*1780*/  LDG.E.U8 R215, desc[UR48][R214.64] ;  /* 0x00000030d6d77981 */ /* 0x000f62000c1e1100 */
[-C--:B------:R-:W-:Y:S02]  /*1790*/  IADD3 R74, P0, R75, R240.reuse, RZ ;  /* 0x000000f04b4a7210 */ /* 0x080fe40007f1e0ff */
[-C--:B------:R-:W-:Y:S01]  /*17a0*/  IADD3 R82, P6, R79, R240.reuse, RZ ;  /* 0x000000f04f527210 */ /* 0x080fe20007fde0ff */
[----:B------:R-:W5:Y:S01]  /*17b0*/  LDG.E.U8 R156, desc[UR48][R156.64] ;  /* 0x000000309c9c7981 */ /* 0x000f62000c1e1100 */
[-C--:B------:R-:W-:Y:S02]  /*17c0*/  IADD3 R80, P1, R77, R240.reuse, RZ ;  /* 0x000000f04d507210 */ /* 0x080fe40007f3e0ff */
[----:B------:R-:W-:Y:S01]  /*17d0*/  LEA.HI.X.SX32 R87, R83, R241, 0x1, P2 ;  /* 0x000000f153577211 */ /* 0x000fe200010f0eff */
[----:B------:R-:W5:Y:S01]  /*17e0*/  LDG.E.U8 R213, desc[UR48][R212.64] ;  /* 0x00000030d4d57981 */ /* 0x000f62000c1e1100 */
[----:B------:R-:W-:-:S02]  /*17f0*/  IADD3 R34, P2, R35, R240, RZ ;  /* 0x000000f023227210 */ /* 0x000fc40007f5e0ff */
[-C--:B------:R-:W-:Y:S01]  /*1800*/  LEA.HI.X.SX32 R49, R49, R241.reuse, 0x1, P3 ;  /* 0x000000f131317211 */ /* 0x080fe200018f0eff */
[----:B------:R-:W5:Y:S01]  /*1810*/  LDG.E.U8 R136, desc[UR48][R136.64] ;  /* 0x0000003088887981 */ /* 0x000f62000c1e1100 */
[-C--:B------:R-:W-:Y:S02]  /*1820*/  IADD3 R78, P3, R45, R240.reuse, RZ ;  /* 0x000000f02d4e7210 */ /* 0x080fe40007f7e0ff */
[-C--:B------:R-:W-:Y:S01]  /*1830*/  LEA.HI.X.SX32 R85, R81, R241.reuse, 0x1, P4 ;  /* 0x000000f151557211 */ /* 0x080fe200020f0eff */
[----:B------:R-:W5:Y:S01]  /*1840*/  LDG.E.U8 R211, desc[UR48][R210.64] ;  /* 0x00000030d2d37981 */ /* 0x000f62000c1e1100 */
[-C--:B------:R-:W-:Y:S02]  /*1850*/  LEA.HI.X.SX32 R33, R33, R241.reuse, 0x1, P5 ;  /* 0x000000f121217211 */ /* 0x080fe400028f0eff */
[----:B------:R-:W-:Y:S01]  /*1860*/  LEA.HI.X.SX32 R75, R75, R241, 0x1, P0 ;  /* 0x000000f14b4b7211 */ /* 0x000fe200000f0eff */
[----:B------:R-:W5:Y:S01]  /*1870*/  LDG.E.U8 R154, desc[UR48][R154.64] ;  /* 0x000000309a9a7981 */ /* 0x000f62000c1e1100 */
[----:B------:R-:W-:-:S02]  /*1880*/  IADD3 R44, P4, R19, R240, RZ ;  /* 0x000000f0132c7210 */ /* 0x000fc40007f9e0ff */
[-C--:B------:R-:W-:Y:S01]  /*1890*/  IADD3 R76, P5, R43, R240.reuse, RZ ;  /* 0x000000f02b4c7210 */ /* 0x080fe20007fbe0ff */
[----:B------:R-:W5:Y:S01]  /*18a0*/  LDG.E.U8 R209, desc[UR48][R208.64] ;  /* 0x00000030d0d17981 */ /* 0x000f62000c1e1100 */
[-C--:B------:R-:W-:Y:S02]  /*18b0*/  LEA.HI.X.SX32 R83, R79, R241.reuse, 0x1, P6 ;  /* 0x000000f14f537211 */ /* 0x080fe400030f0eff */
[----:B------:R-:W-:Y:S01]  /*18c0*/  LEA.HI.X.SX32 R81, R77, R241, 0x1, P1 ;  /* 0x000000f14d517211 */ /* 0x000fe200008f0eff */
[----:B------:R-:W5:Y:S01]  /*18d0*/  LDG.E.U8 R120, desc[UR48][R120.64] ;  /* 0x0000003078787981 */ /* 0x000f62000c1e1100 */
[-C--:B------:R-:W-:Y:S02]  /*18e0*/  IADD3 R70, P0, R71, R240.reuse, RZ ;  /* 0x000000f047467210 */ /* 0x080fe40007f1e0ff */
[-C--:B------:R-:W-:Y:S01]  /*18f0*/  IADD3 R18, P6, R73, R240.reuse, RZ ;  /* 0x000000f049127210 */ /* 0x080fe20007fde0ff */
[----:B------:R-:W5:Y:S01]  /*1900*/  LDG.E.U8 R207, desc[UR48][R206.64] ;  /* 0x00000030cecf7981 */ /* 0x000f62000c1e1100 */
[----:B------:R-:W-:-:S02]  /*1910*/  IADD3 R42, P1, R21, R240, RZ ;  /* 0x000000f0152a7210 */ /* 0x000fc40007f3e0ff */
[-C--:B------:R-:W-:Y:S01]  /*1920*/  LEA.HI.X.SX32 R35, R35, R241.reuse, 0x1, P2 ;  /* 0x000000f123237211 */ /* 0x080fe200010f0eff */
[----:B------:R-:W5:Y:S01]  /*1930*/  LDG.E.U8 R152, desc[UR48][R152.64] ;  /* 0x0000003098987981 */ /* 0x000f62000c1e1100 */
[----:B------:R-:W-:Y:S02]  /*1940*/  IADD3 R72, P2, R41, R240, RZ ;  /* 0x000000f029487210 */ /* 0x000fe40007f5e0ff */
[-C--:B------:R-:W-:Y:S01]  /*1950*/  LEA.HI.X.SX32 R79, R45, R241.reuse, 0x1, P3 ;  /* 0x000000f12d4f7211 */ /* 0x080fe200018f0eff */
        /* <DEDUP_REMOVED lines=8> */
[-C--:B------:R-:W-:Y:S01]  /*19e0*/  LEA.HI.X.SX32 R43, R21, R241.reuse, 0x1, P1 ;  /* 0x000000f1152b7211 */ /* 0x080fe200008f0eff */
[----:B------:R-:W5:Y:S01]  /*19f0*/  LDG.E.U8 R150, desc[UR48][R150.64] ;  /* 0x0000003096967981 */ /* 0x000f62000c1e1100 */
[-C--:B------:R-:W-:Y:S02]  /*1a00*/  IADD3 R40, P0, R23, R240.reuse, RZ ;  /* 0x000000f017287210 */ /* 0x080fe40007f1e0ff */
[----:B------:R-:W-:Y:S01]  /*1a10*/  LEA.HI.X.SX32 R73, R41, R241, 0x1, P2 ;  /* 0x000000f129497211 */ /* 0x000fe200010f0eff */
[----:B------:R-:W5:Y:S01]  /*1a20*/  LDG.E.U8 R201, desc[UR48][R200.64] ;  /* 0x00000030c8c97981 */ /* 0x000f62000c1e1100 */
[----:B------:R-:W-:-:S02]  /*1a30*/  IADD3 R68, P1, R67, R240, RZ ;  /* 0x000000f043447210 */ /* 0x000fc40007f3e0ff */
[-C--:B------:R-:W-:Y:S01]  /*1a40*/  IADD3 R22, P2, R251, R240.reuse, RZ ;  /* 0x000000f0fb167210 */ /* 0x080fe20007f5e0ff */
[----:B------:R-:W5:Y:S01]  /*1a50*/  LDG.E.U8 R124, desc[UR48][R124.64] ;  /* 0x000000307c7c7981 */ /* 0x000f62000c1e1100 */
[-C--:B------:R-:W-:Y:S02]  /*1a60*/  LEA.HI.X.SX32 R21, R69, R241.reuse, 0x1, P3 ;  /* 0x000000f145157211 */ /* 0x080fe400018f0eff */
[-C--:B------:R-:W-:Y:S01]  /*1a70*/  LEA.HI.X.SX32 R41, R23, R241.reuse, 0x1, P0 ;  /* 0x000000f117297211 */ /* 0x080fe200000f0eff */
[----:B------:R-:W5:Y:S01]  /*1a80*/  LDG.E.U8 R199, desc[UR48][R198.64] ;  /* 0x00000030c6c77981 */ /* 0x000f62000c1e1100 */
[-C--:B------:R-:W-:Y:S02]  /*1a90*/  LEA.HI.X.SX32 R69, R67, R241.reuse, 0x1, P1 ;  /* 0x000000f143457211 */ /* 0x080fe400008f0eff */
        /* <DEDUP_REMOVED lines=24> */
[-C--:B------:R-:W-:Y:S01]  /*1c20*/  IADD3 R12, P3, R13, R240.reuse, RZ ;  /* 0x000000f00d0c7210 */ /* 0x080fe20007f7e0ff */
[----:B------:R-:W5:Y:S01]  /*1c30*/  LDG.E.U8 R112, desc[UR48][R112.64] ;  /* 0x0000003070707981 */ /* 0x000f62000c1e1100 */
[-C--:B------:R-:W-:Y:S02]  /*1c40*/  IADD3 R56, P4, R57, R240.reuse, RZ ;  /* 0x000000f039387210 */ /* 0x080fe40007f9e0ff */
        /* <DEDUP_REMOVED lines=8> */
[-C--:B------:R-:W-:Y:S02]  /*1cd0*/  LEA.HI.X.SX32 R13, R13, R241.reuse, 0x1, P3 ;  /* 0x000000f10d0d7211 */ /* 0x080fe400018f0eff */
[-C--:B------:R-:W-:Y:S01]  /*1ce0*/  LEA.HI.X.SX32 R57, R57, R241.reuse, 0x1, P4 ;  /* 0x000000f139397211 */ /* 0x080fe200020f0eff */
[----:B------:R-:W5:Y:S01]  /*1cf0*/  LDG.E.U8 R114, desc[UR48][R114.64] ;  /* 0x0000003072727981 */ /* 0x000f62000c1e1100 */
[----:B------:R-:W-:-:S02]  /*1d00*/  LEA.HI.X.SX32 R27, R27, R241, 0x1, P5 ;  /* 0x000000f11b1b7211 */ /* 0x000fc400028f0eff */
[----:B------:R-:W-:Y:S01]  /*1d10*/  LEA.HI.X.SX32 R241, R247, R241, 0x1, P6 ;  /* 0x000000f1f7f17211 */ /* 0x000fe200030f0eff */
[----:B------:R-:W5:Y:S04]  /*1d20*/  LDG.E.U8 R183, desc[UR48][R182.64] ;  /* 0x00000030b6b77981 */ /* 0x000f68000c1e1100 */
        /* <DEDUP_REMOVED lines=56> */
[----:B------:R0:W5:Y:S04]  /*20b0*/  LDG.E.U8 R45, desc[UR48][R26.64] ;  /* 0x000000301a2d7981 */ /* 0x000168000c1e1100 */
[----:B------:R-:W5:Y:S01]  /*20c0*/  LDG.E.U8 R240, desc[UR48][R240.64] ;  /* 0x00000030f0f07981 */ /* 0x000f62000c1e1100 */
[----:B------:R-:W1:Y:S01]  /*20d0*/  S2UR UR4, SR_CgaCtaId ;  /* 0x00000000000479c3 */ /* 0x000e620000008800 */
[----:B--2---:R-:W-:-:S02]  /*20e0*/  PRMT R0, R246, 0x3340, R0 ;  /* 0x00003340f6007816 */ /* 0x004fc40000000000 */
[----:B---3--:R-:W-:Y:S02]  /*20f0*/  PRMT R245, R245, 0x3340, R6 ;  /* 0x00003340f5f57816 */ /* 0x008fe40000000006 */
[----:B----4-:R-:W-:Y:S02]  /*2100*/  PRMT R3, R242, 0x3340, R3 ;  /* 0x00003340f2037816 */ /* 0x010fe40000000003 */
[----:B-----5:R-:W-:Y:S02]  /*2110*/  PRMT R238, R7, 0x3340, R238 ;  /* 0x0000334007ee7816 */ /* 0x020fe400000000ee */
[----:B0-----:R-:W-:Y:S02]  /*2120*/  PRMT R26, R8, 0x3340, R193 ;  /* 0x00003340081a7816 */ /* 0x001fe400000000c1 */
[----:B------:R-:W-:Y:S02]  /*2130*/  PRMT R175, R10, 0x3340, R175 ;  /* 0x000033400aaf7816 */ /* 0x000fe400000000af */
[----:B------:R-:W-:-:S02]  /*2140*/  PRMT R8, R0, 0x5410, R245 ;  /* 0x0000541000087816 */ /* 0x000fc400000000f5 */
[----:B------:R-:W-:Y:S02]  /*2150*/  PRMT R10, R3, 0x5410, R238 ;  /* 0x00005410030a7816 */ /* 0x000fe400000000ee */
[----:B------:R-:W-:Y:S02]  /*2160*/  PRMT R2, R244, 0x3340, R2 ;  /* 0x00003340f4027816 */ /* 0x000fe40000000002 */
[----:B------:R-:W-:Y:S02]  /*2170*/  PRMT R5, R243, 0x3340, R5 ;  /* 0x00003340f3057816 */ /* 0x000fe40000000005 */
[C---:B------:R-:W-:Y:S02]  /*2180*/  LOP3.LUT R0, R248.reuse, 0x7f, RZ, 0xc0, !PT ;  /* 0x0000007ff8007812 */ /* 0x040fe400078ec0ff */
[----:B------:R-:W-:Y:S02]  /*2190*/  LOP3.LUT R3, R248, 0x7, RZ, 0xc0, !PT ;  /* 0x00000007f8037812 */ /* 0x000fe400078ec0ff */
[----:B------:R-:W-:Y:S01]  /*21a0*/  PRMT R9, R2, 0x5410, R5 ;  /* 0x0000541002097816 */ /* 0x000fe20000000005 */
[----:B------:R-:W-:-:S02]  /*21b0*/  UMOV UR45, 0x400 ;  /* 0x00000400002d7882 */ /* 0x000fc40000000000 */
[----:B------:R-:W-:Y:S01]  /*21c0*/  IMAD R2, R0, 0x8, R3 ;  /* 0x0000000800027824 */ /* 0x000fe200078e0203 */
[----:B------:R-:W-:Y:S01]  /*21d0*/  PRMT R11, R168, 0x3340, R237 ;  /* 0x00003340a80b7816 */ /* 0x000fe200000000ed */
[----:B-1----:R-:W-:Y:S01]  /*21e0*/  ULEA UR45, UR4, UR45, 0x18 ;  /* 0x0000002d042d7291 */ /* 0x002fe2000f8ec03f */
[----:B------:R-:W-:Y:S01]  /*21f0*/  PRMT R128, R128, 0x3340, R235 ;  /* 0x0000334080807816 */ /* 0x000fe200000000eb */
[----:B------:R-:W-:Y:S01]  /*2200*/  IMAD.SHL.U32 R2, R2, 0x10, RZ ;  /* 0x0000001002027824 */ /* 0x000fe200078e00ff */
[----:B------:R-:W-:Y:S02]  /*2210*/  PRMT R12, R166, 0x3340, R233 ;  /* 0x00003340a60c7816 */ /* 0x000fe400000000e9 */
[----:B------:R-:W-:Y:S02]  /*2220*/  PRMT R231, R118, 0x3340, R231 ;  /* 0x0000334076e77816 */ /* 0x000fe400000000e7 */
[----:B------:R-:W-:Y:S02]  /*2230*/  PRMT R13, R164, 0x3340, R229 ;  /* 0x00003340a40d7816 */ /* 0x000fe400000000e5 */
[----:B------:R-:W-:-:S02]  /*2240*/  PRMT R108, R108, 0x3340, R227 ;  /* 0x000033406c6c7816 */ /* 0x000fc400000000e3 */
[----:B------:R-:W-:Y:S02]  /*2250*/  PRMT R14, R162, 0x3340, R225 ;  /* 0x00003340a20e7816 */ /* 0x000fe400000000e1 */
[----:B------:R-:W-:Y:S02]  /*2260*/  PRMT R223, R130, 0x3340, R223 ;  /* 0x0000334082df7816 */ /* 0x000fe400000000df */
[----:B------:R-:W-:Y:S02]  /*2270*/  PRMT R15, R160, 0x3340, R221 ;  /* 0x00003340a00f7816 */ /* 0x000fe400000000dd */
[----:B------:R-:W-:Y:S02]  /*2280*/  PRMT R132, R132, 0x3340, R219 ;  /* 0x0000334084847816 */ /* 0x000fe400000000db */
[----:B------:R-:W-:Y:S02]  /*2290*/  PRMT R11, R11, 0x5410, R128 ;  /* 0x000054100b0b7816 */ /* 0x000fe40000000080 */
[----:B------:R-:W-:-:S02]  /*22a0*/  PRMT R12, R12, 0x5410, R231 ;  /* 0x000054100c0c7816 */ /* 0x000fc400000000e7 */
[----:B------:R-:W-:Y:S02]  /*22b0*/  PRMT R13, R13, 0x5410, R108 ;  /* 0x000054100d0d7816 */ /* 0x000fe4000000006c */
[----:B------:R-:W-:Y:S02]  /*22c0*/  PRMT R14, R14, 0x5410, R223 ;  /* 0x000054100e0e7816 */ /* 0x000fe400000000df */
[----:B------:R-:W-:Y:S02]  /*22d0*/  PRMT R15, R15, 0x5410, R132 ;  /* 0x000054100f0f7816 */ /* 0x000fe40000000084 */
[----:B------:R-:W-:Y:S02]  /*22e0*/  LOP3.LUT R3, R2, 0x10, RZ, 0x3c, !PT ;  /* 0x0000001002037812 */ /* 0x000fe400078e3cff */
[----:B------:R-:W-:Y:S02]  /*22f0*/  PRMT R20, R158, 0x3340, R217 ;  /* 0x000033409e147816 */ /* 0x000fe400000000d9 */
[----:B------:R-:W-:-:S02]  /*2300*/  PRMT R215, R134, 0x3340, R215 ;  /* 0x0000334086d77816 */ /* 0x000fc400000000d7 */
[----:B------:R-:W-:Y:S02]  /*2310*/  PRMT R21, R156, 0x3340, R213 ;  /* 0x000033409c157816 */ /* 0x000fe400000000d5 */
[----:B------:R-:W-:Y:S02]  /*2320*/  PRMT R136, R136, 0x3340, R211 ;  /* 0x0000334088887816 */ /* 0x000fe400000000d3 */
[----:B------:R-:W-:Y:S02]  /*2330*/  PRMT R22, R154, 0x3340, R209 ;  /* 0x000033409a167816 */ /* 0x000fe400000000d1 */
[----:B------:R-:W-:Y:S02]  /*2340*/  PRMT R207, R120, 0x3340, R207 ;  /* 0x0000334078cf7816 */ /* 0x000fe400000000cf */
[----:B------:R-:W-:Y:S02]  /*2350*/  PRMT R23, R152, 0x3340, R205 ;  /* 0x0000334098177816 */ /* 0x000fe400000000cd */
[----:B------:R-:W-:Y:S01]  /*2360*/  PRMT R122, R122, 0x3340, R203 ;  /* 0x000033407a7a7816 */ /* 0x000fe200000000cb */
[----:B------:R-:W-:Y:S01]  /*2370*/  STS.128 [R2+UR45], R8 ;  /* 0x0000000802007988 */ /* 0x000fe20008000c2d */
[----:B------:R-:W-:-:S02]  /*2380*/  PRMT R24, R150, 0x3340, R201 ;  /* 0x0000334096187816 */ /* 0x000fc400000000c9 */
[----:B------:R-:W-:Y:S01]  /*2390*/  PRMT R199, R124, 0x3340, R199 ;  /* 0x000033407cc77816 */ /* 0x000fe200000000c7 */
[----:B------:R0:W-:Y:S01]  /*23a0*/  STS.128 [R3+UR45], R12 ;  /* 0x0000000c03007988 */ /* 0x0001e20008000c2d */
        /* <DEDUP_REMOVED lines=16> */
[----:B------:R-:W-:-:S02]  /*24b0*/  LOP3.LUT R5, R2, 0x20, RZ, 0x3c, !PT ;  /* 0x0000002002057812 */ /* 0x000fc400078e3cff */
[----:B------:R-:W-:Y:S02]  /*24c0*/  PRMT R101, R138, 0x3340, R101 ;  /* 0x000033408a657816 */ /* 0x000fe40000000065 */
[----:B------:R-:W-:Y:S02]  /*24d0*/  PRMT R24, R24, 0x5410, R199 ;  /* 0x0000541018187816 */ /* 0x000fe400000000c7 */
[----:B------:R-:W-:Y:S02]  /*24e0*/  PRMT R25, R25, 0x5410, R126 ;  /* 0x0000541019197816 */ /* 0x000fe4000000007e */
[----:B------:R-:W-:Y:S02]  /*24f0*/  PRMT R26, R26, 0x5410, R191 ;  /* 0x000054101a1a7816 */ /* 0x000fe400000000bf */
[----:B------:R-:W-:Y:S02]  /*2500*/  PRMT R102, R102, 0x3340, R99 ;  /* 0x0000334066667816 */ /* 0x000fe40000000063 */
[----:B------:R-:W-:-:S02]  /*2510*/  PRMT R27, R27, 0x5410, R112 ;  /* 0x000054101b1b7816 */ /* 0x000fc40000000070 */
[----:B------:R-:W-:Y:S02]  /*2520*/  LOP3.LUT R6, R2, 0x30, RZ, 0x3c, !PT ;  /* 0x0000003002067812 */ /* 0x000fe400078e3cff */
[----:B------:R-:W-:Y:S01]  /*2530*/  PRMT R54, R54, 0x3340, R97 ;  /* 0x0000334036367816 */ /* 0x000fe20000000061 */
[----:B------:R1:W-:Y:S01]  /*2540*/  STS.128 [R5+UR45], R20 ;  /* 0x0000001405007988 */ /* 0x0003e20008000c2d */
[----:B------:R-:W-:Y:S02]  /*2550*/  PRMT R32, R32, 0x5410, R183 ;  /* 0x0000541020207816 */ /* 0x000fe400000000b7 */
[----:B------:R-:W-:Y:S02]  /*2560*/  PRMT R33, R33, 0x5410, R104 ;  /* 0x0000541021217816 */ /* 0x000fe40000000068 */
[----:B------:R-:W-:Y:S02]  /*2570*/  PRMT R95, R16, 0x3340, R95 ;  /* 0x00003340105f7816 */ /* 0x000fe4000000005f */
[----:B------:R-:W-:-:S02]  /*2580*/  PRMT R34, R34, 0x5410, R175 ;  /* 0x0000541022227816 */ /* 0x000fc400000000af */
[----:B------:R-:W-:Y:S02]  /*2590*/  PRMT R35, R35, 0x5410, R106 ;  /* 0x0000541023237816 */ /* 0x000fe4000000006a */
[----:B------:R-:W-:Y:S02]  /*25a0*/  PRMT R52, R52, 0x3340, R93 ;  /* 0x0000334034347816 */ /* 0x000fe4000000005d */
[----:B------:R-:W-:Y:S02]  /*25b0*/  LOP3.LUT R7, R2, 0x40, RZ, 0x3c, !PT ;  /* 0x0000004002077812 */ /* 0x000fe400078e3cff */
[----:B0-----:R-:W-:Y:S02]  /*25c0*/  PRMT R12, R101, 0x5410, R102 ;  /* 0x00005410650c7816 */ /* 0x001fe40000000066 */
[----:B------:R-:W-:Y:S02]  /*25d0*/  PRMT R91, R28, 0x3340, R91 ;  /* 0x000033401c5b7816 */ /* 0x000fe4000000005b */
[----:B------:R-:W-:-:S02]  /*25e0*/  PRMT R13, R54, 0x5410, R95 ;  /* 0x00005410360d7816 */ /* 0x000fc4000000005f */
[----:B------:R-:W-:Y:S02]  /*25f0*/  PRMT R14, R52, 0x5410, R91 ;  /* 0x00005410340e7816 */ /* 0x000fe4000000005b */
[----:B------:R-:W-:Y:S02]  /*2600*/  PRMT R50, R50, 0x3340, R89 ;  /* 0x0000334032327816 */ /* 0x000fe40000000059 */
[----:B------:R-:W-:Y:S02]  /*2610*/  LOP3.LUT R3, R2, 0x50, RZ, 0x3c, !PT ;  /* 0x0000005002037812 */ /* 0x000fe400078e3cff */
[----:B------:R-:W-:Y:S02]  /*2620*/  PRMT R15, R30, 0x3340, R87 ;  /* 0x000033401e0f7816 */ /* 0x000fe40000000057 */
[----:B-1----:R-:W-:Y:S02]  /*2630*/  LOP3.LUT R5, R2, 0x60, RZ, 0x3c, !PT ;  /* 0x0000006002057812 */ /* 0x002fe400078e3cff */
[----:B------:R-:W-:-:S02]  /*2640*/  PRMT R15, R50, 0x5410, R15 ;  /* 0x00005410320f7816 */ /* 0x000fc4000000000f */
[----:B------:R-:W-:Y:S01]  /*2650*/  PRMT R48, R48, 0x3340, R85 ;  /* 0x0000334030307816 */ /* 0x000fe20000000055 */
[----:B------:R-:W-:Y:S01]  /*2660*/  STS.128 [R6+UR45], R24 ;  /* 0x0000001806007988 */ /* 0x000fe20008000c2d */
[----:B------:R-:W-:Y:S02]  /*2670*/  LOP3.LUT R2, R2, 0x70, RZ, 0x3c, !PT ;  /* 0x0000007002027812 */ /* 0x000fe400078e3cff */
[----:B------:R-:W-:Y:S01]  /*2680*/  PRMT R17, R17, 0x3340, R82 ;  /* 0x0000334011117816 */ /* 0x000fe20000000052 */
[----:B------:R-:W-:Y:S03]  /*2690*/  STS.128 [R7+UR45], R32 ;  /* 0x0000002007007988 */ /* 0x000fe60008000c2d */
[----:B------:R-:W-:Y:S02]  /*26a0*/  PRMT R48, R48, 0x5410, R17 ;  /* 0x0000541030307816 */ /* 0x000fe40000000011 */
[----:B------:R-:W-:-:S02]  /*26b0*/  PRMT R46, R46, 0x3340, R81 ;  /* 0x000033402e2e7816 */ /* 0x000fc40000000051 */
[----:B------:R-:W-:-:S04]  /*26c0*/  PRMT R29, R29, 0x3340, R78 ;  /* 0x000033401d1d7816 */ /* 0x000fc8000000004e */
[----:B------:R-:W-:Y:S02]  /*26d0*/  PRMT R49, R46, 0x5410, R29 ;  /* 0x000054102e317816 */ /* 0x000fe4000000001d */
[----:B------:R-:W-:Y:S02]  /*26e0*/  PRMT R44, R44, 0x3340, R77 ;  /* 0x000033402c2c7816 */ /* 0x000fe4000000004d */
[----:B------:R-:W-:-:S04]  /*26f0*/  PRMT R75, R18, 0x3340, R75 ;  /* 0x00003340124b7816 */ /* 0x000fc8000000004b */
[----:B------:R-:W-:Y:S02]  /*2700*/  PRMT R50, R44, 0x5410, R75 ;  /* 0x000054102c327816 */ /* 0x000fe4000000004b */
[----:B------:R-:W-:Y:S02]  /*2710*/  PRMT R42, R42, 0x3340, R73 ;  /* 0x000033402a2a7816 */ /* 0x000fe40000000049 */
[----:B------:R-:W-:-:S04]  /*2720*/  PRMT R31, R31, 0x3340, R70 ;  /* 0x000033401f1f7816 */ /* 0x000fc80000000046 */
[----:B------:R-:W-:Y:S01]  /*2730*/  PRMT R51, R42, 0x5410, R31 ;  /* 0x000054102a337816 */ /* 0x000fe2000000001f */
[----:B------:R0:W-:Y:S01]  /*2740*/  STS.128 [R3+UR45], R12 ;  /* 0x0000000c03007988 */ /* 0x0001e20008000c2d */
[----:B------:R-:W-:Y:S02]  /*2750*/  PRMT R36, R36, 0x3340, R61 ;  /* 0x0000334024247816 */ /* 0x000fe4000000003d */
[----:B------:R-:W-:Y:S02]  /*2760*/  PRMT R43, R43, 0x3340, R58 ;  /* 0x000033402b2b7816 */ /* 0x000fe4000000003a */
[----:B------:R-:W-:Y:S02]  /*2770*/  PRMT R40, R40, 0x3340, R69 ;  /* 0x0000334028287816 */ /* 0x000fe40000000045 */
[----:B------:R-:W-:Y:S02]  /*2780*/  PRMT R42, R36, 0x5410, R43 ;  /* 0x00005410242a7816 */ /* 0x000fe4000000002b */
[----:B------:R-:W-:Y:S01]  /*2790*/  PRMT R47, R47, 0x3340, R66 ;  /* 0x000033402f2f7816 */ /* 0x000fe20000000042 */
[----:B------:R1:W-:Y:S03]  /*27a0*/  STS.128 [R5+UR45], R48 ;  /* 0x0000003005007988 */ /* 0x0003e60008000c2d */
[----:B------:R-:W-:-:S02]  /*27b0*/  PRMT R40, R40, 0x5410, R47 ;  /* 0x0000541028287816 */ /* 0x000fc4000000002f */
[----:B------:R-:W-:Y:S01]  /*27c0*/  PRMT R38, R38, 0x3340, R65 ;  /* 0x0000334026267816 */ /* 0x000fe20000000041 */
[----:B0-----:R-:W-:Y:S01]  /*27d0*/  IMAD.MOV.U32 R3, RZ, RZ, 0x3f800000 ;  /* 0x3f800000ff037424 */ /* 0x001fe200078e00ff */
[----:B------:R-:W-:Y:S02]  /*27e0*/  PRMT R19, R19, 0x3340, R62 ;  /* 0x0000334013137816 */ /* 0x000fe4000000003e */
[----:B------:R-:W-:Y:S02]  /*27f0*/  PRMT R56, R41, 0x3340, R56 ;  /* 0x0000334029387816 */ /* 0x000fe40000000038 */
[----:B------:R-:W-:Y:S02]  /*2800*/  PRMT R41, R38, 0x5410, R19 ;  /* 0x0000541026297816 */ /* 0x000fe40000000013 */
[----:B------:R-:W-:-:S04]  /*2810*/  PRMT R45, R45, 0x3340, R240 ;  /* 0x000033402d2d7816 */ /* 0x000fc800000000f0 */
[----:B------:R-:W-:Y:S01]  /*2820*/  PRMT R43, R56, 0x5410, R45 ;  /* 0x00005410382b7816 */ /* 0x000fe2000000002d */
[----:B-1----:R-:W-:Y:S01]  /*2830*/  IMAD.MOV.U32 R5, RZ, RZ, 0x3f800000 ;  /* 0x3f800000ff057424 */ /* 0x002fe200078e00ff */
[----:B------:R-:W-:Y:S04]  /*2840*/  STL [R1+0x94], R3 ;  /* 0x0000940301007387 */ /* 0x000fe80000100800 */
[----:B------:R0:W-:Y:S04]  /*2850*/  STS.128 [R2+UR45], R40 ;  /* 0x0000002802007988 */ /* 0x0001e80008000c2d */
[----:B------:R-:W-:Y:S04]  /*2860*/  STL [R1+0x90], R5 ;  /* 0x0000900501007387 */ /* 0x000fe80000100800 */
[----:B------:R-:W-:Y:S01]  /*2870*/  STL [R1+0x8c], R3 ;  /* 0x00008c0301007387 */ /* 0x000fe20000100800 */
[----:B0-----:R-:W-:-:S05]  /*2880*/  IMAD.MOV.U32 R2, RZ, RZ, 0x3f800000 ;  /* 0x3f800000ff027424 */ /* 0x001fca00078e00ff */
[----:B------:R0:W-:Y:S02]  /*2890*/  STL [R1+0x88], R2 ;  /* 0x0000880201007387 */ /* 0x0001e40000100800 */
[----:B0-----:R-:W-:-:S05]  /*28a0*/  VIADD R2, R4, 0x80 ;  /* 0x0000008004027836 */ /* 0x001fca0000000000 */
[----:B------:R-:W-:Y:S01]  /*28b0*/  ISETP.GE.AND P0, PT, R2, 0x1, PT ;  /* 0x000000010200780c */ /* 0x000fe20003f06270 */
[----:B------:R-:W-:Y:S01]  /*28c0*/  IMAD.MOV.U32 R11, RZ, RZ, -0x800000 ;  /* 0xff800000ff0b7424 */ /* 0x000fe200078e00ff */
[----:B------:R-:W-:Y:S01]  /*28d0*/  CS2R R88, SRZ ;  /* 0x0000000000587805 */ /* 0x000fe2000001ff00 */
[----:B------:R-:W-:Y:S01]  /*28e0*/  IMAD.MOV.U32 R9, RZ, RZ, -0x800000 ;  /* 0xff800000ff097424 */ /* 0x000fe200078e00ff */
[----:B------:R-:W-:Y:S01]  /*28f0*/  CS2R R90, SRZ ;  /* 0x00000000005a7805 */ /* 0x000fe2000001ff00 */
[----:B------:R-:W-:Y:S01]  /*2900*/  IMAD.MOV.U32 R10, RZ, RZ, -0x800000 ;  /* 0xff800000ff0a7424 */ /* 0x000fe200078e00ff */
[----:B------:R-:W-:Y:S01]  /*2910*/  CS2R R92, SRZ ;  /* 0x00000000005c7805 */ /* 0x000fe2000001ff00 */
[----:B------:R-:W-:Y:S01]  /*2920*/  IMAD.MOV.U32 R8, RZ, RZ, -0x800000 ;  /* 0xff800000ff087424 */ /* 0x000fe200078e00ff */
[----:B------:R-:W-:Y:S02]  /*2930*/  CS2R R94, SRZ ;  /* 0x00000000005e7805 */ /* 0x000fe4000001ff00 */
[----:B------:R-:W-:-:S02]  /*2940*/  CS2R R96, SRZ ;  /* 0x0000000000607805 */ /* 0x000fc4000001ff00 */
[----:B------:R-:W-:Y:S02]  /*2950*/  CS2R R98, SRZ ;  /* 0x0000000000627805 */ /* 0x000fe4000001ff00 */
[----:B------:R-:W-:Y:S02]  /*2960*/  CS2R R100, SRZ ;  /* 0x0000000000647805 */ /* 0x000fe4000001ff00 */
[----:B------:R-:W-:Y:S02]  /*2970*/  CS2R R102, SRZ ;  /* 0x0000000000667805 */ /* 0x000fe4000001ff00 */
[----:B------:R-:W-:Y:S02]  /*2980*/  CS2R R104, SRZ ;  /* 0x0000000000687805 */ /* 0x000fe4000001ff00 */
        /* <DEDUP_REMOVED lines=55> */
[----:B------:R-:W-:Y:S01]  /*2d00*/  LOP3.LUT R2, R248, 0x60, RZ, 0xc0, !PT ;  /* 0x00000060f8027812 */ /* 0x000fe200078ec0ff */
[----:B------:R-:W-:Y:S06]  /*2d10*/  @!P0 BRA `(.L_x_0) ;  /* 0x0000009c00608947 */ /* 0x000fec0003800000 */
[----:B------:R-:W0:Y:S01]  /*2d20*/  LDC R37, c[0x0][0x268] ;  /* 0x00009a00ff257b82 */ /* 0x000e220000000800 */
[----:B------:R-:W-:Y:S01]  /*2d30*/  SHF.R.U32.HI R3, RZ, 0x6, R248 ;  /* 0x00000006ff037819 */ /* 0x000fe200000116f8 */
[----:B------:R-:W-:Y:S01]  /*2d40*/  ULDC.64 UR16, c[0x0][0x260] ;  /* 0x0000980000107ab9 */ /* 0x000fe20000000a00 */
[C---:B------:R-:W-:Y:S01]  /*2d50*/  LOP3.LUT R5, R248.reuse, 0x1, RZ, 0xc0, !PT ;  /* 0x00000001f8057812 */ /* 0x040fe200078ec0ff */
[----:B------:R-:W-:Y:S01]  /*2d60*/  ULDC UR4, c[0x0][0x258] ;  /* 0x0000960000047ab9 */ /* 0x000fe20000000800 */
[----:B------:R-:W-:Y:S01]  /*2d70*/  SGXT.U32 R3, R3, 0x1 ;  /* 0x000000010303781a */ /* 0x000fe20000000000 */
[----:B------:R-:W-:Y:S01]  /*2d80*/  UIMAD UR16, UR44, UR16, URZ ;  /* 0x000000102c1072a4 */ /* 0x000fe2000f8e023f */
[C---:B------:R-:W-:Y:S01]  /*2d90*/  LOP3.LUT R6, R248.reuse, 0x1c, RZ, 0xc0, !PT ;  /* 0x0000001cf8067812 */ /* 0x040fe200078ec0ff */
[----:B------:R-:W1:Y:S01]  /*2da0*/  LDC.64 R216, c[0x0][0x250] ;  /* 0x00009400ffd87b82 */ /* 0x000e620000000a00 */
[----:B------:R-:W-:Y:S01]  /*2db0*/  ULDC.64 UR6, c[0x0][0x218] ;  /* 0x0000860000067ab9 */ /* 0x000fe20000000a00 */
[----:B------:R-:W-:Y:S01]  /*2dc0*/  LEA.HI R10, R248, 0x5e, RZ, 0x1a ;  /* 0x0000005ef80a7811 */ /* 0x000fe200078fd0ff */
[----:B------:R-:W-:Y:S01]  /*2dd0*/  UIADD3 UR8, UR45, 0x4000, URZ ;  /* 0x000040002d087890 */ /* 0x000fe2000fffe03f */
[----:B------:R-:W-:Y:S01]  /*2de0*/  IMAD R7, R5, 0x2, R6 ;  /* 0x0000000205077824 */ /* 0x000fe200078e0206 */
[----:B------:R-:W-:Y:S01]  /*2df0*/  SHF.R.U32.HI R6, RZ, 0x1, R248 ;  /* 0x00000001ff067819 */ /* 0x000fe200000116f8 */
[----:B------:R-:W-:Y:S01]  /*2e00*/  IMAD R5, R0, UR4, RZ ;  /* 0x0000000400057c24 */ /* 0x000fe2000f8e02ff */
[----:B------:R-:W-:Y:S01]  /*2e10*/  USHF.R.S32.HI UR4, URZ, 0x1f, UR16 ;  /* 0x0000001f3f047899 */ /* 0x000fe20008011410 */
[----:B------:R-:W2:Y:S01]  /*2e20*/  LDC.64 R34, c[0x0][0x220] ;  /* 0x00008800ff227b82 */ /* 0x000ea20000000a00 */
[----:B------:R-:W-:Y:S01]  /*2e30*/  SGXT.U32 R6, R6, 0x1 ;  /* 0x000000010606781a */ /* 0x000fe20000000000 */
[----:B------:R-:W-:Y:S01]  /*2e40*/  USHF.R.U32.HI UR8, URZ, 0x4, UR8 ;  /* 0x000000043f087899 */ /* 0x000fe20008011608 */
[----:B------:R-:W-:Y:S01]  /*2e50*/  SHF.R.S32.HI R9, RZ, 0x1f, R5 ;  /* 0x0000001fff097819 */ /* 0x000fe20000011405 */
[----:B------:R-:W-:Y:S01]  /*2e60*/  UMOV UR10, URZ ;  /* 0x0000003f000a7c82 */ /* 0x000fe20008000000 */
[----:B------:R-:W-:Y:S01]  /*2e70*/  LOP3.LUT R6, R7, R6, RZ, 0xfc, !PT ;  /* 0x0000000607067212 */ /* 0x000fe200078efcff */
[----:B------:R-:W-:Y:S01]  /*2e80*/  USGXT.U32 UR8, UR8, 0xe ;  /* 0x0000000e0808789a */ /* 0x000fe20008000000 */
[----:B------:R-:W-:Y:S01]  /*2e90*/  LEA.HI R11, R248, 0x6e, RZ, 0x1a ;  /* 0x0000006ef80b7811 */ /* 0x000fe200078fd0ff */
[-C--:B0-----:R-:W-:Y:S01]  /*2ea0*/  IMAD R13, R3, R37.reuse, RZ ;  /* 0x00000025030d7224 */ /* 0x081fe200078e02ff */
[----:B------:R-:W-:Y:S01]  /*2eb0*/  SHF.R.U32.HI R3, RZ, 0x1, R2 ;  /* 0x00000001ff037819 */ /* 0x000fe20000011602 */
[-C--:B------:R-:W-:Y:S01]  /*2ec0*/  IMAD R30, R10, R37.reuse, RZ ;  /* 0x000000250a1e7224 */ /* 0x080fe200078e02ff */
[----:B------:R-:W-:Y:S01]  /*2ed0*/  SHF.R.U32.HI R2, RZ, 0x2, R248 ;  /* 0x00000002ff027819 */ /* 0x000fe200000116f8 */
[-C--:B------:R-:W-:Y:S01]  /*2ee0*/  IMAD R31, R11, R37.reuse, RZ ;  /* 0x000000250b1f7224 */ /* 0x080fe200078e02ff */
[----:B------:R-:W-:Y:S01]  /*2ef0*/  LEA.HI R8, R248, 0x3e, RZ, 0x1a ;  /* 0x0000003ef8087811 */ /* 0x000fe200078fd0ff */
[C---:B------:R-:W-:Y:S01]  /*2f00*/  IMAD R14, R37.reuse, 0x2, R13 ;  /* 0x00000002250e7824 */ /* 0x040fe200078e020d */
[----:B------:R-:W-:Y:S01]  /*2f10*/  SGXT.U32 R2, R2, 0x3 ;  /* 0x000000030202781a */ /* 0x000fe20000000000 */
[----:B-1----:R-:W-:Y:S01]  /*2f20*/  IMAD R216, R216, UR44, RZ ;  /* 0x0000002cd8d87c24 */ /* 0x002fe2000f8e02ff */
[----:B------:R-:W-:Y:S01]  /*2f30*/  LEA.HI R12, R248, 0x7e, RZ, 0x1a ;  /* 0x0000007ef80c7811 */ /* 0x000fe200078fd0ff */
[----:B------:R-:W-:Y:S01]  /*2f40*/  IMAD R28, R8, R37, RZ ;  /* 0x00000025081c7224 */ /* 0x000fe200078e02ff */
[----:B------:R-:W-:Y:S01]  /*2f50*/  LOP3.LUT R4, R4, R3, R2, 0xfe, !PT ;  /* 0x0000000304047212 */ /* 0x000fe200078efe02 */
[----:B------:R-:W-:Y:S01]  /*2f60*/  IMAD R15, R37, 0x2, R14 ;  /* 0x00000002250f7824 */ /* 0x000fe200078e020e */
[----:B------:R-:W-:Y:S01]  /*2f70*/  LOP3.LUT R2, R248, 0x3f, RZ, 0xc0, !PT ;  /* 0x0000003ff8027812 */ /* 0x000fe200078ec0ff */
[-C--:B------:R-:W-:Y:S01]  /*2f80*/  IMAD R32, R12, R37.reuse, RZ ;  /* 0x000000250c207224 */ /* 0x080fe200078e02ff */
[--C-:B------:R-:W-:Y:S01]  /*2f90*/  IADD3 R5, P0, P1, R5, UR6, R216.reuse ;  /* 0x0000000605057c10 */ /* 0x100fe2000f91e0d8 */
[C---:B------:R-:W-:Y:S01]  /*2fa0*/  IMAD R16, R37.reuse, 0x2, R15 ;  /* 0x0000000225107824 */ /* 0x040fe200078e020f */
[----:B------:R-:W-:Y:S01]  /*2fb0*/  SHF.R.S32.HI R216, RZ, 0x1f, R216 ;  /* 0x0000001fffd87819 */ /* 0x000fe200000114d8 */
[----:B------:R-:W-:Y:S01]  /*2fc0*/  IMAD R3, R2, UR17, RZ ;  /* 0x0000001102037c24 */ /* 0x000fe2000f8e02ff */
[----:B------:R-:W-:Y:S01]  /*2fd0*/  LEA.HI R2, R248, 0x1e, RZ, 0x1a ;  /* 0x0000001ef8027811 */ /* 0x000fe200078fd0ff */
[----:B------:R-:W-:Y:S01]  /*2fe0*/  IMAD R17, R37, 0x2, R16 ;  /* 0x0000000225117824 */ /* 0x000fe200078e0210 */
[----:B------:R-:W-:Y:S01]  /*2ff0*/  IADD3.X R7, R9, UR7, R216, P0, P1 ;  /* 0x0000000709077c10 */ /* 0x000fe200087e24d8 */
[----:B------:R-:W-:Y:S01]  /*3000*/  IMAD R65, R217, 0x2c, RZ ;  /* 0x0000002cd9417824 */ /* 0x000fe200078e02ff */
[----:B--2---:R-:W-:Y:S01]  /*3010*/  IADD3 R33, P2, P3, R3, UR16, R34 ;  /* 0x0000001003217c10 */ /* 0x004fe2000fb5e022 */
[-C--:B------:R-:W-:Y:S01]  /*3020*/  IMAD R26, R2, R37.reuse, RZ ;  /* 0x00000025021a7224 */ /* 0x080fe200078e02ff */
[----:B------:R-:W-:Y:S01]  /*3030*/  SHF.R.S32.HI R0, RZ, 0x1f, R3 ;  /* 0x0000001fff007819 */ /* 0x000fe20000011403 */
[----:B------:R-:W-:Y:S01]  /*3040*/  IMAD R18, R37, 0x2, R17 ;  /* 0x0000000225127824 */ /* 0x000fe200078e0211 */
[----:B------:R-:W-:Y:S01]  /*3050*/  LEA.HI R9, R248, 0x4e, RZ, 0x1a ;  /* 0x0000004ef8097811 */ /* 0x000fe200078fd0ff */
[----:B------:R-:W-:Y:S01]  /*3060*/  IMAD R66, R217, 0x2d, RZ ;  /* 0x0000002dd9427824 */ /* 0x000fe200078e02ff */
[----:B------:R-:W-:Y:S01]  /*3070*/  IADD3.X R35, R0, UR4, R35, P2, P3 ;  /* 0x0000000400237c10 */ /* 0x000fe200097e6423 */
[----:B------:R-:W-:Y:S01]  /*3080*/  IMAD R19, R37, 0x2, R18 ;  /* 0x0000000225137824 */ /* 0x000fe200078e0212 */
[C---:B------:R-:W-:Y:S01]  /*3090*/  LEA.HI R0, R248.reuse, 0xe, RZ, 0x1a ;  /* 0x0000000ef8007811 */ /* 0x040fe200078fd0ff */
[----:B------:R-:W-:Y:S01]  /*30a0*/  IMAD R29, R9, R37, RZ ;  /* 0x00000025091d7224 */ /* 0x000fe200078e02ff */
[----:B------:R-:W-:Y:S01]  /*30b0*/  LEA.HI R3, R248, 0x2e, RZ, 0x1a ;  /* 0x0000002ef8037811 */ /* 0x000fe200078fd0ff */
[----:B------:R-:W-:Y:S01]  /*30c0*/  IMAD R20, R37, 0x4, R19 ;  /* 0x0000000425147824 */ /* 0x000fe200078e0213 */
[----:B------:R-:W-:Y:S01]  /*30d0*/  IADD3 R9, P6, R13, R33, RZ ;  /* 0x000000210d097210 */ /* 0x000fe20007fde0ff */
[----:B------:R-:W-:Y:S01]  /*30e0*/  IMAD R0, R0, R37, RZ ;  /* 0x0000002500007224 */ /* 0x000fe200078e02ff */
[----:B------:R-:W-:Y:S01]  /*30f0*/  IADD3 R11, P1, R26, R33, RZ ;  /* 0x000000211a0b7210 */ /* 0x000fe20007f3e0ff */
[----:B------:R-:W-:Y:S01]  /*3100*/  IMAD R27, R3, R37, RZ ;  /* 0x00000025031b7224 */ /* 0x000fe200078e02ff */
[-C--:B------:R-:W-:Y:S01]  /*3110*/  IADD3 R12, P4, R29, R33.reuse, RZ ;  /* 0x000000211d0c7210 */ /* 0x080fe20007f9e0ff */
[----:B------:R-:W-:Y:S01]  /*3120*/  STL [R1+0x12c], R9 ;  /* 0x00012c0901007387 */ /* 0x000fe20000100800 */
[C---:B------:R-:W-:Y:S01]  /*3130*/  IADD3 R10, P0, R0.reuse, R33, RZ ;  /* 0x00000021000a7210 */ /* 0x040fe20007f1e0ff */
[----:B------:R-:W-:Y:S01]  /*3140*/  IMAD R21, R37, 0x2, R20 ;  /* 0x0000000225157824 */ /* 0x000fe200078e0214 */
[-C--:B------:R-:W-:Y:S01]  /*3150*/  LEA.HI.X.SX32 R13, R13, R35.reuse, 0x1, P6 ;  /* 0x000000230d0d7211 */ /* 0x080fe200030f0eff */
[----:B------:R-:W-:Y:S01]  /*3160*/  IMAD R67, R217, 0x2e, RZ ;  /* 0x0000002ed9437824 */ /* 0x000fe200078e02ff */
[-C--:B------:R-:W-:Y:S01]  /*3170*/  LEA.HI.X.SX32 R0, R0, R35.reuse, 0x1, P0 ;  /* 0x0000002300007211 */ /* 0x080fe200000f0eff */
[----:B------:R0:W-:Y:S01]  /*3180*/  STL [R1+0x164], R10 ;  /* 0x0001640a01007387 */ /* 0x0001e20000100800 */
[----:B------:R-:W-:Y:S01]  /*3190*/  LEA.HI.X.SX32 R216, R29, R35, 0x1, P4 ;  /* 0x000000231dd87211 */ /* 0x000fe200020f0eff */
[----:B------:R-:W-:Y:S01]  /*31a0*/  IMAD R22, R37, 0x2, R21 ;  /* 0x0000000225167824 */ /* 0x000fe200078e0215 */
[----:B------:R-:W-:Y:S01]  /*31b0*/  USHF.R.U32.HI UR16, URZ, 0x4, UR45 ;  /* 0x000000043f107899 */ /* 0x000fe2000801162d */
[----:B------:R1:W-:Y:S01]  /*31c0*/  STL [R1+0x1a4], R11 ;  /* 0x0001a40b01007387 */ /* 0x0003e20000100800 */
[----:B------:R-:W-:Y:S01]  /*31d0*/  IMAD R68, R217, 0x2f, RZ ;  /* 0x0000002fd9447824 */ /* 0x000fe200078e02ff */
[----:B------:R-:W-:Y:S01]  /*31e0*/  UMOV UR7, URZ ;  /* 0x0000003f00077c82 */ /* 0x000fe20008000000 */
[----:B------:R-:W-:Y:S01]  /*31f0*/  IMAD R23, R37, 0x2, R22 ;  /* 0x0000000225177824 */ /* 0x000fe200078e0216 */
[----:B------:R-:W-:Y:S01]  /*3200*/  USGXT.U32 UR16, UR16, 0xe ;  /* 0x0000000e1010789a */ /* 0x000fe20008000000 */
[----:B------:R-:W-:Y:S01]  /*3210*/  IMAD R69, R217, 0x30, RZ ;  /* 0x00000030d9457824 */ /* 0x000fe200078e02ff */
[-C--:B0-----:R-:W-:Y:S01]  /*3220*/  IADD3 R10, P2, R27, R33.reuse, RZ ;  /* 0x000000211b0a7210 */ /* 0x081fe20007f5e0ff */
[----:B------:R-:W-:Y:S01]  /*3230*/  IMAD R24, R37, 0x2, R23 ;  /* 0x0000000225187824 */ /* 0x000fe200078e0217 */
[----:B------:R-:W-:Y:S01]  /*3240*/  UIADD3 UR12, UP0, UR16, 0x2, URZ ;  /* 0x00000002100c7890 */ /* 0x000fe2000ff1e03f */
[----:B------:R-:W-:Y:S01]  /*3250*/  IMAD R70, R217, 0x31, RZ ;  /* 0x00000031d9467824 */ /* 0x000fe200078e02ff */
[-C--:B-1----:R-:W-:Y:S01]  /*3260*/  IADD3 R11, P3, R28, R33.reuse, RZ ;  /* 0x000000211c0b7210 */ /* 0x082fe20007f7e0ff */
[----:B------:R-:W-:Y:S01]  /*3270*/  STL [R1+0x1e4], R10 ;  /* 0x0001e40a01007387 */ /* 0x000fe20000100800 */
[----:B------:R-:W-:Y:S01]  /*3280*/  IMAD R25, R37, 0x2, R24 ;  /* 0x0000000225197824 */ /* 0x000fe200078e0218 */
[----:B------:R-:W-:Y:S01]  /*3290*/  UIADD3.X UR13, UR7, 0x40000040, URZ, UP0, !UPT ;  /* 0x40000040070d7890 */ /* 0x000fe200087fe43f */
[----:B------:R-:W-:Y:S01]  /*32a0*/  IMAD R71, R217, 0x32, RZ ;  /* 0x00000032d9477824 */ /* 0x000fe200078e02ff */
[----:B------:R0:W-:Y:S01]  /*32b0*/  STL [R1+0x224], R11 ;  /* 0x0002240b01007387 */ /* 0x0001e20000100800 */
[----:B------:R-:W-:Y:S01]  /*32c0*/  IMAD R2, R37, 0x2, R25 ;  /* 0x0000000225027824 */ /* 0x000fe200078e0219 */
[----:B------:R-:W-:Y:S01]  /*32d0*/  UIADD3 UR14, UP0, UR8, 0x2, URZ ;  /* 0x00000002080e7890 */ /* 0x000fe2000ff1e03f */
[----:B------:R-:W-:Y:S01]  /*32e0*/  IMAD R72, R217, 0x33, RZ ;  /* 0x00000033d9487824 */ /* 0x000fe200078e02ff */
[----:B------:R1:W-:Y:S01]  /*32f0*/  STL [R1+0x264], R12 ;  /* 0x0002640c01007387 */ /* 0x0003e20000100800 */
[----:B------:R-:W-:Y:S01]  /*3300*/  IMAD R3, R37, 0x4, R2 ;  /* 0x0000000425037824 */ /* 0x000fe200078e0202 */
[----:B------:R-:W-:Y:S01]  /*3310*/  UIADD3.X UR15, UR10, 0x40000040, URZ, UP0, !UPT ;  /* 0x400000400a0f7890 */ /* 0x000fe200087fe43f */
[----:B------:R-:W-:Y:S01]  /*3320*/  IMAD R73, R217, 0x34, RZ ;  /* 0x00000034d9497824 */ /* 0x000fe200078e02ff */
[----:B------:R-:W-:Y:S01]  /*3330*/  CS2R R88, SRZ ;  /* 0x0000000000587805 */ /* 0x000fe2000001ff00 */
[----:B------:R-:W-:Y:S01]  /*3340*/  IMAD R8, R37, 0x2, R3 ;  /* 0x0000000225087824 */ /* 0x000fe200078e0203 */
[-C--:B0-----:R-:W-:Y:S01]  /*3350*/  IADD3 R11, P5, R30, R33.reuse, RZ ;  /* 0x000000211e0b7210 */ /* 0x081fe20007fbe0ff */
[----:B------:R-:W-:Y:S01]  /*3360*/  IMAD R74, R217, 0x35, RZ ;  /* 0x00000035d94a7824 */ /* 0x000fe200078e02ff */
[----:B------:R-:W-:Y:S01]  /*3370*/  CS2R R90, SRZ ;  /* 0x00000000005a7805 */ /* 0x000fe2000001ff00 */
[----:B------:R-:W-:Y:S01]  /*3380*/  IMAD R9, R37, 0x2, R8 ;  /* 0x0000000225097824 */ /* 0x000fe200078e0208 */
[----:B-1----:R-:W-:Y:S01]  /*3390*/  IADD3 R12, P6, R31, R33, RZ ;  /* 0x000000211f0c7210 */ /* 0x002fe20007fde0ff */
[----:B------:R0:W-:Y:S01]  /*33a0*/  STL [R1+0x2a4], R11 ;  /* 0x0002a40b01007387 */ /* 0x0001e20000100800 */
[----:B------:R-:W-:Y:S01]  /*33b0*/  IMAD R75, R217, 0x36, RZ ;  /* 0x00000036d94b7824 */ /* 0x000fe200078e02ff */
[----:B------:R-:W-:-:S02]  /*33c0*/  CS2R R92, SRZ ;  /* 0x00000000005c7805 */ /* 0x000fc4000001ff00 */
[-C--:B------:R-:W-:Y:S01]  /*33d0*/  LEA.HI.X.SX32 R218, R31, R35.reuse, 0x1, P6 ;  /* 0x000000231fda7211 */ /* 0x080fe200030f0eff */
[----:B------:R1:W-:Y:S01]  /*33e0*/  STL [R1+0x128], R13 ;  /* 0x0001280d01007387 */ /* 0x0003e20000100800 */
[----:B------:R-:W-:Y:S01]  /*33f0*/  IMAD R10, R37, 0x2, R9 ;  /* 0x00000002250a7824 */ /* 0x000fe200078e0209 */
[----:B------:R-:W-:Y:S01]  /*3400*/  CS2R R94, SRZ ;  /* 0x00000000005e7805 */ /* 0x000fe2000001ff00 */
[C---:B------:R-:W-:Y:S01]  /*3410*/  IMAD R76, R217.reuse, 0x37, RZ ;  /* 0x00000037d94c7824 */ /* 0x040fe200078e02ff */
[----:B------:R2:W-:Y:S01]  /*3420*/  STL [R1+0x2e4], R12 ;  /* 0x0002e40c01007387 */ /* 0x0005e20000100800 */
[----:B------:R-:W-:Y:S01]  /*3430*/  IMAD R77, R217, 0x38, RZ ;  /* 0x00000038d94d7824 */ /* 0x000fe200078e02ff */
[----:B------:R-:W-:Y:S01]  /*3440*/  CS2R R96, SRZ ;  /* 0x0000000000607805 */ /* 0x000fe2000001ff00 */
[----:B0-----:R-:W-:Y:S01]  /*3450*/  IMAD R11, R37, 0x2, R10 ;  /* 0x00000002250b7824 */ /* 0x001fe200078e020a */
[----:B------:R0:W-:Y:S01]  /*3460*/  STL [R1+0x160], R0 ;  /* 0x0001600001007387 */ /* 0x0001e20000100800 */
[C---:B------:R-:W-:Y:S01]  /*3470*/  IMAD R78, R217.reuse, 0x39, RZ ;  /* 0x00000039d94e7824 */ /* 0x040fe200078e02ff */
[----:B-1----:R-:W-:Y:S01]  /*3480*/  LEA.HI.X.SX32 R13, R26, R35, 0x1, P1 ;  /* 0x000000231a0d7211 */ /* 0x002fe200008f0eff */
[C---:B------:R-:W-:Y:S01]  /*3490*/  IMAD R79, R217.reuse, 0x3a, RZ ;  /* 0x0000003ad94f7824 */ /* 0x040fe200078e02ff */
[----:B------:R-:W-:Y:S01]  /*34a0*/  CS2R R98, SRZ ;  /* 0x0000000000627805 */ /* 0x000fe2000001ff00 */
[C---:B------:R-:W-:Y:S01]  /*34b0*/  IMAD R80, R217.reuse, 0x3b, RZ ;  /* 0x0000003bd9507824 */ /* 0x040fe200078e02ff */
[----:B--2---:R-:W-:Y:S01]  /*34c0*/  IADD3 R12, P0, R32, R33, RZ ;  /* 0x00000021200c7210 */ /* 0x004fe20007f1e0ff */
[C---:B------:R-:W-:Y:S01]  /*34d0*/  IMAD R81, R217.reuse, 0x3c, RZ ;  /* 0x0000003cd9517824 */ /* 0x040fe200078e02ff */
[----:B------:R-:W-:Y:S01]  /*34e0*/  CS2R R100, SRZ ;  /* 0x0000000000647805 */ /* 0x000fe2000001ff00 */
[----:B------:R-:W-:Y:S01]  /*34f0*/  IMAD R82, R217, 0x3d, RZ ;  /* 0x0000003dd9527824 */ /* 0x000fe200078e02ff */
[----:B------:R-:W-:Y:S01]  /*3500*/  CS2R R102, SRZ ;  /* 0x0000000000667805 */ /* 0x000fe2000001ff00 */
[----:B------:R1:W-:Y:S01]  /*3510*/  STL [R1+0x324], R12 ;  /* 0x0003240c01007387 */ /* 0x0003e20000100800 */
[----:B0-----:R-:W-:Y:S01]  /*3520*/  IMAD R0, R37, 0x2, R11 ;  /* 0x0000000225007824 */ /* 0x001fe200078e020b */
[----:B------:R-:W-:Y:S01]  /*3530*/  CS2R R104, SRZ ;  /* 0x0000000000687805 */ /* 0x000fe2000001ff00 */
[C---:B------:R-:W-:Y:S01]  /*3540*/  IMAD R83, R217.reuse, 0x3e, RZ ;  /* 0x0000003ed9537824 */ /* 0x040fe200078e02ff */
[----:B------:R0:W-:Y:S01]  /*3550*/  STL [R1+0x1a0], R13 ;  /* 0x0001a00d01007387 */ /* 0x0001e20000100800 */
[----:B------:R-:W-:Y:S01]  /*3560*/  IMAD R84, R217, 0x3f, RZ ;  /* 0x0000003fd9547824 */ /* 0x000fe200078e02ff */
[----:B------:R-:W-:-:S02]  /*3570*/  CS2R R106, SRZ ;  /* 0x00000000006a7805 */ /* 0x000fc4000001ff00 */
[----:B------:R-:W-:Y:S02]  /*3580*/  CS2R R108, SRZ ;  /* 0x00000000006c7805 */ /* 0x000fe4000001ff00 */
[----:B------:R-:W-:Y:S02]  /*3590*/  CS2R R110, SRZ ;  /* 0x00000000006e7805 */ /* 0x000fe4000001ff00 */
[----:B------:R-:W-:Y:S02]  /*35a0*/  CS2R R112, SRZ ;  /* 0x0000000000707805 */ /* 0x000fe4000001ff00 */
[----:B-1----:R-:W-:Y:S02]  /*35b0*/  LEA.HI.X.SX32 R12, R27, R35, 0x1, P2 ;  /* 0x000000231b0c7211 */ /* 0x002fe400010f0eff */
[----:B------:R-:W-:Y:S02]  /*35c0*/  CS2R R114, SRZ ;  /* 0x0000000000727805 */ /* 0x000fe4000001ff00 */
[----:B------:R-:W-:-:S02]  /*35d0*/  CS2R R116, SRZ ;  /* 0x0000000000747805 */ /* 0x000fc4000001ff00 */
[----:B------:R-:W-:Y:S02]  /*35e0*/  CS2R R118, SRZ ;  /* 0x0000000000767805 */ /* 0x000fe4000001ff00 */
[----:B0-----:R-:W-:Y:S01]  /*35f0*/  LEA.HI.X.SX32 R13, R28, R35, 0x1, P3 ;  /* 0x000000231c0d7211 */ /* 0x001fe200018f0eff */
[----:B------:R0:W-:Y:S01]  /*3600*/  STL [R1+0x1e0], R12 ;  /* 0x0001e00c01007387 */ /* 0x0001e20000100800 */
[----:B------:R-:W-:Y:S02]  /*3610*/  CS2R R120, SRZ ;  /* 0x0000000000787805 */ /* 0x000fe4000001ff00 */
[----:B------:R-:W-:Y:S02]  /*3620*/  CS2R R122, SRZ ;  /* 0x00000000007a7805 */ /* 0x000fe4000001ff00 */
[----:B------:R-:W-:Y:S01]  /*3630*/  CS2R R124, SRZ ;  /* 0x00000000007c7805 */ /* 0x000fe2000001ff00 */
[----:B------:R1:W-:Y:S01]  /*3640*/  STL [R1+0x220], R13 ;  /* 0x0002200d01007387 */ /* 0x0003e20000100800 */
[----:B------:R-:W-:-:S02]  /*3650*/  CS2R R126, SRZ ;  /* 0x00000000007e7805 */ /* 0x000fc4000001ff00 */
[----:B------:R-:W-:Y:S02]  /*3660*/  CS2R R128, SRZ ;  /* 0x0000000000807805 */ /* 0x000fe4000001ff00 */
[----:B------:R-:W-:Y:S01]  /*3670*/  CS2R R130, SRZ ;  /* 0x0000000000827805 */ /* 0x000fe2000001ff00 */
[----:B------:R2:W-:Y:S01]  /*3680*/  STL [R1+0x260], R216 ;  /* 0x000260d801007387 */ /* 0x0005e20000100800 */
[----:B------:R-:W-:Y:S01]  /*3690*/  CS2R R132, SRZ ;  /* 0x0000000000847805 */ /* 0x000fe2000001ff00 */
[----:B0-----:R-:W-:Y:S01]  /*36a0*/  IMAD R12, R37, 0x2, R0 ;  /* 0x00000002250c7824 */ /* 0x001fe200078e0200 */
[----:B------:R-:W-:Y:S02]  /*36b0*/  CS2R R134, SRZ ;  /* 0x0000000000867805 */ /* 0x000fe4000001ff00 */
[----:B------:R-:W-:Y:S02]  /*36c0*/  CS2R R136, SRZ ;  /* 0x0000000000887805 */ /* 0x000fe4000001ff00 */
[----:B------:R-:W-:-:S02]  /*36d0*/  CS2R R138, SRZ ;  /* 0x00000000008a7805 */ /* 0x000fc4000001ff00 */
[-C--:B-1----:R-:W-:Y:S02]  /*36e0*/  LEA.HI.X.SX32 R13, R30, R35.reuse, 0x1, P5 ;  /* 0x000000231e0d7211 */ /* 0x082fe400028f0eff */
[----:B------:R-:W-:Y:S02]  /*36f0*/  CS2R R140, SRZ ;  /* 0x00000000008c7805 */ /* 0x000fe4000001ff00 */
[----:B------:R-:W-:Y:S02]  /*3700*/  CS2R R142, SRZ ;  /* 0x00000000008e7805 */ /* 0x000fe4000001ff00 */
[----:B------:R-:W-:Y:S02]  /*3710*/  CS2R R144, SRZ ;  /* 0x0000000000907805 */ /* 0x000fe4000001ff00 */
[----:B--2---:R-:W-:Y:S01]  /*3720*/  LEA.HI.X.SX32 R216, R32, R35, 0x1, P0 ;  /* 0x0000002320d87211 */ /* 0x004fe200000f0eff */
[----:B------:R0:W-:Y:S01]  /*3730*/  STL [R1+0x2a0], R13 ;  /* 0x0002a00d01007387 */ /* 0x0001e20000100800 */
[----:B------:R-:W-:-:S02]  /*3740*/  IADD3 R219, P0, R14, R33, RZ ;  /* 0x000000210edb7210 */ /* 0x000fc40007f1e0ff */
[----:B------:R-:W-:Y:S02]  /*3750*/  CS2R R146, SRZ ;  /* 0x0000000000927805 */ /* 0x000fe4000001ff00 */
[----:B------:R-:W-:Y:S01]  /*3760*/  CS2R R148, SRZ ;  /* 0x0000000000947805 */ /* 0x000fe2000001ff00 */
[----:B------:R1:W-:Y:S01]  /*3770*/  STL [R1+0x2e0], R218 ;  /* 0x0002e0da01007387 */ /* 0x0003e20000100800 */
[----:B------:R-:W-:Y:S02]  /*3780*/  LEA.HI.X.SX32 R14, R14, R35, 0x1, P0 ;  /* 0x000000230e0e7211 */ /* 0x000fe400000f0eff */
[----:B------:R-:W-:Y:S02]  /*3790*/  CS2R R150, SRZ ;  /* 0x0000000000967805 */ /* 0x000fe4000001ff00 */
[----:B------:R-:W-:Y:S01]  /*37a0*/  CS2R R28, SRZ ;  /* 0x00000000001c7805 */ /* 0x000fe2000001ff00 */
[----:B------:R2:W-:Y:S01]  /*37b0*/  STL [R1+0x320], R216 ;  /* 0x000320d801007387 */ /* 0x0005e20000100800 */
[----:B------:R-:W-:Y:S01]  /*37c0*/  CS2R R30, SRZ ;  /* 0x00000000001e7805 */ /* 0x000fe2000001ff00 */
[----:B0-----:R-:W-:Y:S01]  /*37d0*/  IMAD R13, R37, 0x4, R12 ;  /* 0x00000004250d7824 */ /* 0x001fe200078e020c */
[----:B------:R-:W-:Y:S01]  /*37e0*/  CS2R R38, SRZ ;  /* 0x0000000000267805 */ /* 0x000fe2000001ff00 */
[----:B------:R-:W-:Y:S01]  /*37f0*/  STL [R1+0x134], R219 ;  /* 0x000134db01007387 */ /* 0x000fe20000100800 */
[----:B------:R-:W-:-:S02]  /*3800*/  CS2R R40, SRZ ;  /* 0x0000000000287805 */ /* 0x000fc4000001ff00 */
[-C--:B-1----:R-:W-:Y:S01]  /*3810*/  IADD3 R218, P1, R15, R33.reuse, RZ ;  /* 0x000000210fda7210 */ /* 0x082fe20007f3e0ff */
[----:B------:R-:W-:Y:S01]  /*3820*/  IMAD R26, R37, 0x2, R13 ;  /* 0x00000002251a7824 */ /* 0x000fe200078e020d */
[----:B------:R-:W-:Y:S02]  /*3830*/  CS2R R42, SRZ ;  /* 0x00000000002a7805 */ /* 0x000fe4000001ff00 */
[----:B------:R-:W-:Y:S02]  /*3840*/  CS2R R44, SRZ ;  /* 0x00000000002c7805 */ /* 0x000fe4000001ff00 */
[----:B--2---:R-:W-:Y:S01]  /*3850*/  IADD3 R216, P2, R16, R33, RZ ;  /* 0x0000002110d87210 */ /* 0x004fe20007f5e0ff */
[----:B------:R-:W-:Y:S01]  /*3860*/  STL [R1+0x13c], R218 ;  /* 0x00013cda01007387 */ /* 0x000fe20000100800 */
[----:B------:R-:W-:Y:S02]  /*3870*/  LEA.HI.X.SX32 R15, R15, R35, 0x1, P1 ;  /* 0x000000230f0f7211 */ /* 0x000fe400008f0eff */
[----:B------:R-:W-:-:S02]  /*3880*/  CS2R R46, SRZ ;  /* 0x00000000002e7805 */ /* 0x000fc4000001ff00 */
[----:B------:R-:W-:Y:S01]  /*3890*/  LEA.HI.X.SX32 R16, R16, R35, 0x1, P2 ;  /* 0x0000002310107211 */ /* 0x000fe200010f0eff */
[----:B------:R0:W-:Y:S01]  /*38a0*/  STL [R1+0x144], R216 ;  /* 0x000144d801007387 */ /* 0x0001e20000100800 */
[----:B------:R-:W-:Y:S02]  /*38b0*/  CS2R R48, SRZ ;  /* 0x0000000000307805 */ /* 0x000fe4000001ff00 */
[----:B------:R-:W-:Y:S02]  /*38c0*/  CS2R R50, SRZ ;  /* 0x0000000000327805 */ /* 0x000fe4000001ff00 */
[----:B------:R-:W-:Y:S01]  /*38d0*/  CS2R R52, SRZ ;  /* 0x0000000000347805 */ /* 0x000fe2000001ff00 */
[----:B------:R1:W-:Y:S01]  /*38e0*/  STL [R1+0x130], R14 ;  /* 0x0001300e01007387 */ /* 0x0003e20000100800 */
[----:B------:R-:W-:Y:S02]  /*38f0*/  CS2R R54, SRZ ;  /* 0x0000000000367805 */ /* 0x000fe4000001ff00 */
[----:B------:R-:W-:-:S02]  /*3900*/  CS2R R56, SRZ ;  /* 0x0000000000387805 */ /* 0x000fc4000001ff00 */
[----:B------:R-:W-:Y:S01]  /*3910*/  CS2R R58, SRZ ;  /* 0x00000000003a7805 */ /* 0x000fe2000001ff00 */
[----:B------:R2:W-:Y:S01]  /*3920*/  STL [R1+0x138], R15 ;  /* 0x0001380f01007387 */ /* 0x0005e20000100800 */
[----:B------:R-:W-:Y:S02]  /*3930*/  CS2R R60, SRZ ;  /* 0x00000000003c7805 */ /* 0x000fe4000001ff00 */
[-C--:B0-----:R-:W-:Y:S02]  /*3940*/  IADD3 R216, P2, R19, R33.reuse, RZ ;  /* 0x0000002113d87210 */ /* 0x081fe40007f5e0ff */
[----:B------:R-:W-:Y:S01]  /*3950*/  CS2R R62, SRZ ;  /* 0x00000000003e7805 */ /* 0x000fe2000001ff00 */
[----:B------:R0:W-:Y:S01]  /*3960*/  STL [R1+0x140], R16 ;  /* 0x0001401001007387 */ /* 0x0001e20000100800 */
[----:B------:R-:W-:Y:S01]  /*3970*/  CS2R R86, SRZ ;  /* 0x0000000000567805 */ /* 0x000fe2000001ff00 */
[----:B-1----:R-:W-:Y:S01]  /*3980*/  IMAD R14, R37, 0x2, R26 ;  /* 0x00000002250e7824 */ /* 0x002fe200078e021a */
[----:B------:R-:W-:Y:S01]  /*3990*/  UMOV UR18, 0xfffffffe ;  /* 0xfffffffe00127882 */ /* 0x000fe20000000000 */
[----:B------:R-:W-:Y:S01]  /*39a0*/  UMOV UR19, 0x7fffffdf ;  /* 0x7fffffdf00137882 */ /* 0x000fe20000000000 */
[----:B------:R-:W-:Y:S01]  /*39b0*/  UMOV UR9, URZ ;  /* 0x0000003f00097c82 */ /* 0x000fe20008000000 */
[-C--:B--2---:R-:W-:Y:S01]  /*39c0*/  IADD3 R15, P0, R17, R33.reuse, RZ ;  /* 0x00000021110f7210 */ /* 0x084fe20007f1e0ff */
[----:B------:R-:W-:Y:S01]  /*39d0*/  UMOV UR6, URZ ;  /* 0x0000003f00067c82 */ /* 0x000fe20008000000 */
[----:B------:R-:W-:Y:S01]  /*39e0*/  UMOV UR4, URZ ;  /* 0x0000003f00047c82 */ /* 0x000fe20008000000 */
[----:B------:R-:W-:Y:S01]  /*39f0*/  UMOV UR5, URZ ;  /* 0x0000003f00057c82 */ /* 0x000fe20008000000 */
[----:B0-----:R-:W-:Y:S01]  /*3a00*/  IADD3 R16, P1, R18, R33, RZ ;  /* 0x0000002112107210 */ /* 0x001fe20007f3e0ff */
[----:B------:R0:W-:Y:S01]  /*3a10*/  STL [R1+0x14c], R15 ;  /* 0x00014c0f01007387 */ /* 0x0001e20000100800 */
[----:B------:R-:W-:-:S02]  /*3a20*/  UIADD3.64 UR18, UR8, -UR18, URZ ;  /* 0x8000001208127297 */ /* 0x000fc4000fffe03f */
[----:B------:R-:W-:Y:S01]  /*3a30*/  UIADD3.64 UR24, UR12, 0x2, URZ ;  /* 0x000000020c187897 */ /* 0x000fe2000fffe03f */
[----:B------:R1:W-:Y:S01]  /*3a40*/  STL [R1+0x154], R16 ;  /* 0x0001541001007387 */ /* 0x0003e20000100800 */
[----:B------:R-:W-:Y:S02]  /*3a50*/  UIADD3.64 UR20, UR12, 0x4, URZ ;  /* 0x000000040c147897 */ /* 0x000fe4000fffe03f */
[----:B------:R-:W-:Y:S01]  /*3a60*/  UIADD3.64 UR28, UR12, 0x1fe, URZ ;  /* 0x000001fe0c1c7897 */ /* 0x000fe2000fffe03f */
[----:B------:R-:W-:Y:S01]  /*3a70*/  STL [R1+0x15c], R216 ;  /* 0x00015cd801007387 */ /* 0x000fe20000100800 */
[----:B------:R-:W-:Y:S01]  /*3a80*/  UIADD3.64 UR32, UR12, 0x200, URZ ;  /* 0x000002000c207897 */ /* 0x000fe2000fffe03f */
[----:B0-----:R-:W-:Y:S01]  /*3a90*/  IMAD R15, R37, 0x2, R14 ;  /* 0x00000002250f7824 */ /* 0x001fe200078e020e */
[----:B------:R-:W-:Y:S02]  /*3aa0*/  UIADD3.64 UR36, UR12, 0x202, URZ ;  /* 0x000002020c247897 */ /* 0x000fe4000fffe03f */
[----:B------:R-:W-:Y:S01]  /*3ab0*/  UIADD3.64 UR40, UR12, 0x204, URZ ;  /* 0x000002040c287897 */ /* 0x000fe2000fffe03f */
[-C--:B-1----:R-:W-:Y:S01]  /*3ac0*/  LEA.HI.X.SX32 R16, R17, R35.reuse, 0x1, P0 ;  /* 0x0000002311107211 */ /* 0x082fe200000f0eff */
[----:B------:R-:W-:Y:S01]  /*3ad0*/  UIADD3.64 UR26, UR14, 0x2, URZ ;  /* 0x000000020e1a7897 */ /* 0x000fe2000fffe03f */
[-C--:B------:R-:W-:Y:S01]  /*3ae0*/  LEA.HI.X.SX32 R17, R18, R35.reuse, 0x1, P1 ;  /* 0x0000002312117211 */ /* 0x080fe200008f0eff */
[----:B------:R-:W-:Y:S01]  /*3af0*/  UIADD3.64 UR22, UR14, 0x4, URZ ;  /* 0x000000040e167897 */ /* 0x000fe2000fffe03f */
[----:B------:R-:W-:Y:S01]  /*3b00*/  LEA.HI.X.SX32 R18, R19, R35, 0x1, P2 ;  /* 0x0000002313127211 */ /* 0x000fe200010f0eff */
[----:B------:R0:W-:Y:S01]  /*3b10*/  STL [R1+0x148], R16 ;  /* 0x0001481001007387 */ /* 0x0001e20000100800 */
[-C--:B------:R-:W-:Y:S01]  /*3b20*/  IADD3 R19, P2, R22, R33.reuse, RZ ;  /* 0x0000002116137210 */ /* 0x080fe20007f5e0ff */
[----:B------:R-:W-:Y:S01]  /*3b30*/  ULDC UR7, c[0x0][0x238] ;  /* 0x00008e0000077ab9 */ /* 0x000fe20000000800 */
[----:B------:R-:W-:Y:S01]  /*3b40*/  UMOV UR10, UR8 ;  /* 0x00000008000a7c82 */ /* 0x000fe20008000000 */
[----:B------:R1:W-:Y:S01]  /*3b50*/  STL [R1+0x150], R17 ;  /* 0x0001501101007387 */ /* 0x0003e20000100800 */
[----:B------:R-:W-:Y:S01]  /*3b60*/  UMOV UR11, 0x40000040 ;  /* 0x40000040000b7882 */ /* 0x000fe20000000000 */
[----:B------:R-:W-:Y:S01]  /*3b70*/  UMOV UR46, UR8 ;  /* 0x00000008002e7c82 */ /* 0x000fe20008000000 */
[----:B------:R-:W-:Y:S01]  /*3b80*/  UMOV UR47, 0x80000020 ;  /* 0x80000020002f7882 */ /* 0x000fe20000000000 */
[----:B------:R2:W-:Y:S01]  /*3b90*/  STL [R1+0x158], R18 ;  /* 0x0001581201007387 */ /* 0x0005e20000100800 */
[----:B0-----:R-:W-:Y:S01]  /*3ba0*/  IMAD R16, R37, 0x2, R15 ;  /* 0x0000000225107824 */ /* 0x001fe200078e020f */
[----:B-1----:R-:W-:-:S02]  /*3bb0*/  IADD3 R17, P0, R20, R33, RZ ;  /* 0x0000002114117210 */ /* 0x002fc40007f1e0ff */
[----:B--2---:R-:W-:-:S03]  /*3bc0*/  IADD3 R18, P1, R21, R33, RZ ;  /* 0x0000002115127210 */ /* 0x004fc60007f3e0ff */
[----:B------:R0:W-:Y:S04]  /*3bd0*/  STL [R1+0x16c], R17 ;  /* 0x00016c1101007387 */ /* 0x0001e80000100800 */
[----:B------:R1:W-:Y:S04]  /*3be0*/  STL [R1+0x174], R18 ;  /* 0x0001741201007387 */ /* 0x0003e80000100800 */
[----:B------:R2:W-:Y:S01]  /*3bf0*/  STL [R1+0x17c], R19 ;  /* 0x00017c1301007387 */ /* 0x0005e20000100800 */
[----:B0-----:R-:W-:Y:S01]  /*3c00*/  IMAD R17, R37, 0x2, R16 ;  /* 0x0000000225117824 */ /* 0x001fe200078e0210 */
[----:B-1----:R-:W-:-:S02]  /*3c10*/  LEA.HI.X.SX32 R18, R20, R35, 0x1, P0 ;  /* 0x0000002314127211 */ /* 0x002fc400000f0eff */
[-C--:B------:R-:W-:Y:S02]  /*3c20*/  LEA.HI.X.SX32 R20, R22, R35.reuse, 0x1, P2 ;  /* 0x0000002316147211 */ /* 0x080fe400010f0eff */
[----:B--2---:R-:W-:Y:S01]  /*3c30*/  LEA.HI.X.SX32 R19, R21, R35, 0x1, P1 ;  /* 0x0000002315137211 */ /* 0x004fe200008f0eff */
[----:B------:R0:W-:Y:S01]  /*3c40*/  STL [R1+0x168], R18 ;  /* 0x0001681201007387 */ /* 0x0001e20000100800 */
[----:B------:R-:W-:-:S03]  /*3c50*/  IADD3 R21, P2, R25, R33, RZ ;  /* 0x0000002119157210 */ /* 0x000fc60007f5e0ff */
[----:B------:R1:W-:Y:S01]  /*3c60*/  STL [R1+0x170], R19 ;  /* 0x0001701301007387 */ /* 0x0003e20000100800 */
[----:B------:R-:W-:-:S03]  /*3c70*/  LEA.HI.X.SX32 R22, R25, R35, 0x1, P2 ;  /* 0x0000002319167211 */ /* 0x000fc600010f0eff */
[----:B------:R2:W-:Y:S01]  /*3c80*/  STL [R1+0x178], R20 ;  /* 0x0001781401007387 */ /* 0x0005e20000100800 */
[----:B0-----:R-:W-:Y:S01]  /*3c90*/  IMAD R18, R37, 0x2, R17 ;  /* 0x0000000225127824 */ /* 0x001fe200078e0211 */
[-C--:B-1----:R-:W-:Y:S02]  /*3ca0*/  IADD3 R19, P0, R23, R33.reuse, RZ ;  /* 0x0000002117137210 */ /* 0x082fe40007f1e0ff */
[----:B--2---:R-:W-:-:S03]  /*3cb0*/  IADD3 R20, P1, R24, R33, RZ ;  /* 0x0000002118147210 */ /* 0x004fc60007f3e0ff */
[----:B------:R0:W-:Y:S04]  /*3cc0*/  STL [R1+0x184], R19 ;  /* 0x0001841301007387 */ /* 0x0001e80000100800 */
[----:B------:R1:W-:Y:S04]  /*3cd0*/  STL [R1+0x18c], R20 ;  /* 0x00018c1401007387 */ /* 0x0003e80000100800 */
[----:B------:R2:W-:Y:S01]  /*3ce0*/  STL [R1+0x194], R21 ;  /* 0x0001941501007387 */ /* 0x0005e20000100800 */
[----:B0-----:R-:W-:Y:S01]  /*3cf0*/  IMAD R19, R37, 0x4, R18 ;  /* 0x0000000425137824 */ /* 0x001fe200078e0212 */
[----:B-1----:R-:W-:-:S02]  /*3d00*/  LEA.HI.X.SX32 R20, R23, R35, 0x1, P0 ;  /* 0x0000002317147211 */ /* 0x002fc400000f0eff */
[----:B--2---:R-:W-:-:S03]  /*3d10*/  LEA.HI.X.SX32 R21, R24, R35, 0x1, P1 ;  /* 0x0000002318157211 */ /* 0x004fc600008f0eff */
[----:B------:R0:W-:Y:S01]  /*3d20*/  STL [R1+0x180], R20 ;  /* 0x0001801401007387 */ /* 0x0001e20000100800 */
[C---:B------:R-:W-:Y:S02]  /*3d30*/  IADD3 R23, P1, R3.reuse, R33, RZ ;  /* 0x0000002103177210 */ /* 0x040fe40007f3e0ff */
[----:B------:R-:W-:Y:S01]  /*3d40*/  CS2R R24, SRZ ;  /* 0x0000000000187805 */ /* 0x000fe2000001ff00 */
[----:B------:R1:W-:Y:S01]  /*3d50*/  STL [R1+0x188], R21 ;  /* 0x0001881501007387 */ /* 0x0003e20000100800 */
[----:B------:R-:W-:-:S03]  /*3d60*/  LEA.HI.X.SX32 R3, R3, R35, 0x1, P1 ;  /* 0x0000002303037211 */ /* 0x000fc600008f0eff */
[----:B------:R2:W-:Y:S01]  /*3d70*/  STL [R1+0x190], R22 ;  /* 0x0001901601007387 */ /* 0x0005e20000100800 */
[----:B0-----:R-:W-:Y:S01]  /*3d80*/  IMAD R20, R37, 0x2, R19 ;  /* 0x0000000225147824 */ /* 0x001fe200078e0213 */
[-C--:B-1----:R-:W-:Y:S02]  /*3d90*/  IADD3 R21, P0, R2, R33.reuse, RZ ;  /* 0x0000002102157210 */ /* 0x082fe40007f1e0ff */
[----:B--2---:R-:W-:-:S03]  /*3da0*/  IADD3 R22, P2, R8, R33, RZ ;  /* 0x0000002108167210 */ /* 0x004fc60007f5e0ff */
[----:B------:R0:W-:Y:S01]  /*3db0*/  STL [R1+0x19c], R21 ;  /* 0x00019c1501007387 */ /* 0x0001e20000100800 */
[-C--:B------:R-:W-:Y:S02]  /*3dc0*/  LEA.HI.X.SX32 R2, R2, R35.reuse, 0x1, P0 ;  /* 0x0000002302027211 */ /* 0x080fe400000f0eff */
[----:B------:R-:W-:Y:S01]  /*3dd0*/  LEA.HI.X.SX32 R8, R8, R35, 0x1, P2 ;  /* 0x0000002308087211 */ /* 0x000fe200010f0eff */
[----:B------:R1:W-:Y:S04]  /*3de0*/  STL [R1+0x1ac], R23 ;  /* 0x0001ac1701007387 */ /* 0x0003e80000100800 */
[----:B------:R2:W-:Y:S01]  /*3df0*/  STL [R1+0x1b4], R22 ;  /* 0x0001b41601007387 */ /* 0x0005e20000100800 */
[----:B0-----:R-:W-:-:S03]  /*3e00*/  IMAD R21, R37, 0x2, R20 ;  /* 0x0000000225157824 */ /* 0x001fc600078e0214 */
[----:B------:R0:W-:Y:S01]  /*3e10*/  STL [R1+0x198], R2 ;  /* 0x0001980201007387 */ /* 0x0001e20000100800 */
[----:B-1----:R-:W-:-:S03]  /*3e20*/  IMAD R23, R217, 0x2b, RZ ;  /* 0x0000002bd9177824 */ /* 0x002fc600078e02ff */
[----:B------:R1:W-:Y:S01]  /*3e30*/  STL [R1+0x1a8], R3 ;  /* 0x0001a80301007387 */ /* 0x0003e20000100800 */
[----:B--2---:R-:W-:-:S03]  /*3e40*/  IADD3 R22, P2, R11, R33, RZ ;  /* 0x000000210b167210 */ /* 0x004fc60007f5e0ff */
        /* <DEDUP_REMOVED lines=9> */
[-C--:B------:R-:W-:Y:S02]  /*3ee0*/  LEA.HI.X.SX32 R9, R10, R35.reuse, 0x1, P1 ;  /* 0x000000230a097211 */ /* 0x080fe400008f0eff */
[----:B------:R-:W-:Y:S01]  /*3ef0*/  LEA.HI.X.SX32 R10, R11, R35, 0x1, P2 ;  /* 0x000000230b0a7211 */ /* 0x000fe200010f0eff */
[----:B------:R0:W-:Y:S01]  /*3f00*/  STL [R1+0x1b8], R8 ;  /* 0x0001b80801007387 */ /* 0x0001e20000100800 */
[-C--:B------:R-:W-:Y:S01]  /*3f10*/  IADD3 R11, P1, R12, R33.reuse, RZ ;  /* 0x000000210c0b7210 */ /* 0x080fe20007f3e0ff */
[----:B--2---:R-:W-:Y:S02]  /*3f20*/  IMAD R22, R217, 0x2a, RZ ;  /* 0x0000002ad9167824 */ /* 0x004fe400078e02ff */
[----:B------:R1:W-:Y:S04]  /*3f30*/  STL [R1+0x1c0], R9 ;  /* 0x0001c00901007387 */ /* 0x0003e80000100800 */
[----:B------:R2:W-:Y:S01]  /*3f40*/  STL [R1+0x1c8], R10 ;  /* 0x0001c80a01007387 */ /* 0x0005e20000100800 */
[----:B0-----:R-:W-:Y:S01]  /*3f50*/  IMAD R8, R37, 0x2, R3 ;  /* 0x0000000225087824 */ /* 0x001fe200078e0203 */
[----:B-1----:R-:W-:-:S02]  /*3f60*/  IADD3 R9, P0, R0, R33, RZ ;  /* 0x0000002100097210 */ /* 0x002fc40007f1e0ff */
[----:B--2---:R-:W-:-:S03]  /*3f70*/  IADD3 R10, P2, R13, R33, RZ ;  /* 0x000000210d0a7210 */ /* 0x004fc60007f5e0ff */
[----:B------:R0:W-:Y:S01]  /*3f80*/  STL [R1+0x1d4], R9 ;  /* 0x0001d40901007387 */ /* 0x0001e20000100800 */
[----:B------:R-:W-:-:S03]  /*3f90*/  LEA.HI.X.SX32 R0, R0, R35, 0x1, P0 ;  /* 0x0000002300007211 */ /* 0x000fc600000f0eff */
[----:B------:R1:W-:Y:S04]  /*3fa0*/  STL [R1+0x1dc], R11 ;  /* 0x0001dc0b01007387 */ /* 0x0003e80000100800 */
[----:B------:R2:W-:Y:S01]  /*3fb0*/  STL [R1+0x1ec], R10 ;  /* 0x0001ec0a01007387 */ /* 0x0005e20000100800 */
[----:B0-----:R-:W-:-:S03]  /*3fc0*/  IMAD R9, R37, 0x2, R8 ;  /* 0x0000000225097824 */ /* 0x001fc600078e0208 */
[----:B------:R0:W-:Y:S01]  /*3fd0*/  STL [R1+0x1d0], R0 ;  /* 0x0001d00001007387 */ /* 0x0001e20000100800 */
[-C--:B-1----:R-:W-:Y:S02]  /*3fe0*/  LEA.HI.X.SX32 R11, R13, R35.reuse, 0x1, P2 ;  /* 0x000000230d0b7211 */ /* 0x082fe400010f0eff */
[----:B--2---:R-:W-:Y:S02]  /*3ff0*/  LEA.HI.X.SX32 R10, R12, R35, 0x1, P1 ;  /* 0x000000230c0a7211 */ /* 0x004fe400008f0eff */
[----:B------:R-:W-:Y:S01]  /*4000*/  IADD3 R12, P2, R15, R33, RZ ;  /* 0x000000210f0c7210 */ /* 0x000fe20007f5e0ff */
[----:B0-----:R-:W-:Y:S02]  /*4010*/  IMAD R0, R37, 0x4, R9 ;  /* 0x0000000425007824 */ /* 0x001fe400078e0209 */
[----:B------:R0:W-:Y:S01]  /*4020*/  STL [R1+0x1d8], R10 ;  /* 0x0001d80a01007387 */ /* 0x0001e20000100800 */
[----:B------:R-:W-:-:S03]  /*4030*/  LEA.HI.X.SX32 R13, R15, R35, 0x1, P2 ;  /* 0x000000230f0d7211 */ /* 0x000fc600010f0eff */
[----:B------:R1:W-:Y:S01]  /*4040*/  STL [R1+0x1e8], R11 ;  /* 0x0001e80b01007387 */ /* 0x0003e20000100800 */
[-C--:B0-----:R-:W-:Y:S02]  /*4050*/  IADD3 R10, P0, R26, R33.reuse, RZ ;  /* 0x000000211a0a7210 */ /* 0x081fe40007f1e0ff */
[----:B-1----:R-:W-:-:S03]  /*4060*/  IADD3 R11, P1, R14, R33, RZ ;  /* 0x000000210e0b7210 */ /* 0x002fc60007f3e0ff */
[----:B------:R0:W-:Y:S04]  /*4070*/  STL [R1+0x1f4], R10 ;  /* 0x0001f40a01007387 */ /* 0x0001e80000100800 */
[----:B------:R1:W-:Y:S04]  /*4080*/  STL [R1+0x1fc], R11 ;  /* 0x0001fc0b01007387 */ /* 0x0003e80000100800 */
[----:B------:R2:W-:Y:S01]  /*4090*/  STL [R1+0x204], R12 ;  /* 0x0002040c01007387 */ /* 0x0005e20000100800 */
[----:B0-----:R-:W-:Y:S01]  /*40a0*/  IMAD R10, R37, 0x2, R0 ;  /* 0x00000002250a7824 */ /* 0x001fe200078e0200 */
[----:B-1----:R-:W-:-:S02]  /*40b0*/  LEA.HI.X.SX32 R11, R26, R35, 0x1, P0 ;  /* 0x000000231a0b7211 */ /* 0x002fc400000f0eff */
[----:B------:R-:W-:Y:S02]  /*40c0*/  CS2R R26, SRZ ;  /* 0x00000000001a7805 */ /* 0x000fe4000001ff00 */
        /* <DEDUP_REMOVED lines=14> */
[----:B------:R-:W-:Y:S02]  /*41b0*/  IADD3 R16, P2, R21, R33, RZ ;  /* 0x0000002115107210 */ /* 0x000fe40007f5e0ff */
[-C--:B--2---:R-:W-:Y:S01]  /*41c0*/  LEA.HI.X.SX32 R14, R17, R35.reuse, 0x1, P1 ;  /* 0x00000023110e7211 */ /* 0x084fe200008f0eff */
[----:B------:R0:W-:Y:S01]  /*41d0*/  STL [R1+0x208], R13 ;  /* 0x0002080d01007387 */ /* 0x0001e20000100800 */
[----:B------:R-:W-:Y:S01]  /*41e0*/  LEA.HI.X.SX32 R17, R21, R35, 0x1, P2 ;  /* 0x0000002315117211 */ /* 0x000fe200010f0eff */
[----:B------:R-:W-:Y:S02]  /*41f0*/  IMAD R21, R217, 0x29, RZ ;  /* 0x00000029d9157824 */ /* 0x000fe400078e02ff */
[----:B------:R1:W-:Y:S04]  /*4200*/  STL [R1+0x210], R14 ;  /* 0x0002100e01007387 */ /* 0x0003e80000100800 */
        /* <DEDUP_REMOVED lines=8> */
[-C--:B-1----:R-:W-:Y:S01]  /*4290*/  LEA.HI.X.SX32 R15, R19, R35.reuse, 0x1, P0 ;  /* 0x00000023130f7211 */ /* 0x082fe200000f0eff */
[----:B------:R-:W-:Y:S01]  /*42a0*/  IMAD R19, R217, 0x27, RZ ;  /* 0x00000027d9137824 */ /* 0x000fe200078e02ff */
[----:B--2---:R-:W-:-:S03]  /*42b0*/  LEA.HI.X.SX32 R16, R20, R35, 0x1, P1 ;  /* 0x0000002314107211 */ /* 0x004fc600008f0eff */
[----:B------:R0:W-:Y:S01]  /*42c0*/  STL [R1+0x228], R15 ;  /* 0x0002280f01007387 */ /* 0x0001e20000100800 */
[----:B------:R-:W-:Y:S01]  /*42d0*/  IADD3 R18, P1, R3, R33, RZ ;  /* 0x0000002103127210 */ /* 0x000fe20007f3e0ff */
[----:B------:R-:W-:Y:S02]  /*42e0*/  IMAD R20, R217, 0x28, RZ ;  /* 0x00000028d9147824 */ /* 0x000fe400078e02ff */
        /* <DEDUP_REMOVED lines=28> */
[-C--:B------:R-:W-:Y:S01]  /*44b0*/  IADD3 R10, P2, R13, R33.reuse, RZ ;  /* 0x000000210d0a7210 */ /* 0x080fe20007f5e0ff */
[----:B------:R-:W-:Y:S02]  /*44c0*/  IMAD R0, R37, 0x2, R3 ;  /* 0x0000000225007824 */ /* 0x000fe400078e0203 */
[----:B------:R1:W-:Y:S04]  /*44d0*/  STL [R1+0x268], R8 ;  /* 0x0002680801007387 */ /* 0x0003e80000100800 */
[----:B------:R2:W-:Y:S01]  /*44e0*/  STL [R1+0x270], R9 ;  /* 0x0002700901007387 */ /* 0x0005e20000100800 */
[----:B0-----:R-:W-:Y:S01]  /*44f0*/  IMAD R17, R217, 0x1d, RZ ;  /* 0x0000001dd9117824 */ /* 0x001fe200078e02ff */
[----:B-1----:R-:W-:-:S04]  /*4500*/  IADD3 R8, P0, R11, R33, RZ ;  /* 0x000000210b087210 */ /* 0x002fc80007f1e0ff */
[----:B------:R-:W-:Y:S02]  /*4510*/  IADD3 RZ, P6, R17, R5, RZ ;  /* 0x0000000511ff7210 */ /* 0x000fe40007fde0ff */
[----:B--2---:R-:W-:Y:S01]  /*4520*/  IADD3 R9, P1, R12, R33, RZ ;  /* 0x000000210c097210 */ /* 0x004fe20007f3e0ff */
        /* <DEDUP_REMOVED lines=10> */
[----:B------:R-:W-:Y:S01]  /*45d0*/  LEA.HI.X.SX32 R13, R16, R35, 0x1, P2 ;  /* 0x00000023100d7211 */ /* 0x000fe200010f0eff */
[----:B------:R-:W-:Y:S02]  /*45e0*/  IMAD R16, R217, 0x1e, RZ ;  /* 0x0000001ed9107824 */ /* 0x000fe400078e02ff */
        /* <DEDUP_REMOVED lines=10> */
[----:B--2---:R-:W-:Y:S01]  /*4690*/  LEA.HI.X.SX32 R12, R15, R35, 0x1, P1 ;  /* 0x000000230f0c7211 */ /* 0x004fe200008f0eff */
[----:B------:R0:W-:Y:S01]  /*46a0*/  STL [R1+0x290], R11 ;  /* 0x0002900b01007387 */ /* 0x0001e20000100800 */
[----:B------:R-:W-:-:S03]  /*46b0*/  IMAD R15, R217, 0x1f, RZ ;  /* 0x0000001fd90f7824 */ /* 0x000fc600078e02ff */
[----:B------:R1:W-:Y:S04]  /*46c0*/  STL [R1+0x298], R12 ;  /* 0x0002980c01007387 */ /* 0x0003e80000100800 */
        /* <DEDUP_REMOVED lines=12> */
[----:B------:R-:W-:Y:S02]  /*4790*/  IMAD R0, R37, 0x2, R12 ;  /* 0x0000000225007824 */ /* 0x000fe400078e020c */
[----:B--2---:R-:W-:Y:S01]  /*47a0*/  IMAD.SHL.U32 R14, R217, 0x20, RZ ;  /* 0x00000020d90e7824 */ /* 0x004fe200078e00ff */
[----:B------:R1:W-:Y:S04]  /*47b0*/  STL [R1+0x2b8], R2 ;  /* 0x0002b80201007387 */ /* 0x0003e80000100800 */
[----:B------:R2:W-:Y:S01]  /*47c0*/  STL [R1+0x2c0], R3 ;  /* 0x0002c00301007387 */ /* 0x0005e20000100800 */
[----:B------:R-:W-:-:S02]  /*47d0*/  IADD3 RZ, P4, R14, R5, RZ ;  /* 0x000000050eff7210 */ /* 0x000fc40007f9e0ff */
[-C--:B0-----:R-:W-:Y:S02]  /*47e0*/  IADD3 R13, P2, R10, R33.reuse, RZ ;  /* 0x000000210a0d7210 */ /* 0x081fe40007f5e0ff */
        /* <DEDUP_REMOVED lines=10> */
[----:B------:R-:W-:Y:S01]  /*4890*/  IADD3 R10, P1, R12, R33, RZ ;  /* 0x000000210c0a7210 */ /* 0x000fe20007f3e0ff */
[----:B--2---:R-:W-:Y:S02]  /*48a0*/  IMAD R13, R217, 0x21, RZ ;  /* 0x00000021d90d7824 */ /* 0x004fe400078e02ff */
[----:B------:R1:W-:Y:S03]  /*48b0*/  STL [R1+0x2d0], R8 ;  /* 0x0002d00801007387 */ /* 0x0003e60000100800 */
[----:B------:R-:W-:Y:S01]  /*48c0*/  IADD3 RZ, P5, R13, R5, RZ ;  /* 0x000000050dff7210 */ /* 0x000fe20007fbe0ff */
        /* <DEDUP_REMOVED lines=10> */
[-C--:B-1----:R-:W-:Y:S01]  /*4970*/  LEA.HI.X.SX32 R10, R12, R35.reuse, 0x1, P1 ;  /* 0x000000230c0a7211 */ /* 0x082fe200008f0eff */
[----:B------:R-:W-:Y:S01]  /*4980*/  IMAD R12, R217, 0x22, RZ ;  /* 0x00000022d90c7824 */ /* 0x000fe200078e02ff */
[----:B--2---:R-:W-:-:S03]  /*4990*/  LEA.HI.X.SX32 R9, R0, R35, 0x1, P2 ;  /* 0x0000002300097211 */ /* 0x004fc600010f0eff */
[----:B------:R1:W-:Y:S01]  /*49a0*/  STL [R1+0x2f0], R10 ;  /* 0x0002f00a01007387 */ /* 0x0003e20000100800 */
[----:B------:R-:W-:Y:S01]  /*49b0*/  IMAD R0, R37, 0x2, R8 ;  /* 0x0000000225007824 */ /* 0x000fe200078e0208 */
[----:B------:R-:W-:Y:S02]  /*49c0*/  CS2R R36, SRZ ;  /* 0x0000000000247805 */ /* 0x000fe4000001ff00 */
[-C--:B0-----:R-:W-:Y:S01]  /*49d0*/  IADD3 R11, P2, R8, R33.reuse, RZ ;  /* 0x00000021080b7210 */ /* 0x081fe20007f5e0ff */
[----:B------:R0:W-:Y:S01]  /*49e0*/  STL [R1+0x2f8], R9 ;  /* 0x0002f80901007387 */ /* 0x0001e20000100800 */
[-C--:B-1----:R-:W-:Y:S02]  /*49f0*/  IADD3 R10, P0, R2, R33.reuse, RZ ;  /* 0x00000021020a7210 */ /* 0x082fe40007f1e0ff */
[----:B0-----:R-:W-:-:S03]  /*4a00*/  IADD3 R9, P1, R3, R33, RZ ;  /* 0x0000002103097210 */ /* 0x001fc60007f3e0ff */
[----:B------:R0:W-:Y:S01]  /*4a10*/  STL [R1+0x304], R10 ;  /* 0x0003040a01007387 */ /* 0x0001e20000100800 */
[----:B------:R-:W-:-:S03]  /*4a20*/  LEA.HI.X.SX32 R3, R3, R35, 0x1, P1 ;  /* 0x0000002303037211 */ /* 0x000fc600008f0eff */
[----:B------:R1:W-:Y:S01]  /*4a30*/  STL [R1+0x30c], R9 ;  /* 0x00030c0901007387 */ /* 0x0003e20000100800 */
[----:B------:R-:W-:-:S03]  /*4a40*/  LOP3.LUT P1, RZ, R248, 0x2, RZ, 0xc0, !PT ;  /* 0x00000002f8ff7812 */ /* 0x000fc6000782c0ff */
[----:B------:R2:W-:Y:S01]  /*4a50*/  STL [R1+0x314], R11 ;  /* 0x0003140b01007387 */ /* 0x0005e20000100800 */
[----:B0-----:R-:W-:Y:S02]  /*4a60*/  IADD3 R10, P3, R0, R33, RZ ;  /* 0x00000021000a7210 */ /* 0x001fe40007f7e0ff */
[----:B------:R-:W-:Y:S02]  /*4a70*/  CS2R R32, SRZ ;  /* 0x0000000000207805 */ /* 0x000fe4000001ff00 */
[-C--:B-1----:R-:W-:Y:S01]  /*4a80*/  LEA.HI.X.SX32 R9, R2, R35.reuse, 0x1, P0 ;  /* 0x0000002302097211 */ /* 0x082fe200000f0eff */
[----:B------:R0:W-:Y:S01]  /*4a90*/  STL [R1+0x31c], R10 ;  /* 0x00031c0a01007387 */ /* 0x0001e20000100800 */
[-C--:B------:R-:W-:Y:S01]  /*4aa0*/  LEA.HI.X.SX32 R2, R8, R35.reuse, 0x1, P2 ;  /* 0x0000002308027211 */ /* 0x080fe200010f0eff */
[----:B------:R-:W-:Y:S01]  /*4ab0*/  IMAD.MOV.U32 R8, RZ, RZ, 0x3f800000 ;  /* 0x3f800000ff087424 */ /* 0x000fe200078e00ff */
[----:B------:R-:W-:Y:S01]  /*4ac0*/  LEA.HI.X.SX32 R0, R0, R35, 0x1, P3 ;  /* 0x0000002300007211 */ /* 0x000fe200018f0eff */
[----:B------:R1:W-:Y:S01]  /*4ad0*/  STL [R1+0x300], R9 ;  /* 0x0003000901007387 */ /* 0x0003e20000100800 */
[-C--:B------:R-:W-:Y:S01]  /*4ae0*/  IADD3 RZ, P3, R18, R5.reuse, RZ ;  /* 0x0000000512ff7210 */ /* 0x080fe20007f7e0ff */
[----:B--2---:R-:W-:Y:S01]  /*4af0*/  IMAD R11, R217, 0x23, RZ ;  /* 0x00000023d90b7824 */ /* 0x004fe200078e02ff */
[----:B------:R-:W-:Y:S01]  /*4b00*/  IADD3 RZ, P2, R16, R5, RZ ;  /* 0x0000000510ff7210 */ /* 0x000fe20007f5e0ff */
[----:B------:R2:W-:Y:S01]  /*4b10*/  STL [R1+0x308], R3 ;  /* 0x0003080301007387 */ /* 0x0005e20000100800 */
[-C--:B------:R-:W-:Y:S01]  /*4b20*/  LEA.HI.X.SX32 R216, R18, R7.reuse, 0x1, P3 ;  /* 0x0000000712d87211 */ /* 0x080fe200018f0eff */
[----:B0-----:R-:W-:Y:S01]  /*4b30*/  IMAD.MOV.U32 R10, RZ, RZ, 0x3f800000 ;  /* 0x3f800000ff0a7424 */ /* 0x001fe200078e00ff */
[----:B------:R-:W-:Y:S01]  /*4b40*/  LEA.HI.X.SX32 R18, R17, R7, 0x1, P6 ;  /* 0x0000000711127211 */ /* 0x000fe200030f0eff */
[----:B------:R0:W-:Y:S01]  /*4b50*/  STL [R1+0x310], R2 ;  /* 0x0003100201007387 */ /* 0x0001e20000100800 */
[----:B------:R-:W-:Y:S01]  /*4b60*/  IADD3 RZ, P3, R12, R5, RZ ;  /* 0x000000050cff7210 */ /* 0x000fe20007f7e0ff */
[----:B-1----:R-:W-:Y:S01]  /*4b70*/  IMAD.MOV.U32 R9, RZ, RZ, -0x800000 ;  /* 0xff800000ff097424 */ /* 0x002fe200078e00ff */
[----:B------:R-:W-:Y:S01]  /*4b80*/  LEA.HI.X.SX32 R17, R16, R7, 0x1, P2 ;  /* 0x0000000710117211 */ /* 0x000fe200010f0eff */
[----:B------:R1:W-:Y:S01]  /*4b90*/  STL [R1+0x318], R0 ;  /* 0x0003180001007387 */ /* 0x0003e20000100800 */
[----:B------:R-:W-:Y:S01]  /*4ba0*/  IADD3 RZ, P2, R11, R5, RZ ;  /* 0x000000050bff7210 */ /* 0x000fe20007f5e0ff */
[----:B--2---:R-:W-:Y:S01]  /*4bb0*/  IMAD.MOV.U32 R3, RZ, RZ, 0x5410 ;  /* 0x00005410ff037424 */ /* 0x004fe200078e00ff */
[----:B------:R-:W-:Y:S01]  /*4bc0*/  LOP3.LUT P0, RZ, R248, 0x1, RZ, 0xc0, !PT ;  /* 0x00000001f8ff7812 */ /* 0x000fe2000780c0ff */
[----:B------:R2:W-:Y:S01]  /*4bd0*/  STL [R1+0x30], R9 ;  /* 0x0000300901007387 */ /* 0x0005e20000100800 */
[----:B------:R-:W-:Y:S01]  /*4be0*/  CS2R R34, SRZ ;  /* 0x0000000000227805 */ /* 0x000fe2000001ff00 */
[----:B0-----:R-:W-:Y:S01]  /*4bf0*/  IMAD.MOV.U32 R2, RZ, RZ, 0x7632 ;  /* 0x00007632ff027424 */ /* 0x001fe200078e00ff */
[----:B------:R-:W-:Y:S01]  /*4c00*/  SEL R3, R3, 0x1054, !P1 ;  /* 0x0000105403037807 */ /* 0x000fe20004800000 */
[----:B------:R-:W-:Y:S01]  /*4c10*/  STL [R1+0x94], R8 ;  /* 0x0000940801007387 */ /* 0x000fe20000100800 */
[----:B-1----:R-:W-:-:S02]  /*4c20*/  IMAD.MOV.U32 R0, RZ, RZ, RZ ;  /* 0x000000ffff007224 */ /* 0x002fc400078e00ff */
[----:B------:R-:W-:Y:S01]  /*4c30*/  SEL R2, R2, 0x3276, !P1 ;  /* 0x0000327602027807 */ /* 0x000fe20004800000 */
[----:B------:R0:W-:Y:S01]  /*4c40*/  STL [R1+0x90], R10 ;  /* 0x0000900a01007387 */ /* 0x0001e20000100800 */
[----:B------:R-:W-:Y:S01]  /*4c50*/  IADD3 RZ, P1, R15, R5, RZ ;  /* 0x000000050fff7210 */ /* 0x000fe20007f3e0ff */
[----:B--2---:R-:W-:-:S03]  /*4c60*/  IMAD.MOV.U32 R9, RZ, RZ, 0x3f800000 ;  /* 0x3f800000ff097424 */ /* 0x004fc600078e00ff */
[-C--:B------:R-:W-:Y:S02]  /*4c70*/  LEA.HI.X.SX32 R16, R15, R7.reuse, 0x1, P1 ;  /* 0x000000070f107211 */ /* 0x080fe400008f0eff */
[----:B------:R1:W-:Y:S01]  /*4c80*/  STL [R1+0x8c], R9 ;  /* 0x00008c0901007387 */ /* 0x0003e20000100800 */
[-C--:B------:R-:W-:Y:S01]  /*4c90*/  LEA.HI.X.SX32 R15, R14, R7.reuse, 0x1, P4 ;  /* 0x000000070e0f7211 */ /* 0x080fe200020f0eff */
[----:B0-----:R-:W-:Y:S02]  /*4ca0*/  IMAD.MOV.U32 R10, RZ, RZ, -0x800000 ;  /* 0xff800000ff0a7424 */ /* 0x001fe400078e00ff */
[----:B------:R0:W-:Y:S01]  /*4cb0*/  STL [R1+0x88], R8 ;  /* 0x0000880801007387 */ /* 0x0001e20000100800 */
[-C--:B------:R-:W-:Y:S02]  /*4cc0*/  LEA.HI.X.SX32 R14, R13, R7.reuse, 0x1, P5 ;  /* 0x000000070d0e7211 */ /* 0x080fe400028f0eff */
[----:B------:R-:W-:Y:S01]  /*4cd0*/  LEA.HI.X.SX32 R13, R12, R7, 0x1, P3 ;  /* 0x000000070c0d7211 */ /* 0x000fe200018f0eff */
[----:B------:R2:W-:Y:S01]  /*4ce0*/  STL [R1+0x2c], R10 ;  /* 0x00002c0a01007387 */ /* 0x0005e20000100800 */
[----:B------:R-:W-:Y:S01]  /*4cf0*/  IADD3 RZ, P3, R19, R5, RZ ;  /* 0x0000000513ff7210 */ /* 0x000fe20007f7e0ff */
[----:B-1----:R-:W-:Y:S01]  /*4d00*/  IMAD.MOV.U32 R9, RZ, RZ, -0x800000 ;  /* 0xff800000ff097424 */ /* 0x002fe200078e00ff */
[----:B------:R-:W-:-:S02]  /*4d10*/  LEA.HI.X.SX32 R12, R11, R7, 0x1, P2 ;  /* 0x000000070b0c7211 */ /* 0x000fc400010f0eff */
[----:B------:R-:W-:Y:S01]  /*4d20*/  IADD3 RZ, P2, R20, R5, RZ ;  /* 0x0000000514ff7210 */ /* 0x000fe20007f5e0ff */
[----:B0-----:R-:W-:Y:S01]  /*4d30*/  IMAD.MOV.U32 R8, RZ, RZ, -0x800000 ;  /* 0xff800000ff087424 */ /* 0x001fe200078e00ff */
[----:B------:R0:W-:Y:S01]  /*4d40*/  STL [R1+0x28], R9 ;  /* 0x0000280901007387 */ /* 0x0001e20000100800 */
[----:B--2---:R-:W-:-:S03]  /*4d50*/  IMAD R10, R217, 0x24, RZ ;  /* 0x00000024d90a7824 */ /* 0x004fc600078e02ff */
[----:B------:R1:W-:Y:S02]  /*4d60*/  STL [R1+0x24], R8 ;  /* 0x0000240801007387 */ /* 0x0003e40000100800 */
[C---:B------:R-:W-:Y:S02]  /*4d70*/  IADD3 RZ, P1, R10.reuse, R5, RZ ;  /* 0x000000050aff7210 */ /* 0x040fe40007f3e0ff */
[----:B------:R-:W-:Y:S01]  /*4d80*/  STL [R1+0x98], R216 ;  /* 0x000098d801007387 */ /* 0x000fe20000100800 */
[C---:B0-----:R-:W-:Y:S01]  /*4d90*/  IMAD R9, R217.reuse, 0x25, RZ ;  /* 0x00000025d9097824 */ /* 0x041fe200078e02ff */
[----:B------:R-:W-:Y:S02]  /*4da0*/  LEA.HI.X.SX32 R11, R10, R7, 0x1, P1 ;  /* 0x000000070a0b7211 */ /* 0x000fe400008f0eff */
[----:B------:R-:W-:Y:S01]  /*4db0*/  STL [R1+0x9c], R18 ;  /* 0x00009c1201007387 */ /* 0x000fe20000100800 */
[----:B-1----:R-:W-:Y:S01]  /*4dc0*/  IMAD R8, R217, 0x26, RZ ;  /* 0x00000026d9087824 */ /* 0x002fe200078e02ff */
[----:B------:R-:W-:-:S02]  /*4dd0*/  IADD3 RZ, P4, R9, R5, RZ ;  /* 0x0000000509ff7210 */ /* 0x000fc40007f9e0ff */
[----:B------:R-:W-:Y:S01]  /*4de0*/  STL [R1+0xa0], R17 ;  /* 0x0000a01101007387 */ /* 0x000fe20000100800 */
[-C--:B------:R-:W-:Y:S02]  /*4df0*/  IADD3 RZ, P1, R21, R5.reuse, RZ ;  /* 0x0000000515ff7210 */ /* 0x080fe40007f3e0ff */
[C---:B------:R-:W-:Y:S01]  /*4e00*/  IADD3 RZ, P5, R8.reuse, R5, RZ ;  /* 0x0000000508ff7210 */ /* 0x040fe20007fbe0ff */
[----:B------:R-:W-:Y:S01]  /*4e10*/  STL [R1+0xa4], R16 ;  /* 0x0000a41001007387 */ /* 0x000fe20000100800 */
[-C--:B------:R-:W-:Y:S02]  /*4e20*/  LEA.HI.X.SX32 R10, R9, R7.reuse, 0x1, P4 ;  /* 0x00000007090a7211 */ /* 0x080fe400020f0eff */
[-C--:B------:R-:W-:Y:S01]  /*4e30*/  LEA.HI.X.SX32 R9, R8, R7.reuse, 0x1, P5 ;  /* 0x0000000708097211 */ /* 0x080fe200028f0eff */
[----:B------:R-:W-:Y:S01]  /*4e40*/  STL [R1+0xa8], R15 ;  /* 0x0000a80f01007387 */ /* 0x000fe20000100800 */
[----:B------:R-:W-:Y:S02]  /*4e50*/  LEA.HI.X.SX32 R8, R19, R7, 0x1, P3 ;  /* 0x0000000713087211 */ /* 0x000fe400018f0eff */
[-C--:B------:R-:W-:Y:S01]  /*4e60*/  IADD3 RZ, P4, R22, R5.reuse, RZ ;  /* 0x0000000516ff7210 */ /* 0x080fe20007f9e0ff */
[----:B------:R-:W-:Y:S01]  /*4e70*/  STL [R1+0xac], R14 ;  /* 0x0000ac0e01007387 */ /* 0x000fe20000100800 */
[----:B------:R-:W-:-:S02]  /*4e80*/  IADD3 RZ, P5, R23, R5, RZ ;  /* 0x0000000517ff7210 */ /* 0x000fc40007fbe0ff */
[----:B------:R-:W-:Y:S01]  /*4e90*/  IADD3 RZ, P3, R65, R5, RZ ;  /* 0x0000000541ff7210 */ /* 0x000fe20007f7e0ff */
[----:B------:R-:W-:Y:S04]  /*4ea0*/  STL [R1+0xb0], R13 ;  /* 0x0000b00d01007387 */ /* 0x000fe80000100800 */
[----:B------:R-:W-:Y:S04]  /*4eb0*/  STL [R1+0xb4], R12 ;  /* 0x0000b40c01007387 */ /* 0x000fe80000100800 */
[----:B------:R-:W-:Y:S04]  /*4ec0*/  STL [R1+0xb8], R11 ;  /* 0x0000b80b01007387 */ /* 0x000fe80000100800 */
[----:B------:R-:W-:Y:S04]  /*4ed0*/  STL [R1+0xbc], R10 ;  /* 0x0000bc0a01007387 */ /* 0x000fe80000100800 */
[----:B------:R0:W-:Y:S04]  /*4ee0*/  STL [R1+0xc0], R9 ;  /* 0x0000c00901007387 */ /* 0x0001e80000100800 */
[----:B------:R1:W-:Y:S01]  /*4ef0*/  STL [R1+0xc4], R8 ;  /* 0x0000c40801007387 */ /* 0x0003e20000100800 */
[----:B0-----:R-:W-:-:S02]  /*4f00*/  LEA.HI.X.SX32 R9, R20, R7, 0x1, P2 ;  /* 0x0000000714097211 */ /* 0x001fc400010f0eff */
[----:B------:R-:W-:Y:S02]  /*4f10*/  IADD3 RZ, P2, R66, R5, RZ ;  /* 0x0000000542ff7210 */ /* 0x000fe40007f5e0ff */
[----:B-1----:R-:W-:Y:S01]  /*4f20*/  LEA.HI.X.SX32 R8, R21, R7, 0x1, P1 ;  /* 0x0000000715087211 */ /* 0x002fe200008f0eff */
[----:B------:R0:W-:Y:S01]  /*4f30*/  STL [R1+0xc8], R9 ;  /* 0x0000c80901007387 */ /* 0x0001e20000100800 */
[----:B------:R-:W-:-:S03]  /*4f40*/  IADD3 RZ, P1, R67, R5, RZ ;  /* 0x0000000543ff7210 */ /* 0x000fc60007f3e0ff */
[----:B------:R1:W-:Y:S01]  /*4f50*/  STL [R1+0xcc], R8 ;  /* 0x0000cc0801007387 */ /* 0x0003e20000100800 */
[----:B0-----:R-:W-:Y:S02]  /*4f60*/  LEA.HI.X.SX32 R9, R22, R7, 0x1, P4 ;  /* 0x0000000716097211 */ /* 0x001fe400020f0eff */
[----:B------:R-:W-:Y:S02]  /*4f70*/  IADD3 RZ, P4, R68, R5, RZ ;  /* 0x0000000544ff7210 */ /* 0x000fe40007f9e0ff */
[----:B-1----:R-:W-:Y:S01]  /*4f80*/  LEA.HI.X.SX32 R8, R23, R7, 0x1, P5 ;  /* 0x0000000717087211 */ /* 0x002fe200028f0eff */
[----:B------:R0:W-:Y:S01]  /*4f90*/  STL [R1+0xd0], R9 ;  /* 0x0000d00901007387 */ /* 0x0001e20000100800 */
[----:B------:R-:W-:-:S03]  /*4fa0*/  IADD3 RZ, P5, R69, R5, RZ ;  /* 0x0000000545ff7210 */ /* 0x000fc60007fbe0ff */
[----:B------:R1:W-:Y:S01]  /*4fb0*/  STL [R1+0xd4], R8 ;  /* 0x0000d40801007387 */ /* 0x0003e20000100800 */
[----:B0-----:R-:W-:Y:S02]  /*4fc0*/  LEA.HI.X.SX32 R9, R65, R7, 0x1, P3 ;  /* 0x0000000741097211 */ /* 0x001fe400018f0eff */
[----:B------:R-:W-:Y:S02]  /*4fd0*/  CS2R R64, SRZ ;  /* 0x0000000000407805 */ /* 0x000fe4000001ff00 */
        /* <DEDUP_REMOVED lines=47> */
[-C--:B0-----:R-:W-:Y:S02]  /*52d0*/  LEA.HI.X.SX32 R9, R80, R7.reuse, 0x1, P3 ;  /* 0x0000000750097211 */ /* 0x081fe400018f0eff */
[----:B-1----:R-:W-:Y:S02]  /*52e0*/  LEA.HI.X.SX32 R8, R79, R7, 0x1, P5 ;  /* 0x000000074f087211 */ /* 0x002fe400028f0eff */
[----:B------:R-:W-:Y:S02]  /*52f0*/  CS2R R78, SRZ ;  /* 0x00000000004e7805 */ /* 0x000fe4000001ff00 */
[----:B------:R-:W-:Y:S01]  /*5300*/  IADD3 RZ, P5, R84, R5, RZ ;  /* 0x0000000554ff7210 */ /* 0x000fe20007fbe0ff */
[----:B------:R0:W-:Y:S04]  /*5310*/  STL [R1+0x110], R8 ;  /* 0x0001100801007387 */ /* 0x0001e80000100800 */
[----:B------:R1:W-:Y:S01]  /*5320*/  STL [R1+0x114], R9 ;  /* 0x0001140901007387 */ /* 0x0003e20000100800 */
[----:B0-----:R-:W-:-:S02]  /*5330*/  LEA.HI.X.SX32 R8, R81, R7, 0x1, P2 ;  /* 0x0000000751087211 */ /* 0x001fc400010f0eff */
[----:B------:R-:W-:Y:S02]  /*5340*/  CS2R R80, SRZ ;  /* 0x0000000000507805 */ /* 0x000fe4000001ff00 */
[-C--:B-1----:R-:W-:Y:S01]  /*5350*/  LEA.HI.X.SX32 R9, R82, R7.reuse, 0x1, P1 ;  /* 0x0000000752097211 */ /* 0x082fe200008f0eff */
[----:B------:R0:W-:Y:S04]  /*5360*/  STL [R1+0x118], R8 ;  /* 0x0001180801007387 */ /* 0x0001e80000100800 */
[----:B------:R-:W-:Y:S01]  /*5370*/  STL [R1+0x11c], R9 ;  /* 0x00011c0901007387 */ /* 0x000fe20000100800 */
[----:B0-----:R-:W-:Y:S02]  /*5380*/  LEA.HI.X.SX32 R8, R83, R7, 0x1, P4 ;  /* 0x0000000753087211 */ /* 0x001fe400020f0eff */
[----:B------:R-:W-:-:S03]  /*5390*/  CS2R R82, SRZ ;  /* 0x0000000000527805 */ /* 0x000fc6000001ff00 */
[----:B------:R0:W-:Y:S02]  /*53a0*/  STL [R1+0x120], R8 ;  /* 0x0001200801007387 */ /* 0x0001e40000100800 */
[----:B0-----:R-:W-:Y:S02]  /*53b0*/  LEA.HI.X.SX32 R8, R84, R7, 0x1, P5 ;  /* 0x0000000754087211 */ /* 0x001fe400028f0eff */
[----:B------:R-:W-:-:S03]  /*53c0*/  CS2R R84, SRZ ;  /* 0x0000000000547805 */ /* 0x000fc6000001ff00 */
[----:B------:R0:W-:Y:S04]  /*53d0*/  STL [R1+0x124], R8 ;  /* 0x0001240801007387 */ /* 0x0001e80000100800 */
.L_x_1:
[----:B------:R-:W2:Y:S04]  /*53e0*/  LDL R218, [R1+0x98] ;  /* 0x0000980001da7983 */ /* 0x000ea80000100800 */
[----:B------:R-:W3:Y:S01]  /*53f0*/  LDL R216, [R1+0xa8] ;  /* 0x0000a80001d87983 */ /* 0x000ee20000100800 */
[C---:B------:R-:W-:Y:S01]  /*5400*/  IMAD R11, R217.reuse, 0x1b, RZ ;  /* 0x0000001bd90b7824 */ /* 0x040fe200078e02ff */
[----:B------:R-:W-:Y:S02]  /*5410*/  SHF.R.S32.HI R179, RZ, 0x1f, R0 ;  /* 0x0000001fffb37819 */ /* 0x000fe40000011400 */
[CC--:B0----5:R-:W-:Y:S01]  /*5420*/  IADD3 R8, P1, R0.reuse, R5.reuse, RZ ;  /* 0x0000000500087210 */ /* 0x0e1fe20007f3e0ff */
[----:B------:R-:W-:Y:S01]  /*5430*/  IMAD.SHL.U32 R15, R217, 0x2, RZ ;  /* 0x00000002d90f7824 */ /* 0x000fe200078e00ff */
[----:B------:R-:W-:Y:S01]  /*5440*/  IADD3 R10, P3, R11, R5, RZ ;  /* 0x000000050b0a7210 */ /* 0x000fe20007f7e0ff */
[----:B------:R-:W4:Y:S01]  /*5450*/  LDL R222, [R1+0x9c] ;  /* 0x00009c0001de7983 */ /* 0x000f220000100800 */
[----:B------:R-:W-:Y:S01]  /*5460*/  IADD3 R12, P4, R5, R217, RZ ;  /* 0x000000d9050c7210 */ /* 0x000fe20007f9e0ff */
[----:B------:R-:W-:Y:S01]  /*5470*/  IMAD.X R9, R179, 0x1, R7, P1 ;  /* 0x00000001b3097824 */ /* 0x000fe200008e0607 */
[----:B------:R-:W-:Y:S01]  /*5480*/  LEA.HI.X.SX32 R11, R11, R7, 0x1, P3 ;  /* 0x000000070b0b7211 */ /* 0x000fe200018f0eff */
[----:B------:R-:W4:Y:S01]  /*5490*/  LDL R221, [R1+0xa0] ;  /* 0x0000a00001dd7983 */ /* 0x000f220000100800 */
[----:B------:R-:W-:-:S02]  /*54a0*/  IADD3 R10, P1, R0, R10, RZ ;  /* 0x0000000a000a7210 */ /* 0x000fc40007f3e0ff */
[----:B------:R-:W-:Y:S01]  /*54b0*/  IADD3 R12, P2, R0, R12, RZ ;  /* 0x0000000c000c7210 */ /* 0x000fe20007f5e0ff */
[----:B------:R0:W4:Y:S01]  /*54c0*/  LDG.E.U8 R167, desc[UR48][R8.64] ;  /* 0x0000003008a77981 */ /* 0x000122000c1e1100 */
[----:B------:R-:W-:Y:S02]  /*54d0*/  LEA.HI.X.SX32 R13, R217, R7, 0x1, P4 ;  /* 0x00000007d90d7211 */ /* 0x000fe400020f0eff */
[----:B------:R-:W-:Y:S01]  /*54e0*/  IADD3 R14, P4, R15, R5, RZ ;  /* 0x000000050f0e7210 */ /* 0x000fe20007f9e0ff */
[C---:B------:R-:W-:Y:S01]  /*54f0*/  IMAD.X R11, R179.reuse, 0x1, R11, P1 ;  /* 0x00000001b30b7824 */ /* 0x040fe200008e060b */
[----:B------:R-:W4:Y:S01]  /*5500*/  LDL R219, [R1+0xac] ;  /* 0x0000ac0001db7983 */ /* 0x000f220000100800 */
[----:B------:R-:W-:-:S03]  /*5510*/  IMAD.X R13, R179, 0x1, R13, P2 ;  /* 0x00000001b30d7824 */ /* 0x000fc600010e060d */
[----:B------:R-:W4:Y:S01]  /*5520*/  LDG.E.U8 R10, desc[UR48][R10.64] ;  /* 0x000000300a0a7981 */ /* 0x000f22000c1e1100 */
[----:B0-----:R-:W-:Y:S01]  /*5530*/  LEA.HI.X.SX32 R9, R15, R7, 0x1, P4 ;  /* 0x000000070f097211 */ /* 0x001fe200020f0eff */
[C---:B------:R-:W-:Y:S01]  /*5540*/  IMAD R15, R217.reuse, 0x3, RZ ;  /* 0x00000003d90f7824 */ /* 0x040fe200078e02ff */
[----:B------:R-:W-:Y:S01]  /*5550*/  IADD3 R8, P1, R0, R14, RZ ;  /* 0x0000000e00087210 */ /* 0x000fe20007f3e0ff */
[----:B------:R0:W4:Y:S01]  /*5560*/  LDG.E.U8 R165, desc[UR48][R12.64] ;  /* 0x000000300ca57981 */ /* 0x000122000c1e1100 */
[----:B------:R-:W-:-:S03]  /*5570*/  IMAD.SHL.U32 R14, R217, 0x4, RZ ;  /* 0x00000004d90e7824 */ /* 0x000fc600078e00ff */
[----:B------:R-:W-:Y:S01]  /*5580*/  IMAD.X R9, R179, 0x1, R9, P1 ;  /* 0x00000001b3097824 */ /* 0x000fe200008e0609 */
[----:B------:R-:W4:Y:S01]  /*5590*/  LDL R220, [R1+0xa4] ;  /* 0x0000a40001dc7983 */ /* 0x000f220000100800 */
[----:B0-----:R-:W-:Y:S01]  /*55a0*/  IMAD R13, R217, 0x5, RZ ;  /* 0x00000005d90d7824 */ /* 0x001fe200078e02ff */
[----:B------:R-:W-:Y:S02]  /*55b0*/  IADD3 R12, P2, R15, R5, RZ ;  /* 0x000000050f0c7210 */ /* 0x000fe40007f5e0ff */
[----:B------:R0:W4:Y:S01]  /*55c0*/  LDG.E.U8 R157, desc[UR48][R8.64] ;  /* 0x00000030089d7981 */ /* 0x000122000c1e1100 */
[----:B------:R-:W-:Y:S01]  /*55d0*/  IMAD R11, R217, 0x6, RZ ;  /* 0x00000006d90b7824 */ /* 0x000fe200078e02ff */
[----:B------:R-:W-:Y:S02]  /*55e0*/  LEA.HI.X.SX32 R15, R15, R7, 0x1, P2 ;  /* 0x000000070f0f7211 */ /* 0x000fe400010f0eff */
[----:B------:R-:W-:Y:S02]  /*55f0*/  IADD3 R12, P2, R0, R12, RZ ;  /* 0x0000000c000c7210 */ /* 0x000fe40007f5e0ff */
[----:B------:R-:W-:-:S02]  /*5600*/  IADD3 R16, P3, R14, R5, RZ ;  /* 0x000000050e107210 */ /* 0x000fc40007f7e0ff */
[-C--:B0-----:R-:W-:Y:S02]  /*5610*/  IADD3 R8, P4, R13, R5.reuse, RZ ;  /* 0x000000050d087210 */ /* 0x081fe40007f9e0ff */
[----:B------:R-:W-:Y:S02]  /*5620*/  IADD3 R18, P1, R11, R5, RZ ;  /* 0x000000050b127210 */ /* 0x000fe40007f3e0ff */
[-C--:B------:R-:W-:Y:S01]  /*5630*/  LEA.HI.X.SX32 R9, R13, R7.reuse, 0x1, P4 ;  /* 0x000000070d097211 */ /* 0x080fe200020f0eff */
[----:B------:R-:W-:Y:S01]  /*5640*/  IMAD.X R13, R179, 0x1, R15, P2 ;  /* 0x00000001b30d7824 */ /* 0x000fe200010e060f */
[-C--:B------:R-:W-:Y:S02]  /*5650*/  LEA.HI.X.SX32 R14, R14, R7.reuse, 0x1, P3 ;  /* 0x000000070e0e7211 */ /* 0x080fe400018f0eff */
[C---:B------:R-:W-:Y:S02]  /*5660*/  IADD3 R16, P3, R0.reuse, R16, RZ ;  /* 0x0000001000107210 */ /* 0x040fe40007f7e0ff */
[C---:B------:R-:W-:Y:S01]  /*5670*/  IADD3 R8, P2, R0.reuse, R8, RZ ;  /* 0x0000000800087210 */ /* 0x040fe20007f5e0ff */
[----:B------:R0:W4:Y:S01]  /*5680*/  LDG.E.U8 R15, desc[UR48][R12.64] ;  /* 0x000000300c0f7981 */ /* 0x000122000c1e1100 */
[----:B------:R-:W-:Y:S01]  /*5690*/  LEA.HI.X.SX32 R11, R11, R7, 0x1, P1 ;  /* 0x000000070b0b7211 */ /* 0x000fe200008f0eff */
[C---:B------:R-:W-:Y:S01]  /*56a0*/  IMAD.X R17, R179.reuse, 0x1, R14, P3 ;  /* 0x00000001b3117824 */ /* 0x040fe200018e060e */
[----:B------:R-:W-:Y:S01]  /*56b0*/  IADD3 R18, P1, R0, R18, RZ ;  /* 0x0000001200127210 */ /* 0x000fe20007f3e0ff */
[----:B------:R-:W-:-:S03]  /*56c0*/  IMAD.X R9, R179, 0x1, R9, P2 ;  /* 0x00000001b3097824 */ /* 0x000fc600010e0609 */
[----:B------:R1:W4:Y:S01]  /*56d0*/  LDG.E.U8 R16, desc[UR48][R16.64] ;  /* 0x0000003010107981 */ /* 0x000322000c1e1100 */
[----:B0-----:R-:W-:Y:S02]  /*56e0*/  IMAD R13, R217, 0x7, RZ ;  /* 0x00000007d90d7824 */ /* 0x001fe400078e02ff */
[----:B------:R-:W-:Y:S02]  /*56f0*/  IMAD.X R19, R179, 0x1, R11, P1 ;  /* 0x00000001b3137824 */ /* 0x000fe400008e060b */
[----:B------:R0:W4:Y:S01]  /*5700*/  LDG.E.U8 R11, desc[UR48][R8.64] ;  /* 0x00000030080b7981 */ /* 0x000122000c1e1100 */
[C---:B------:R-:W-:Y:S02]  /*5710*/  IMAD R14, R217.reuse, 0x9, RZ ;  /* 0x00000009d90e7824 */ /* 0x040fe400078e02ff */
[----:B-1----:R-:W-:Y:S01]  /*5720*/  IMAD.SHL.U32 R17, R217, 0x8, RZ ;  /* 0x00000008d9117824 */ /* 0x002fe200078e00ff */
[----:B------:R-:W4:Y:S01]  /*5730*/  LDG.E.U8 R18, desc[UR48][R18.64] ;  /* 0x0000003012127981 */ /* 0x000f22000c1e1100 */
[----:B0-----:R-:W-:-:S03]  /*5740*/  IADD3 R8, P1, R13, R5, RZ ;  /* 0x000000050d087210 */ /* 0x001fc60007f3e0ff */
[----:B------:R-:W-:Y:S02]  /*5750*/  IADD3 R176, P2, R17, R5, RZ ;  /* 0x0000000511b07210 */ /* 0x000fe40007f5e0ff */
[----:B------:R-:W-:Y:S02]  /*5760*/  LEA.HI.X.SX32 R9, R13, R7, 0x1, P1 ;  /* 0x000000070d097211 */ /* 0x000fe400008f0eff */
[----:B------:R-:W-:Y:S01]  /*5770*/  IADD3 R8, P1, R0, R8, RZ ;  /* 0x0000000800087210 */ /* 0x000fe20007f3e0ff */
[----:B------:R-:W-:Y:S01]  /*5780*/  IMAD R12, R217, 0xa, RZ ;  /* 0x0000000ad90c7824 */ /* 0x000fe200078e02ff */
[----:B------:R-:W-:Y:S02]  /*5790*/  IADD3 R162, P3, R14, R5, RZ ;  /* 0x000000050ea27210 */ /* 0x000fe40007f7e0ff */
[----:B------:R-:W-:Y:S01]  /*57a0*/  LEA.HI.X.SX32 R13, R17, R7, 0x1, P2 ;  /* 0x00000007110d7211 */ /* 0x000fe200010f0eff */
[----:B------:R-:W-:Y:S01]  /*57b0*/  IMAD.X R9, R179, 0x1, R9, P1 ;  /* 0x00000001b3097824 */ /* 0x000fe200008e0609 */
[----:B------:R-:W-:-:S02]  /*57c0*/  IADD3 R176, P2, R0, R176, RZ ;  /* 0x000000b000b07210 */ /* 0x000fc40007f5e0ff */
[----:B------:R-:W-:Y:S02]  /*57d0*/  LEA.HI.X.SX32 R14, R14, R7, 0x1, P3 ;  /* 0x000000070e0e7211 */ /* 0x000fe400018f0eff */
[----:B------:R-:W-:Y:S02]  /*57e0*/  IADD3 R162, P1, R0, R162, RZ ;  /* 0x000000a200a27210 */ /* 0x000fe40007f3e0ff */
[----:B------:R-:W-:Y:S01]  /*57f0*/  IADD3 R158, P4, R12, R5, RZ ;  /* 0x000000050c9e7210 */ /* 0x000fe20007f9e0ff */
[C---:B------:R-:W-:Y:S02]  /*5800*/  IMAD.X R177, R179.reuse, 0x1, R13, P2 ;  /* 0x00000001b3b17824 */ /* 0x040fe400010e060d */
[----:B------:R0:W4:Y:S01]  /*5810*/  LDG.E.U8 R13, desc[UR48][R8.64] ;  /* 0x00000030080d7981 */ /* 0x000122000c1e1100 */
[----:B------:R-:W-:Y:S01]  /*5820*/  IMAD.X R163, R179, 0x1, R14, P1 ;  /* 0x00000001b3a37824 */ /* 0x000fe200008e060e */
[----:B------:R-:W-:Y:S01]  /*5830*/  IADD3 R158, P1, R0, R158, RZ ;  /* 0x0000009e009e7210 */ /* 0x000fe20007f3e0ff */
[----:B------:R-:W-:-:S02]  /*5840*/  IMAD R17, R217, 0xc, RZ ;  /* 0x0000000cd9117824 */ /* 0x000fc400078e02ff */
[C---:B------:R-:W-:Y:S01]  /*5850*/  IMAD R161, R217.reuse, 0x1c, RZ ;  /* 0x0000001cd9a17824 */ /* 0x040fe200078e02ff */
[----:B------:R-:W4:Y:S01]  /*5860*/  LDG.E.U8 R162, desc[UR48][R162.64] ;  /* 0x00000030a2a27981 */ /* 0x000f22000c1e1100 */
[----:B0-----:R-:W-:Y:S01]  /*5870*/  LEA.HI.X.SX32 R8, R12, R7, 0x1, P4 ;  /* 0x000000070c087211 */ /* 0x001fe200020f0eff */
[C---:B------:R-:W-:Y:S02]  /*5880*/  IMAD R9, R217.reuse, 0xb, RZ ;  /* 0x0000000bd9097824 */ /* 0x040fe400078e02ff */
[----:B------:R-:W-:Y:S01]  /*5890*/  IMAD R156, R217, 0x1a, RZ ;  /* 0x0000001ad99c7824 */ /* 0x000fe200078e02ff */
[----:B------:R0:W-:Y:S01]  /*58a0*/  STL [R1+0x350], R6 ;  /* 0x0003500601007387 */ /* 0x0001e20000100800 */
[----:B------:R-:W-:Y:S01]  /*58b0*/  IMAD.X R159, R179, 0x1, R8, P1 ;  /* 0x00000001b39f7824 */ /* 0x000fe200008e0608 */
[----:B------:R-:W-:Y:S01]  /*58c0*/  IADD3 R8, P2, R9, R5, RZ ;  /* 0x0000000509087210 */ /* 0x000fe20007f5e0ff */
[C---:B------:R-:W-:Y:S01]  /*58d0*/  IMAD R14, R217.reuse, 0xe, RZ ;  /* 0x0000000ed90e7824 */ /* 0x040fe200078e02ff */
[----:B------:R-:W4:Y:S01]  /*58e0*/  LDG.E.U8 R176, desc[UR48][R176.64] ;  /* 0x00000030b0b07981 */ /* 0x000f22000c1e1100 */
[----:B------:R-:W-:Y:S01]  /*58f0*/  IMAD R12, R217, 0xd, RZ ;  /* 0x0000000dd90c7824 */ /* 0x000fe200078e02ff */
[----:B------:R-:W-:-:S02]  /*5900*/  LEA.HI.X.SX32 R9, R9, R7, 0x1, P2 ;  /* 0x0000000709097211 */ /* 0x000fc400010f0eff */
[----:B------:R-:W-:Y:S01]  /*5910*/  IADD3 R8, P2, R0, R8, RZ ;  /* 0x0000000800087210 */ /* 0x000fe20007f5e0ff */
[----:B------:R-:W-:Y:S01]  /*5920*/  IMAD R19, R217, 0x12, RZ ;  /* 0x00000012d9137824 */ /* 0x000fe200078e02ff */
[-C--:B------:R-:W-:Y:S01]  /*5930*/  IADD3 R152, P3, R17, R5.reuse, RZ ;  /* 0x0000000511987210 */ /* 0x080fe20007f7e0ff */
[----:B------:R-:W4:Y:S01]  /*5940*/  LDG.E.U8 R158, desc[UR48][R158.64] ;  /* 0x000000309e9e7981 */ /* 0x000f22000c1e1100 */
[-C--:B------:R-:W-:Y:S02]  /*5950*/  IADD3 R20, P1, R14, R5.reuse, RZ ;  /* 0x000000050e147210 */ /* 0x080fe40007f3e0ff */
[----:B------:R-:W-:Y:S01]  /*5960*/  IADD3 R22, P4, R12, R5, RZ ;  /* 0x000000050c167210 */ /* 0x000fe20007f9e0ff */
[----:B------:R-:W-:Y:S01]  /*5970*/  IMAD.X R9, R179, 0x1, R9, P2 ;  /* 0x00000001b3097824 */ /* 0x000fe200010e0609 */
[-C--:B------:R-:W-:Y:S02]  /*5980*/  LEA.HI.X.SX32 R17, R17, R7.reuse, 0x1, P3 ;  /* 0x0000000711117211 */ /* 0x080fe400018f0eff */
[----:B------:R-:W-:-:S02]  /*5990*/  LEA.HI.X.SX32 R14, R14, R7, 0x1, P1 ;  /* 0x000000070e0e7211 */ /* 0x000fc400008f0eff */
[----:B------:R-:W-:Y:S01]  /*59a0*/  IADD3 R152, P3, R0, R152, RZ ;  /* 0x0000009800987210 */ /* 0x000fe20007f7e0ff */
[----:B------:R-:W4:Y:S01]  /*59b0*/  LDG.E.U8 R9, desc[UR48][R8.64] ;  /* 0x0000003008097981 */ /* 0x000f22000c1e1100 */
[----:B------:R-:W-:Y:S02]  /*59c0*/  LEA.HI.X.SX32 R12, R12, R7, 0x1, P4 ;  /* 0x000000070c0c7211 */ /* 0x000fe400020f0eff */
[C---:B------:R-:W-:Y:S02]  /*59d0*/  IADD3 R22, P2, R0.reuse, R22, RZ ;  /* 0x0000001600167210 */ /* 0x040fe40007f5e0ff */
[----:B------:R-:W-:Y:S01]  /*59e0*/  IADD3 R20, P1, R0, R20, RZ ;  /* 0x0000001400147210 */ /* 0x000fe20007f3e0ff */
[C---:B------:R-:W-:Y:S02]  /*59f0*/  IMAD.X R153, R179.reuse, 0x1, R17, P3 ;  /* 0x00000001b3997824 */ /* 0x040fe400018e0611 */
[C---:B------:R-:W-:Y:S02]  /*5a00*/  IMAD.X R23, R179.reuse, 0x1, R12, P2 ;  /* 0x00000001b3177824 */ /* 0x040fe400010e060c */
[----:B------:R-:W-:Y:S01]  /*5a10*/  IMAD.X R21, R179, 0x1, R14, P1 ;  /* 0x00000001b3157824 */ /* 0x000fe200008e060e */
[----:B------:R1:W4:Y:S01]  /*5a20*/  LDG.E.U8 R8, desc[UR48][R152.64] ;  /* 0x0000003098087981 */ /* 0x000322000c1e1100 */
[----:B------:R-:W-:-:S03]  /*5a30*/  IMAD R12, R217, 0xf, RZ ;  /* 0x0000000fd90c7824 */ /* 0x000fc600078e02ff */
[----:B------:R0:W4:Y:S04]  /*5a40*/  LDG.E.U8 R17, desc[UR48][R20.64] ;  /* 0x0000003014117981 */ /* 0x000128000c1e1100 */
[----:B------:R0:W4:Y:S01]  /*5a50*/  LDG.E.U8 R14, desc[UR48][R22.64] ;  /* 0x00000030160e7981 */ /* 0x000122000c1e1100 */
[C---:B-1----:R-:W-:Y:S01]  /*5a60*/  IMAD.SHL.U32 R153, R217.reuse, 0x10, RZ ;  /* 0x00000010d9997824 */ /* 0x042fe200078e00ff */
[----:B0-----:R-:W-:Y:S01]  /*5a70*/  IADD3 R20, P1, R12, R5, RZ ;  /* 0x000000050c147210 */ /* 0x001fe20007f3e0ff */
[----:B------:R-:W-:-:S03]  /*5a80*/  IMAD R23, R217, 0x11, RZ ;  /* 0x00000011d9177824 */ /* 0x000fc600078e02ff */
[----:B------:R-:W-:Y:S02]  /*5a90*/  LEA.HI.X.SX32 R21, R12, R7, 0x1, P1 ;  /* 0x000000070c157211 */ /* 0x000fe400008f0eff */
[-C--:B------:R-:W-:Y:S02]  /*5aa0*/  IADD3 R152, P2, R153, R5.reuse, RZ ;  /* 0x0000000599987210 */ /* 0x080fe40007f5e0ff */
[C---:B------:R-:W-:Y:S02]  /*5ab0*/  IADD3 R20, P1, R0.reuse, R20, RZ ;  /* 0x0000001400147210 */ /* 0x040fe40007f3e0ff */
[----:B------:R-:W-:Y:S02]  /*5ac0*/  IADD3 R22, P3, R23, R5, RZ ;  /* 0x0000000517167210 */ /* 0x000fe40007f7e0ff */
[----:B------:R-:W-:Y:S01]  /*5ad0*/  LEA.HI.X.SX32 R12, R153, R7, 0x1, P2 ;  /* 0x00000007990c7211 */ /* 0x000fe200010f0eff */
[----:B------:R-:W-:Y:S01]  /*5ae0*/  IMAD.X R21, R179, 0x1, R21, P1 ;  /* 0x00000001b3157824 */ /* 0x000fe200008e0615 */
[----:B------:R-:W-:-:S02]  /*5af0*/  IADD3 R152, P2, R0, R152, RZ ;  /* 0x0000009800987210 */ /* 0x000fc40007f5e0ff */
[----:B------:R-:W-:Y:S02]  /*5b00*/  LEA.HI.X.SX32 R23, R23, R7, 0x1, P3 ;  /* 0x0000000717177211 */ /* 0x000fe400018f0eff */
[C---:B------:R-:W-:Y:S02]  /*5b10*/  IADD3 R22, P1, R0.reuse, R22, RZ ;  /* 0x0000001600167210 */ /* 0x040fe40007f3e0ff */
[----:B------:R-:W-:Y:S01]  /*5b20*/  IADD3 R154, P4, R19, R5, RZ ;  /* 0x00000005139a7210 */ /* 0x000fe20007f9e0ff */
[C---:B------:R-:W-:Y:S02]  /*5b30*/  IMAD.X R153, R179.reuse, 0x1, R12, P2 ;  /* 0x00000001b3997824 */ /* 0x040fe400010e060c */
[----:B------:R0:W4:Y:S01]  /*5b40*/  LDG.E.U8 R12, desc[UR48][R20.64] ;  /* 0x00000030140c7981 */ /* 0x000122000c1e1100 */
[----:B------:R-:W-:Y:S01]  /*5b50*/  IMAD.X R23, R179, 0x1, R23, P1 ;  /* 0x00000001b3177824 */ /* 0x000fe200008e0617 */
[----:B------:R-:W-:Y:S02]  /*5b60*/  LEA.HI.X.SX32 R19, R19, R7, 0x1, P4 ;  /* 0x0000000713137211 */ /* 0x000fe400020f0eff */
[----:B------:R1:W4:Y:S04]  /*5b70*/  LDG.E.U8 R178, desc[UR48][R152.64] ;  /* 0x0000003098b27981 */ /* 0x000328000c1e1100 */
[----:B------:R1:W4:Y:S01]  /*5b80*/  LDG.E.U8 R163, desc[UR48][R22.64] ;  /* 0x0000003016a37981 */ /* 0x000322000c1e1100 */
[----:B0-----:R-:W-:Y:S01]  /*5b90*/  IADD3 R20, P1, R0, R154, RZ ;  /* 0x0000009a00147210 */ /* 0x001fe20007f3e0ff */
[----:B------:R-:W-:-:S04]  /*5ba0*/  IMAD R154, R217, 0x13, RZ ;  /* 0x00000013d99a7824 */ /* 0x000fc800078e02ff */
[----:B------:R-:W-:Y:S02]  /*5bb0*/  IMAD.X R21, R179, 0x1, R19, P1 ;  /* 0x00000001b3157824 */ /* 0x000fe400008e0613 */
[C---:B------:R-:W-:Y:S02]  /*5bc0*/  IMAD R19, R217.reuse, 0x14, RZ ;  /* 0x00000014d9137824 */ /* 0x040fe400078e02ff */
[C---:B-1----:R-:W-:Y:S01]  /*5bd0*/  IMAD R153, R217.reuse, 0x15, RZ ;  /* 0x00000015d9997824 */ /* 0x042fe200078e02ff */
[----:B------:R0:W4:Y:S01]  /*5be0*/  LDG.E.U8 R159, desc[UR48][R20.64] ;  /* 0x00000030149f7981 */ /* 0x000122000c1e1100 */
[-C--:B------:R-:W-:Y:S01]  /*5bf0*/  IADD3 R155, P2, R154, R5.reuse, RZ ;  /* 0x000000059a9b7210 */ /* 0x080fe20007f5e0ff */
[----:B------:R-:W-:Y:S02]  /*5c00*/  IMAD R23, R217, 0x16, RZ ;  /* 0x00000016d9177824 */ /* 0x000fe400078e02ff */
[-C--:B------:R-:W-:Y:S02]  /*5c10*/  IADD3 R152, P4, R153, R5.reuse, RZ ;  /* 0x0000000599987210 */ /* 0x080fe40007f9e0ff */
[----:B0-----:R-:W-:-:S02]  /*5c20*/  IADD3 R20, P3, R19, R5, RZ ;  /* 0x0000000513147210 */ /* 0x001fc40007f7e0ff */
[----:B------:R-:W-:Y:S02]  /*5c30*/  LEA.HI.X.SX32 R21, R154, R7, 0x1, P2 ;  /* 0x000000079a157211 */ /* 0x000fe400010f0eff */
[C---:B------:R-:W-:Y:S02]  /*5c40*/  IADD3 R154, P2, R0.reuse, R155, RZ ;  /* 0x0000009b009a7210 */ /* 0x040fe40007f5e0ff */
[----:B------:R-:W-:Y:S02]  /*5c50*/  LEA.HI.X.SX32 R19, R19, R7, 0x1, P3 ;  /* 0x0000000713137211 */ /* 0x000fe400018f0eff */
[----:B------:R-:W-:Y:S02]  /*5c60*/  IADD3 R22, P1, R23, R5, RZ ;  /* 0x0000000517167210 */ /* 0x000fe40007f3e0ff */
[----:B------:R-:W-:Y:S02]  /*5c70*/  IADD3 R20, P3, R0, R20, RZ ;  /* 0x0000001400147210 */ /* 0x000fe40007f7e0ff */
[----:B------:R-:W-:-:S02]  /*5c80*/  LEA.HI.X.SX32 R153, R153, R7, 0x1, P4 ;  /* 0x0000000799997211 */ /* 0x000fc400020f0eff */
[C---:B------:R-:W-:Y:S01]  /*5c90*/  IADD3 R152, P4, R0.reuse, R152, RZ ;  /* 0x0000009800987210 */ /* 0x040fe20007f9e0ff */
[----:B------:R-:W-:Y:S01]  /*5ca0*/  IMAD.X R155, R179, 0x1, R21, P2 ;  /* 0x00000001b39b7824 */ /* 0x000fe200010e0615 */
[----:B------:R-:W-:Y:S01]  /*5cb0*/  LEA.HI.X.SX32 R23, R23, R7, 0x1, P1 ;  /* 0x0000000717177211 */ /* 0x000fe200008f0eff */
[C---:B------:R-:W-:Y:S01]  /*5cc0*/  IMAD.X R21, R179.reuse, 0x1, R19, P3 ;  /* 0x00000001b3157824 */ /* 0x040fe200018e0613 */
[----:B------:R-:W-:Y:S01]  /*5cd0*/  IADD3 R22, P1, R0, R22, RZ ;  /* 0x0000001600167210 */ /* 0x000fe20007f3e0ff */
[C---:B------:R-:W-:Y:S01]  /*5ce0*/  IMAD.X R153, R179.reuse, 0x1, R153, P4 ;  /* 0x00000001b3997824 */ /* 0x040fe200020e0699 */
[----:B------:R-:W4:Y:S03]  /*5cf0*/  LDG.E.U8 R19, desc[UR48][R154.64] ;  /* 0x000000309a137981 */ /* 0x000f26000c1e1100 */
[----:B------:R-:W-:Y:S01]  /*5d00*/  IMAD.X R23, R179, 0x1, R23, P1 ;  /* 0x00000001b3177824 */ /* 0x000fe200008e0617 */
[----:B------:R-:W4:Y:S04]  /*5d10*/  LDG.E.U8 R20, desc[UR48][R20.64] ;  /* 0x0000003014147981 */ /* 0x000f28000c1e1100 */
[----:B------:R0:W4:Y:S04]  /*5d20*/  LDG.E.U8 R22, desc[UR48][R22.64] ;  /* 0x0000003016167981 */ /* 0x000128000c1e1100 */
[----:B------:R1:W4:Y:S01]  /*5d30*/  LDG.E.U8 R21, desc[UR48][R152.64] ;  /* 0x0000003098157981 */ /* 0x000322000c1e1100 */
[----:B0-----:R-:W-:-:S02]  /*5d40*/  IMAD R23, R217, 0x18, RZ ;  /* 0x00000018d9177824 */ /* 0x001fc400078e02ff */
[----:B-1----:R-:W-:-:S03]  /*5d50*/  IMAD R153, R217, 0x17, RZ ;  /* 0x00000017d9997824 */ /* 0x002fc600078e02ff */
[-C--:B------:R-:W-:Y:S02]  /*5d60*/  IADD3 R168, P3, R23, R5.reuse, RZ ;  /* 0x0000000517a87210 */ /* 0x080fe40007f7e0ff */
[----:B------:R-:W-:-:S04]  /*5d70*/  IADD3 R152, P2, R153, R5, RZ ;  /* 0x0000000599987210 */ /* 0x000fc80007f5e0ff */
[-C--:B------:R-:W-:Y:S02]  /*5d80*/  LEA.HI.X.SX32 R153, R153, R7.reuse, 0x1, P2 ;  /* 0x0000000799997211 */ /* 0x080fe400010f0eff */
[C---:B------:R-:W-:Y:S02]  /*5d90*/  IADD3 R152, P2, R0.reuse, R152, RZ ;  /* 0x0000009800987210 */ /* 0x040fe40007f5e0ff */
[----:B------:R-:W-:Y:S02]  /*5da0*/  LEA.HI.X.SX32 R23, R23, R7, 0x1, P3 ;  /* 0x0000000717177211 */ /* 0x000fe400018f0eff */
[----:B------:R-:W-:Y:S01]  /*5db0*/  IADD3 R168, P3, R0, R168, RZ ;  /* 0x000000a800a87210 */ /* 0x000fe20007f7e0ff */
[----:B------:R-:W-:Y:S02]  /*5dc0*/  IMAD.X R153, R179, 0x1, R153, P2 ;  /* 0x00000001b3997824 */ /* 0x000fe400010e0699 */
[----:B------:R-:W-:Y:S02]  /*5dd0*/  IMAD.IADD R161, R161, 0x1, R5 ;  /* 0x00000001a1a17824 */ /* 0x000fe400078e0205 */
[----:B------:R-:W-:-:S02]  /*5de0*/  IMAD.X R169, R179, 0x1, R23, P3 ;  /* 0x00000001b3a97824 */ /* 0x000fc400018e0617 */
[C---:B------:R-:W-:Y:S01]  /*5df0*/  IMAD R155, R217.reuse, 0x19, RZ ;  /* 0x00000019d99b7824 */ /* 0x040fe200078e02ff */
[----:B------:R0:W4:Y:S01]  /*5e00*/  LDG.E.U8 R23, desc[UR48][R152.64] ;  /* 0x0000003098177981 */ /* 0x000122000c1e1100 */
[-C--:B------:R-:W-:Y:S01]  /*5e10*/  IADD3 R160, P1, R156, R5.reuse, RZ ;  /* 0x000000059ca07210 */ /* 0x080fe20007f3e0ff */
[----:B------:R-:W-:Y:S02]  /*5e20*/  IMAD.SHL.U32 R170, R217, 0x20, RZ ;  /* 0x00000020d9aa7824 */ /* 0x000fe400078e00ff */
[----:B------:R-:W-:Y:S01]  /*5e30*/  STL [R1+0x32c], R3 ;  /* 0x00032c0301007387 */ /* 0x000fe20000100800 */
[----:B------:R-:W-:-:S03]  /*5e40*/  IADD3 R154, P4, R155, R5, RZ ;  /* 0x000000059b9a7210 */ /* 0x000fc60007f9e0ff */
[----:B------:R1:W4:Y:S01]  /*5e50*/  LDG.E.U8 R177, desc[UR48][R168.64] ;  /* 0x00000030a8b17981 */ /* 0x000322000c1e1100 */
[----:B0-----:R-:W-:-:S03]  /*5e60*/  IADD3 R152, P3, R0, R161, RZ ;  /* 0x000000a100987210 */ /* 0x001fc60007f7e0ff */
[----:B------:R-:W-:Y:S02]  /*5e70*/  STL [R1+0x328], R2 ;  /* 0x0003280201007387 */ /* 0x000fe40000100800 */
[----:B--2---:R-:W-:Y:S02]  /*5e80*/  IMAD.X R153, R179, 0x1, R218, P3 ;  /* 0x00000001b3997824 */ /* 0x004fe400018e06da */
[----:B------:R0:W-:Y:S01]  /*5e90*/  STL [R1+0x330], R7 ;  /* 0x0003300701007387 */ /* 0x0001e20000100800 */
[-C--:B------:R-:W-:Y:S01]  /*5ea0*/  LEA.HI.X.SX32 R155, R155, R7.reuse, 0x1, P4 ;  /* 0x000000079b9b7211 */ /* 0x080fe200020f0eff */
[----:B------:R-:W-:Y:S02]  /*5eb0*/  IMAD.IADD R170, R170, 0x1, R5 ;  /* 0x00000001aaaa7824 */ /* 0x000fe400078e0205 */
[----:B------:R-:W2:Y:S01]  /*5ec0*/  LDL R218, [R1+0xb0] ;  /* 0x0000b00001da7983 */ /* 0x000ea20000100800 */
[----:B------:R-:W-:-:S03]  /*5ed0*/  LEA.HI.X.SX32 R156, R156, R7, 0x1, P1 ;  /* 0x000000079c9c7211 */ /* 0x000fc600008f0eff */
[----:B------:R-:W2:Y:S04]  /*5ee0*/  LDL R6, [R1+0xb8] ;  /* 0x0000b80001067983 */ /* 0x000ea80000100800 */
[----:B0-----:R-:W2:Y:S01]  /*5ef0*/  LDL R7, [R1+0xb4] ;  /* 0x0000b40001077983 */ /* 0x001ea20000100800 */
[----:B------:R-:W-:-:S03]  /*5f00*/  IADD3 R170, P3, R0, R170, RZ ;  /* 0x000000aa00aa7210 */ /* 0x000fc60007f7e0ff */
[----:B------:R-:W2:Y:S02]  /*5f10*/  LDL R3, [R1+0xbc] ;  /* 0x0000bc0001037983 */ /* 0x000ea40000100800 */
[----:B---3--:R-:W-:Y:S02]  /*5f20*/  IMAD.X R171, R179, 0x1, R216, P3 ;  /* 0x00000001b3ab7824 */ /* 0x008fe400018e06d8 */
[----:B------:R-:W3:Y:S04]  /*5f30*/  LDL R216, [R1+0xc0] ;  /* 0x0000c00001d87983 */ /* 0x000ee80000100800 */
[----:B------:R-:W3:Y:S01]  /*5f40*/  LDL R2, [R1+0xc8] ;  /* 0x0000c80001027983 */ /* 0x000ee20000100800 */
[C---:B------:R-:W-:Y:S01]  /*5f50*/  IADD3 R154, P2, R0.reuse, R154, RZ ;  /* 0x0000009a009a7210 */ /* 0x040fe20007f5e0ff */
[----:B-1----:R-:W-:Y:S01]  /*5f60*/  IMAD R168, R217, 0x1d, RZ ;  /* 0x0000001dd9a87824 */ /* 0x002fe200078e02ff */
[----:B------:R-:W-:Y:S01]  /*5f70*/  IADD3 R160, P1, R0, R160, RZ ;  /* 0x000000a000a07210 */ /* 0x000fe20007f3e0ff */
[----:B------:R-:W3:Y:S02]  /*5f80*/  LDG.E.U8 R152, desc[UR48][R152.64] ;  /* 0x0000003098987981 */ /* 0x000ee4000c1e1100 */
[----:B------:R-:W-:-:S02]  /*5f90*/  IMAD.X R155, R179, 0x1, R155, P2 ;  /* 0x00000001b39b7824 */ /* 0x000fc400010e069b */
[----:B------:R-:W-:Y:S01]  /*5fa0*/  IMAD.IADD R168, R168, 0x1, R5 ;  /* 0x00000001a8a87824 */ /* 0x000fe200078e0205 */
[----:B------:R-:W3:Y:S04]  /*5fb0*/  LDG.E.U8 R166, desc[UR48][R170.64] ;  /* 0x00000030aaa67981 */ /* 0x000ee8000c1e1100 */
[----:B------:R0:W3:Y:S01]  /*5fc0*/  LDG.E.U8 R164, desc[UR48][R154.64] ;  /* 0x000000309aa47981 */ /* 0x0000e2000c1e1100 */
[----:B------:R-:W-:Y:S01]  /*5fd0*/  IMAD.X R161, R179, 0x1, R156, P1 ;  /* 0x00000001b3a17824 */ /* 0x000fe200008e069c */
[----:B------:R-:W-:Y:S01]  /*5fe0*/  IADD3 R168, P1, R0, R168, RZ ;  /* 0x000000a800a87210 */ /* 0x000fe20007f3e0ff */
[C---:B------:R-:W-:Y:S02]  /*5ff0*/  IMAD R156, R217.reuse, 0x21, RZ ;  /* 0x00000021d99c7824 */ /* 0x040fe400078e02ff */
[C---:B------:R-:W-:Y:S01]  /*6000*/  IMAD R172, R217.reuse, 0x1f, RZ ;  /* 0x0000001fd9ac7824 */ /* 0x040fe200078e02ff */
[----:B------:R-:W3:Y:S01]  /*6010*/  LDG.E.U8 R160, desc[UR48][R160.64] ;  /* 0x00000030a0a07981 */ /* 0x000ee2000c1e1100 */
[----:B0-----:R-:W-:-:S04]  /*6020*/  IMAD R154, R217, 0x1e, RZ ;  /* 0x0000001ed99a7824 */ /* 0x001fc800078e02ff */
[--C-:B------:R-:W-:Y:S02]  /*6030*/  IMAD.IADD R154, R154, 0x1, R5.reuse ;  /* 0x000000019a9a7824 */ /* 0x100fe400078e0205 */
[C---:B----4-:R-:W-:Y:S02]  /*6040*/  IMAD.X R169, R179.reuse, 0x1, R222, P1 ;  /* 0x00000001b3a97824 */ /* 0x050fe400008e06de */
[----:B------:R-:W-:Y:S01]  /*6050*/  IMAD.IADD R156, R156, 0x1, R5 ;  /* 0x000000019c9c7824 */ /* 0x000fe200078e0205 */
[----:B------:R-:W-:Y:S02]  /*6060*/  IADD3 R154, P2, R0, R154, RZ ;  /* 0x0000009a009a7210 */ /* 0x000fe40007f5e0ff */
[----:B------:R0:W4:Y:S03]  /*6070*/  LDG.E.U8 R153, desc[UR48][R168.64] ;  /* 0x00000030a8997981 */ /* 0x000126000c1e1100 */
[----:B------:R-:W-:-:S02]  /*6080*/  IMAD.X R155, R179, 0x1, R221, P2 ;  /* 0x00000001b39b7824 */ /* 0x000fc400010e06dd */
[----:B------:R-:W-:Y:S02]  /*6090*/  IMAD.IADD R172, R172, 0x1, R5 ;  /* 0x00000001acac7824 */ /* 0x000fe400078e0205 */
[----:B------:R-:W-:Y:S01]  /*60a0*/  IMAD R174, R217, 0x22, RZ ;  /* 0x00000022d9ae7824 */ /* 0x000fe200078e02ff */
[----:B------:R-:W4:Y:S01]  /*60b0*/  LDG.E.U8 R154, desc[UR48][R154.64] ;  /* 0x000000309a9a7981 */ /* 0x000f22000c1e1100 */
[----:B0-----:R-:W-:-:S05]  /*60c0*/  IADD3 R168, P2, R0, R156, RZ ;  /* 0x0000009c00a87210 */ /* 0x001fca0007f5e0ff */
[----:B------:R-:W-:Y:S01]  /*60d0*/  IMAD.X R169, R179, 0x1, R219, P2 ;  /* 0x00000001b3a97824 */ /* 0x000fe200010e06db */
[----:B------:R-:W-:Y:S01]  /*60e0*/  IADD3 R172, P1, R0, R172, RZ ;  /* 0x000000ac00ac7210 */ /* 0x000fe20007f3e0ff */
[----:B------:R-:W-:Y:S01]  /*60f0*/  IMAD.IADD R174, R174, 0x1, R5 ;  /* 0x00000001aeae7824 */ /* 0x000fe200078e0205 */
[----:B------:R-:W4:Y:S04]  /*6100*/  LDL R219, [R1+0xe8] ;  /* 0x0000e80001db7983 */ /* 0x000f280000100800 */
[----:B------:R0:W4:Y:S01]  /*6110*/  LDG.E.U8 R161, desc[UR48][R168.64] ;  /* 0x00000030a8a17981 */ /* 0x000122000c1e1100 */
[----:B------:R-:W-:Y:S02]  /*6120*/  IMAD R170, R217, 0x24, RZ ;  /* 0x00000024d9aa7824 */ /* 0x000fe400078e02ff */
[----:B------:R-:W-:Y:S01]  /*6130*/  IMAD.X R173, R179, 0x1, R220, P1 ;  /* 0x00000001b3ad7824 */ /* 0x000fe200008e06dc */
[----:B------:R-:W-:Y:S01]  /*6140*/  IADD3 R174, P1, R0, R174, RZ ;  /* 0x000000ae00ae7210 */ /* 0x000fe20007f3e0ff */
[----:B0-----:R-:W-:-:S03]  /*6150*/  IMAD R168, R217, 0x23, RZ ;  /* 0x00000023d9a87824 */ /* 0x001fc600078e02ff */
[----:B------:R0:W4:Y:S01]  /*6160*/  LDG.E.U8 R155, desc[UR48][R172.64] ;  /* 0x00000030ac9b7981 */ /* 0x000122000c1e1100 */
[--C-:B------:R-:W-:Y:S02]  /*6170*/  IMAD.IADD R168, R168, 0x1, R5.reuse ;  /* 0x00000001a8a87824 */ /* 0x100fe400078e0205 */
[----:B------:R-:W-:Y:S02]  /*6180*/  IMAD R171, R217, 0x26, RZ ;  /* 0x00000026d9ab7824 */ /* 0x000fe400078e02ff */
[--C-:B------:R-:W-:Y:S01]  /*6190*/  IMAD.IADD R170, R170, 0x1, R5.reuse ;  /* 0x00000001aaaa7824 */ /* 0x100fe200078e0205 */
[----:B------:R-:W-:Y:S01]  /*61a0*/  IADD3 R168, P2, R0, R168, RZ ;  /* 0x000000a800a87210 */ /* 0x000fe20007f5e0ff */
[----:B------:R-:W-:Y:S02]  /*61b0*/  IMAD.IADD R171, R171, 0x1, R5 ;  /* 0x00000001abab7824 */ /* 0x000fe400078e0205 */
[----:B0-----:R-:W-:-:S04]  /*61c0*/  IMAD R172, R217, 0x25, RZ ;  /* 0x00000025d9ac7824 */ /* 0x001fc800078e02ff */
[----:B------:R-:W-:-:S05]  /*61d0*/  IMAD.IADD R172, R172, 0x1, R5 ;  /* 0x00000001acac7824 */ /* 0x000fca00078e0205 */
[C---:B------:R-:W-:Y:S01]  /*61e0*/  IADD3 R172, P3, R0.reuse, R172, RZ ;  /* 0x000000ac00ac7210 */ /* 0x040fe20007f7e0ff */
[C---:B--2---:R-:W-:Y:S01]  /*61f0*/  IMAD.X R175, R179.reuse, 0x1, R218, P1 ;  /* 0x00000001b3af7824 */ /* 0x044fe200008e06da */
[----:B------:R-:W-:Y:S01]  /*6200*/  IADD3 R170, P1, R0, R170, RZ ;  /* 0x000000aa00aa7210 */ /* 0x000fe20007f3e0ff */
[----:B------:R-:W2:Y:S04]  /*6210*/  LDL R218, [R1+0xcc] ;  /* 0x0000cc0001da7983 */ /* 0x000ea80000100800 */
[----:B------:R0:W4:Y:S01]  /*6220*/  LDG.E.U8 R156, desc[UR48][R174.64] ;  /* 0x00000030ae9c7981 */ /* 0x000122000c1e1100 */
[----:B------:R-:W-:-:S03]  /*6230*/  IMAD.X R169, R179, 0x1, R7, P2 ;  /* 0x00000001b3a97824 */ /* 0x000fc600010e0607 */
[----:B------:R-:W4:Y:S04]  /*6240*/  LDL R7, [R1+0xd0] ;  /* 0x0000d00001077983 */ /* 0x000f280000100800 */
[----:B------:R1:W4:Y:S01]  /*6250*/  LDG.E.U8 R180, desc[UR48][R168.64] ;  /* 0x00000030a8b47981 */ /* 0x000322000c1e1100 */
[----:B0-----:R-:W-:Y:S01]  /*6260*/  IADD3 R174, P2, R0, R171, RZ ;  /* 0x000000ab00ae7210 */ /* 0x001fe20007f5e0ff */
[C---:B------:R-:W-:Y:S02]  /*6270*/  IMAD.X R171, R179.reuse, 0x1, R6, P1 ;  /* 0x00000001b3ab7824 */ /* 0x040fe400008e0606 */
[----:B------:R-:W4:Y:S02]  /*6280*/  LDL R6, [R1+0xd4] ;  /* 0x0000d40001067983 */ /* 0x000f240000100800 */
[----:B---3--:R-:W-:-:S02]  /*6290*/  IMAD.X R175, R179, 0x1, R216, P2 ;  /* 0x00000001b3af7824 */ /* 0x008fc400010e06d8 */
[----:B------:R-:W-:Y:S01]  /*62a0*/  IMAD.X R173, R179, 0x1, R3, P3 ;  /* 0x00000001b3ad7824 */ /* 0x000fe200018e0603 */
[----:B------:R-:W3:Y:S01]  /*62b0*/  LDG.E.U8 R181, desc[UR48][R170.64] ;  /* 0x00000030aab57981 */ /* 0x000ee2000c1e1100 */
[----:B-1----:R-:W-:-:S03]  /*62c0*/  IMAD R168, R217, 0x28, RZ ;  /* 0x00000028d9a87824 */ /* 0x002fc600078e02ff */
[----:B------:R0:W3:Y:S04]  /*62d0*/  LDG.E.U8 R183, desc[UR48][R174.64] ;  /* 0x00000030aeb77981 */ /* 0x0000e8000c1e1100 */
[----:B------:R-:W3:Y:S04]  /*62e0*/  LDL R3, [R1+0xd8] ;  /* 0x0000d80001037983 */ /* 0x000ee80000100800 */
[----:B------:R1:W3:Y:S01]  /*62f0*/  LDG.E.U8 R182, desc[UR48][R172.64] ;  /* 0x00000030acb67981 */ /* 0x0002e2000c1e1100 */
[----:B0-----:R-:W-:-:S03]  /*6300*/  IMAD.IADD R174, R168, 0x1, R5 ;  /* 0x00000001a8ae7824 */ /* 0x001fc600078e0205 */
[----:B------:R-:W3:Y:S02]  /*6310*/  LDL R216, [R1+0xdc] ;  /* 0x0000dc0001d87983 */ /* 0x000ee40000100800 */
[----:B------:R-:W-:-:S05]  /*6320*/  IADD3 R174, P1, R0, R174, RZ ;  /* 0x000000ae00ae7210 */ /* 0x000fca0007f3e0ff */
[----:B------:R-:W-:Y:S02]  /*6330*/  IMAD.X R175, R179, 0x1, R2, P1 ;  /* 0x00000001b3af7824 */ /* 0x000fe400008e0602 */
[----:B------:R-:W3:Y:S01]  /*6340*/  LDL R2, [R1+0xe0] ;  /* 0x0000e00001027983 */ /* 0x000ee20000100800 */
[C---:B------:R-:W-:Y:S02]  /*6350*/  IMAD R170, R217.reuse, 0x2a, RZ ;  /* 0x0000002ad9aa7824 */ /* 0x040fe400078e02ff */
[C---:B-1----:R-:W-:Y:S01]  /*6360*/  IMAD R172, R217.reuse, 0x29, RZ ;  /* 0x00000029d9ac7824 */ /* 0x042fe200078e02ff */
[----:B------:R0:W3:Y:S01]  /*6370*/  LDG.E.U8 R184, desc[UR48][R174.64] ;  /* 0x00000030aeb87981 */ /* 0x0000e2000c1e1100 */
[----:B------:R-:W-:Y:S02]  /*6380*/  IMAD R168, R217, 0x2b, RZ ;  /* 0x0000002bd9a87824 */ /* 0x000fe400078e02ff */
[--C-:B------:R-:W-:Y:S02]  /*6390*/  IMAD.IADD R170, R170, 0x1, R5.reuse ;  /* 0x00000001aaaa7824 */ /* 0x100fe400078e0205 */
[----:B------:R-:W-:-:S02]  /*63a0*/  IMAD.IADD R172, R172, 0x1, R5 ;  /* 0x00000001acac7824 */ /* 0x000fc400078e0205 */
[----:B------:R-:W-:Y:S01]  /*63b0*/  IMAD R169, R217, 0x2c, RZ ;  /* 0x0000002cd9a97824 */ /* 0x000fe200078e02ff */
[----:B------:R-:W-:Y:S01]  /*63c0*/  IADD3 R170, P1, R0, R170, RZ ;  /* 0x000000aa00aa7210 */ /* 0x000fe20007f3e0ff */
[--C-:B------:R-:W-:Y:S01]  /*63d0*/  IMAD.IADD R168, R168, 0x1, R5.reuse ;  /* 0x00000001a8a87824 */ /* 0x100fe200078e0205 */
[----:B------:R-:W-:Y:S01]  /*63e0*/  IADD3 R172, P2, R0, R172, RZ ;  /* 0x000000ac00ac7210 */ /* 0x000fe20007f5e0ff */
[----:B------:R-:W-:-:S03]  /*63f0*/  IMAD.IADD R169, R169, 0x1, R5 ;  /* 0x00000001a9a97824 */ /* 0x000fc600078e0205 */
[C---:B------:R-:W-:Y:S01]  /*6400*/  IADD3 R168, P3, R0.reuse, R168, RZ ;  /* 0x000000a800a87210 */ /* 0x040fe20007f7e0ff */
[C---:B--2---:R-:W-:Y:S01]  /*6410*/  IMAD.X R173, R179.reuse, 0x1, R218, P2 ;  /* 0x00000001b3ad7824 */ /* 0x044fe200010e06da */
[----:B0-----:R-:W-:Y:S01]  /*6420*/  IADD3 R174, P2, R0, R169, RZ ;  /* 0x000000a900ae7210 */ /* 0x001fe20007f5e0ff */
[----:B------:R-:W2:Y:S04]  /*6430*/  LDL R218, [R1+0xf8] ;  /* 0x0000f80001da7983 */ /* 0x000ea80000100800 */
[----:B------:R0:W2:Y:S01]  /*6440*/  LDG.E.U8 R185, desc[UR48][R172.64] ;  /* 0x00000030acb97981 */ /* 0x0000a2000c1e1100 */
[----:B----4-:R-:W-:-:S03]  /*6450*/  IMAD.X R171, R179, 0x1, R7, P1 ;  /* 0x00000001b3ab7824 */ /* 0x010fc600008e0607 */
[----:B------:R-:W4:Y:S04]  /*6460*/  LDL R7, [R1+0xec] ;  /* 0x0000ec0001077983 */ /* 0x000f280000100800 */
[----:B------:R-:W2:Y:S01]  /*6470*/  LDG.E.U8 R186, desc[UR48][R170.64] ;  /* 0x00000030aaba7981 */ /* 0x000ea2000c1e1100 */
[----:B------:R-:W-:-:S03]  /*6480*/  IMAD.X R169, R179, 0x1, R6, P3 ;  /* 0x00000001b3a97824 */ /* 0x000fc600018e0606 */
[----:B------:R-:W2:Y:S01]  /*6490*/  LDL R6, [R1+0xf0] ;  /* 0x0000f00001067983 */ /* 0x000ea20000100800 */
[----:B0-----:R-:W-:-:S03]  /*64a0*/  IMAD R172, R217, 0x2e, RZ ;  /* 0x0000002ed9ac7824 */ /* 0x001fc600078e02ff */
[----:B------:R0:W2:Y:S01]  /*64b0*/  LDG.E.U8 R187, desc[UR48][R168.64] ;  /* 0x00000030a8bb7981 */ /* 0x0000a2000c1e1100 */
[----:B------:R-:W-:Y:S02]  /*64c0*/  IMAD.IADD R172, R172, 0x1, R5 ;  /* 0x00000001acac7824 */ /* 0x000fe400078e0205 */
[----:B---3--:R-:W-:-:S03]  /*64d0*/  IMAD.X R175, R179, 0x1, R3, P2 ;  /* 0x00000001b3af7824 */ /* 0x008fc600010e0603 */
[----:B------:R-:W-:Y:S01]  /*64e0*/  IADD3 R172, P2, R0, R172, RZ ;  /* 0x000000ac00ac7210 */ /* 0x000fe20007f5e0ff */
[----:B------:R-:W3:Y:S01]  /*64f0*/  LDL R3, [R1+0xf4] ;  /* 0x0000f40001037983 */ /* 0x000ee20000100800 */
[----:B0-----:R-:W-:-:S03]  /*6500*/  IMAD R168, R217, 0x2d, RZ ;  /* 0x0000002dd9a87824 */ /* 0x001fc600078e02ff */
[----:B------:R0:W3:Y:S01]  /*6510*/  LDG.E.U8 R188, desc[UR48][R174.64] ;  /* 0x00000030aebc7981 */ /* 0x0000e2000c1e1100 */
[----:B------:R-:W-:-:S03]  /*6520*/  IMAD.X R173, R179, 0x1, R2, P2 ;  /* 0x00000001b3ad7824 */ /* 0x000fc600010e0602 */
[----:B------:R-:W3:Y:S01]  /*6530*/  LDL R2, [R1+0x108] ;  /* 0x0001080001027983 */ /* 0x000ee20000100800 */
[--C-:B0-----:R-:W-:Y:S02]  /*6540*/  IMAD.IADD R174, R168, 0x1, R5.reuse ;  /* 0x00000001a8ae7824 */ /* 0x101fe400078e0205 */
[C---:B------:R-:W-:Y:S01]  /*6550*/  IMAD R168, R217.reuse, 0x31, RZ ;  /* 0x00000031d9a87824 */ /* 0x040fe200078e02ff */
[----:B------:R-:W3:Y:S02]  /*6560*/  LDG.E.U8 R190, desc[UR48][R172.64] ;  /* 0x00000030acbe7981 */ /* 0x000ee4000c1e1100 */
[----:B------:R-:W-:Y:S01]  /*6570*/  IADD3 R174, P1, R0, R174, RZ ;  /* 0x000000ae00ae7210 */ /* 0x000fe20007f3e0ff */
[C---:B------:R-:W-:Y:S02]  /*6580*/  IMAD R169, R217.reuse, 0x32, RZ ;  /* 0x00000032d9a97824 */ /* 0x040fe400078e02ff */
[----:B------:R-:W-:Y:S02]  /*6590*/  IMAD.IADD R168, R168, 0x1, R5 ;  /* 0x00000001a8a87824 */ /* 0x000fe400078e0205 */
[----:B------:R-:W-:-:S02]  /*65a0*/  IMAD R170, R217, 0x30, RZ ;  /* 0x00000030d9aa7824 */ /* 0x000fc400078e02ff */
[----:B------:R-:W-:Y:S01]  /*65b0*/  IMAD.X R175, R179, 0x1, R216, P1 ;  /* 0x00000001b3af7824 */ /* 0x000fe200008e06d8 */
[----:B------:R-:W-:Y:S01]  /*65c0*/  IADD3 R168, P3, R0, R168, RZ ;  /* 0x000000a800a87210 */ /* 0x000fe20007f7e0ff */
[--C-:B------:R-:W-:Y:S01]  /*65d0*/  IMAD.IADD R169, R169, 0x1, R5.reuse ;  /* 0x00000001a9a97824 */ /* 0x100fe200078e0205 */
[----:B------:R-:W3:Y:S01]  /*65e0*/  LDL R216, [R1+0x10c] ;  /* 0x00010c0001d87983 */ /* 0x000ee20000100800 */
[----:B------:R-:W-:-:S03]  /*65f0*/  IMAD.IADD R170, R170, 0x1, R5 ;  /* 0x00000001aaaa7824 */ /* 0x000fc600078e0205 */
[----:B------:R0:W3:Y:S02]  /*6600*/  LDG.E.U8 R189, desc[UR48][R174.64] ;  /* 0x00000030aebd7981 */ /* 0x0000e4000c1e1100 */
[C---:B------:R-:W-:Y:S02]  /*6610*/  IADD3 R170, P1, R0.reuse, R170, RZ ;  /* 0x000000aa00aa7210 */ /* 0x040fe40007f3e0ff */
[----:B0-----:R-:W-:-:S03]  /*6620*/  IADD3 R174, P2, R0, R169, RZ ;  /* 0x000000a900ae7210 */ /* 0x001fc60007f5e0ff */
[----:B------:R-:W-:Y:S02]  /*6630*/  IMAD.X R171, R179, 0x1, R219, P1 ;  /* 0x00000001b3ab7824 */ /* 0x000fe400008e06db */
[C---:B------:R-:W-:Y:S01]  /*6640*/  IMAD R172, R217.reuse, 0x34, RZ ;  /* 0x00000034d9ac7824 */ /* 0x040fe200078e02ff */
[----:B------:R-:W3:Y:S04]  /*6650*/  LDL R219, [R1+0x118] ;  /* 0x0001180001db7983 */ /* 0x000ee80000100800 */
[----:B------:R0:W3:Y:S02]  /*6660*/  LDG.E.U8 R191, desc[UR48][R170.64] ;  /* 0x00000030aabf7981 */ /* 0x0000e4000c1e1100 */
[----:B0-----:R-:W-:-:S04]  /*6670*/  IMAD R170, R217, 0x38, RZ ;  /* 0x00000038d9aa7824 */ /* 0x001fc800078e02ff */
[----:B------:R-:W-:Y:S02]  /*6680*/  IMAD.IADD R170, R170, 0x1, R5 ;  /* 0x00000001aaaa7824 */ /* 0x000fe400078e0205 */
[C---:B----4-:R-:W-:Y:S02]  /*6690*/  IMAD.X R169, R179.reuse, 0x1, R7, P3 ;  /* 0x00000001b3a97824 */ /* 0x050fe400018e0607 */
[----:B------:R-:W4:Y:S04]  /*66a0*/  LDL R7, [R1+0x110] ;  /* 0x0001100001077983 */ /* 0x000f280000100800 */
[----:B------:R0:W4:Y:S01]  /*66b0*/  LDG.E.U8 R192, desc[UR48][R168.64] ;  /* 0x00000030a8c07981 */ /* 0x000122000c1e1100 */
[----:B--2---:R-:W-:-:S03]  /*66c0*/  IMAD.X R175, R179, 0x1, R6, P2 ;  /* 0x00000001b3af7824 */ /* 0x004fc600010e0606 */
[----:B------:R-:W2:Y:S04]  /*66d0*/  LDL R6, [R1+0xfc] ;  /* 0x0000fc0001067983 */ /* 0x000ea80000100800 */
[----:B------:R1:W2:Y:S01]  /*66e0*/  LDG.E.U8 R193, desc[UR48][R174.64] ;  /* 0x00000030aec17981 */ /* 0x0002a2000c1e1100 */
[----:B0-----:R-:W-:-:S04]  /*66f0*/  IMAD R168, R217, 0x33, RZ ;  /* 0x00000033d9a87824 */ /* 0x001fc800078e02ff */
[----:B-1----:R-:W-:-:S05]  /*6700*/  IMAD.IADD R174, R168, 0x1, R5 ;  /* 0x00000001a8ae7824 */ /* 0x002fca00078e0205 */
[----:B------:R-:W-:-:S05]  /*6710*/  IADD3 R174, P1, R0, R174, RZ ;  /* 0x000000ae00ae7210 */ /* 0x000fca0007f3e0ff */
[C---:B---3--:R-:W-:Y:S01]  /*6720*/  IMAD.X R175, R179.reuse, 0x1, R3, P1 ;  /* 0x00000001b3af7824 */ /* 0x048fe200008e0603 */
[----:B------:R-:W-:Y:S01]  /*6730*/  IADD3 R170, P1, R0, R170, RZ ;  /* 0x000000aa00aa7210 */ /* 0x000fe20007f3e0ff */
[----:B------:R-:W3:Y:S04]  /*6740*/  LDL R3, [R1+0x114] ;  /* 0x0001140001037983 */ /* 0x000ee80000100800 */
[----:B------:R-:W-:Y:S01]  /*6750*/  IMAD.X R171, R179, 0x1, R2, P1 ;  /* 0x00000001b3ab7824 */ /* 0x000fe200008e0602 */
[----:B------:R0:W3:Y:S04]  /*6760*/  LDG.E.U8 R194, desc[UR48][R174.64] ;  /* 0x00000030aec27981 */ /* 0x0000e8000c1e1100 */
[----:B------:R-:W3:Y:S01]  /*6770*/  LDL R2, [R1+0x100] ;  /* 0x0001000001027983 */ /* 0x000ee20000100800 */
[----:B------:R-:W-:-:S02]  /*6780*/  IMAD R168, R217, 0x39, RZ ;  /* 0x00000039d9a87824 */ /* 0x000fc400078e02ff */
[--C-:B------:R-:W-:Y:S01]  /*6790*/  IMAD.IADD R172, R172, 0x1, R5.reuse ;  /* 0x00000001acac7824 */ /* 0x100fe200078e0205 */
[----:B------:R1:W3:Y:S01]  /*67a0*/  LDG.E.U8 R196, desc[UR48][R170.64] ;  /* 0x00000030aac47981 */ /* 0x0002e2000c1e1100 */
[----:B------:R-:W-:Y:S02]  /*67b0*/  IMAD R169, R217, 0x3a, RZ ;  /* 0x0000003ad9a97824 */ /* 0x000fe400078e02ff */
[--C-:B------:R-:W-:Y:S01]  /*67c0*/  IMAD.IADD R168, R168, 0x1, R5.reuse ;  /* 0x00000001a8a87824 */ /* 0x100fe200078e0205 */
[----:B------:R-:W-:Y:S01]  /*67d0*/  IADD3 R172, P2, R0, R172, RZ ;  /* 0x000000ac00ac7210 */ /* 0x000fe20007f5e0ff */
[----:B------:R-:W-:-:S03]  /*67e0*/  IMAD.IADD R169, R169, 0x1, R5 ;  /* 0x00000001a9a97824 */ /* 0x000fc600078e0205 */
[C---:B------:R-:W-:Y:S01]  /*67f0*/  IADD3 R168, P3, R0.reuse, R168, RZ ;  /* 0x000000a800a87210 */ /* 0x040fe20007f7e0ff */
[C---:B------:R-:W-:Y:S01]  /*6800*/  IMAD.X R173, R179.reuse, 0x1, R218, P2 ;  /* 0x00000001b3ad7824 */ /* 0x040fe200010e06da */
[----:B0-----:R-:W-:Y:S01]  /*6810*/  IADD3 R174, P2, R0, R169, RZ ;  /* 0x000000a900ae7210 */ /* 0x001fe20007f5e0ff */
[----:B------:R-:W3:Y:S02]  /*6820*/  LDL R218, [R1+0x11c] ;  /* 0x00011c0001da7983 */ /* 0x000ee40000100800 */
[----:B------:R-:W-:Y:S02]  /*6830*/  IMAD.X R169, R179, 0x1, R216, P3 ;  /* 0x00000001b3a97824 */ /* 0x000fe400018e06d8 */
[----:B------:R-:W3:Y:S04]  /*6840*/  LDG.E.U8 R195, desc[UR48][R172.64] ;  /* 0x00000030acc37981 */ /* 0x000ee8000c1e1100 */
[----:B------:R0:W3:Y:S01]  /*6850*/  LDG.E.U8 R197, desc[UR48][R168.64] ;  /* 0x00000030a8c57981 */ /* 0x0000e2000c1e1100 */
[----:B-1----:R-:W-:-:S03]  /*6860*/  IMAD R170, R217, 0x36, RZ ;  /* 0x00000036d9aa7824 */ /* 0x002fc600078e02ff */
[----:B------:R-:W3:Y:S01]  /*6870*/  LDL R216, [R1+0x120] ;  /* 0x0001200001d87983 */ /* 0x000ee20000100800 */
[C---:B0-----:R-:W-:Y:S02]  /*6880*/  IMAD R168, R217.reuse, 0x35, RZ ;  /* 0x00000035d9a87824 */ /* 0x041fe400078e02ff */
[----:B------:R-:W-:Y:S02]  /*6890*/  IMAD R172, R217, 0x3b, RZ ;  /* 0x0000003bd9ac7824 */ /* 0x000fe400078e02ff */
[--C-:B------:R-:W-:Y:S02]  /*68a0*/  IMAD.IADD R170, R170, 0x1, R5.reuse ;  /* 0x00000001aaaa7824 */ /* 0x100fe400078e0205 */
[----:B------:R-:W-:Y:S02]  /*68b0*/  IMAD.IADD R172, R172, 0x1, R5 ;  /* 0x00000001acac7824 */ /* 0x000fe400078e0205 */
[----:B----4-:R-:W-:Y:S02]  /*68c0*/  IMAD.X R175, R179, 0x1, R7, P2 ;  /* 0x00000001b3af7824 */ /* 0x010fe400010e0607 */
[----:B------:R-:W4:Y:S04]  /*68d0*/  LDL R7, [R1+0xc4] ;  /* 0x0000c40001077983 */ /* 0x000f280000100800 */
[----:B------:R0:W4:Y:S02]  /*68e0*/  LDG.E.U8 R198, desc[UR48][R174.64] ;  /* 0x00000030aec67981 */ /* 0x000124000c1e1100 */
[----:B0-----:R-:W-:-:S05]  /*68f0*/  IMAD.IADD R174, R168, 0x1, R5 ;  /* 0x00000001a8ae7824 */ /* 0x001fca00078e0205 */
[C---:B------:R-:W-:Y:S02]  /*6900*/  IADD3 R174, P1, R0.reuse, R174, RZ ;  /* 0x000000ae00ae7210 */ /* 0x040fe40007f3e0ff */
[----:B------:R-:W-:-:S03]  /*6910*/  IADD3 R172, P2, R0, R172, RZ ;  /* 0x000000ac00ac7210 */ /* 0x000fc60007f5e0ff */
[----:B--2---:R-:W-:Y:S01]  /*6920*/  IMAD.X R175, R179, 0x1, R6, P1 ;  /* 0x00000001b3af7824 */ /* 0x004fe200008e0606 */
[----:B------:R-:W-:Y:S01]  /*6930*/  IADD3 R170, P1, R0, R170, RZ ;  /* 0x000000aa00aa7210 */ /* 0x000fe20007f3e0ff */
[----:B------:R-:W2:Y:S01]  /*6940*/  LDL R6, [R1+0xe4] ;  /* 0x0000e40001067983 */ /* 0x000ea20000100800 */
[C---:B------:R-:W-:Y:S02]  /*6950*/  IMAD R168, R217.reuse, 0x3c, RZ ;  /* 0x0000003cd9a87824 */ /* 0x040fe400078e02ff */
[----:B------:R-:W-:Y:S01]  /*6960*/  IMAD R169, R217, 0x3d, RZ ;  /* 0x0000003dd9a97824 */ /* 0x000fe200078e02ff */
[----:B------:R0:W2:Y:S01]  /*6970*/  LDG.E.U8 R199, desc[UR48][R174.64] ;  /* 0x00000030aec77981 */ /* 0x0000a2000c1e1100 */
[----:B---3--:R-:W-:-:S03]  /*6980*/  IMAD.X R173, R179, 0x1, R3, P2 ;  /* 0x00000001b3ad7824 */ /* 0x008fc600010e0603 */
[----:B------:R-:W3:Y:S01]  /*6990*/  LDL R3, [R1+0x104] ;  /* 0x0001040001037983 */ /* 0x000ee20000100800 */
[----:B------:R-:W-:-:S03]  /*69a0*/  IMAD.X R171, R179, 0x1, R2, P1 ;  /* 0x00000001b3ab7824 */ /* 0x000fc600008e0602 */
[----:B------:R1:W3:Y:S04]  /*69b0*/  LDG.E.U8 R200, desc[UR48][R172.64] ;  /* 0x00000030acc87981 */ /* 0x0002e8000c1e1100 */
[----:B------:R-:W3:Y:S01]  /*69c0*/  LDL R2, [R1+0x124] ;  /* 0x0001240001027983 */ /* 0x000ee20000100800 */
[--C-:B------:R-:W-:Y:S02]  /*69d0*/  IMAD.IADD R168, R168, 0x1, R5.reuse ;  /* 0x00000001a8a87824 */ /* 0x100fe400078e0205 */
[----:B------:R-:W-:Y:S01]  /*69e0*/  IMAD.IADD R169, R169, 0x1, R5 ;  /* 0x00000001a9a97824 */ /* 0x000fe200078e0205 */
[----:B------:R-:W3:Y:S02]  /*69f0*/  LDG.E.U8 R201, desc[UR48][R170.64] ;  /* 0x00000030aac97981 */ /* 0x000ee4000c1e1100 */
[----:B------:R-:W-:-:S02]  /*6a00*/  IADD3 R168, P3, R0, R168, RZ ;  /* 0x000000a800a87210 */ /* 0x000fc40007f7e0ff */
[----:B0-----:R-:W-:-:S03]  /*6a10*/  IADD3 R174, P2, R0, R169, RZ ;  /* 0x000000a900ae7210 */ /* 0x001fc60007f5e0ff */
[C---:B------:R-:W-:Y:S02]  /*6a20*/  IMAD.X R169, R179.reuse, 0x1, R219, P3 ;  /* 0x00000001b3a97824 */ /* 0x040fe400018e06db */
[----:B------:R-:W-:-:S03]  /*6a30*/  IMAD.X R175, R179, 0x1, R218, P2 ;  /* 0x00000001b3af7824 */ /* 0x000fc600010e06da */
[----:B------:R0:W3:Y:S01]  /*6a40*/  LDG.E.U8 R202, desc[UR48][R168.64] ;  /* 0x00000030a8ca7981 */ /* 0x0000e2000c1e1100 */
[----:B-1----:R-:W-:-:S03]  /*6a50*/  IMAD R172, R217, 0x27, RZ ;  /* 0x00000027d9ac7824 */ /* 0x002fc600078e02ff */
[----:B------:R1:W3:Y:S01]  /*6a60*/  LDG.E.U8 R203, desc[UR48][R174.64] ;  /* 0x00000030aecb7981 */ /* 0x0002e2000c1e1100 */
[----:B0-----:R-:W-:-:S04]  /*6a70*/  IMAD R168, R217, 0x3e, RZ ;  /* 0x0000003ed9a87824 */ /* 0x001fc800078e02ff */
[--C-:B-1----:R-:W-:Y:S02]  /*6a80*/  IMAD.IADD R174, R168, 0x1, R5.reuse ;  /* 0x00000001a8ae7824 */ /* 0x102fe400078e0205 */
[----:B------:R-:W-:-:S03]  /*6a90*/  IMAD.IADD R172, R172, 0x1, R5 ;  /* 0x00000001acac7824 */ /* 0x000fc600078e0205 */
[C---:B------:R-:W-:Y:S01]  /*6aa0*/  IADD3 R174, P2, R0.reuse, R174, RZ ;  /* 0x000000ae00ae7210 */ /* 0x040fe20007f5e0ff */
[C---:B------:R-:W-:Y:S02]  /*6ab0*/  IMAD R170, R217.reuse, 0x2f, RZ ;  /* 0x0000002fd9aa7824 */ /* 0x040fe400078e02ff */
[C---:B------:R-:W-:Y:S02]  /*6ac0*/  IMAD R168, R217.reuse, 0x37, RZ ;  /* 0x00000037d9a87824 */ /* 0x040fe400078e02ff */
[----:B------:R-:W-:Y:S01]  /*6ad0*/  IMAD R169, R217, 0x3f, RZ ;  /* 0x0000003fd9a97824 */ /* 0x000fe200078e02ff */
[----:B------:R-:W-:Y:S01]  /*6ae0*/  IADD3 R172, P1, R0, R172, RZ ;  /* 0x000000ac00ac7210 */ /* 0x000fe20007f3e0ff */
[----:B------:R-:W-:Y:S02]  /*6af0*/  IMAD.X R175, R179, 0x1, R216, P2 ;  /* 0x00000001b3af7824 */ /* 0x000fe400010e06d8 */
[--C-:B------:R-:W-:Y:S02]  /*6b00*/  IMAD.IADD R170, R170, 0x1, R5.reuse ;  /* 0x00000001aaaa7824 */ /* 0x100fe400078e0205 */
[--C-:B------:R-:W-:Y:S01]  /*6b10*/  IMAD.IADD R168, R168, 0x1, R5.reuse ;  /* 0x00000001a8a87824 */ /* 0x100fe200078e0205 */
[----:B------:R0:W3:Y:S01]  /*6b20*/  LDG.E.U8 R204, desc[UR48][R174.64] ;  /* 0x00000030aecc7981 */ /* 0x0000e2000c1e1100 */
[----:B------:R-:W-:Y:S01]  /*6b30*/  IMAD.IADD R169, R169, 0x1, R5 ;  /* 0x00000001a9a97824 */ /* 0x000fe200078e0205 */
[----:B------:R-:W-:-:S02]  /*6b40*/  IADD3 R170, P2, R0, R170, RZ ;  /* 0x000000aa00aa7210 */ /* 0x000fc40007f5e0ff */
[C---:B------:R-:W-:Y:S01]  /*6b50*/  IADD3 R168, P3, R0.reuse, R168, RZ ;  /* 0x000000a800a87210 */ /* 0x040fe20007f7e0ff */
[----:B----4-:R-:W-:Y:S01]  /*6b60*/  IMAD.X R173, R179, 0x1, R7, P1 ;  /* 0x00000001b3ad7824 */ /* 0x010fe200008e0607 */
[----:B0-----:R-:W-:-:S04]  /*6b70*/  IADD3 R174, P1, R0, R169, RZ ;  /* 0x000000a900ae7210 */ /* 0x001fc80007f3e0ff */
[----:B------:R-:W4:Y:S01]  /*6b80*/  LDG.E.U8 R172, desc[UR48][R172.64] ;  /* 0x00000030acac7981 */ /* 0x000f22000c1e1100 */
[----:B--2---:R-:W-:-:S05]  /*6b90*/  IMAD.X R171, R179, 0x1, R6, P2 ;  /* 0x00000001b3ab7824 */ /* 0x004fca00010e0606 */
[----:B------:R-:W2:Y:S01]  /*6ba0*/  LDG.E.U8 R170, desc[UR48][R170.64] ;  /* 0x00000030aaaa7981 */ /* 0x000ea2000c1e1100 */
[----:B---3--:R-:W-:-:S05]  /*6bb0*/  IMAD.X R169, R179, 0x1, R3, P3 ;  /* 0x00000001b3a97824 */ /* 0x008fca00018e0603 */
[----:B------:R-:W3:Y:S01]  /*6bc0*/  LDG.E.U8 R168, desc[UR48][R168.64] ;  /* 0x00000030a8a87981 */ /* 0x000ee2000c1e1100 */
[----:B------:R-:W-:-:S05]  /*6bd0*/  IMAD.X R175, R179, 0x1, R2, P1 ;  /* 0x00000001b3af7824 */ /* 0x000fca00008e0602 */
[----:B------:R-:W3:Y:S01]  /*6be0*/  LDG.E.U8 R174, desc[UR48][R174.64] ;  /* 0x00000030aeae7981 */ /* 0x000ee2000c1e1100 */
[----:B------:R-:W0:Y:S03]  /*6bf0*/  S2R R2, SR_TID.X ;  /* 0x0000000000027919 */ /* 0x000e260000002100 */
[----:B------:R-:W-:Y:S04]  /*6c00*/  STL [R1+0x334], R217 ;  /* 0x000334d901007387 */ /* 0x000fe80000100800 */
[----:B------:R-:W-:Y:S04]  /*6c10*/  STL [R1+0x338], R5 ;  /* 0x0003380501007387 */ /* 0x000fe80000100800 */
[----:B------:R0:W-:Y:S02]  /*6c20*/  STL [R1+0x33c], R0 ;  /* 0x00033c0001007387 */ /* 0x0001e40000100800 */
[----:B0-----:R-:W-:Y:S01]  /*6c30*/  LOP3.LUT R0, R2, 0x7f, RZ, 0xc0, !PT ;  /* 0x0000007f02007812 */ /* 0x001fe200078ec0ff */
[----:B------:R-:W-:Y:S03]  /*6c40*/  BAR.SYNC.DEFER_BLOCKING 0x0 ;  /* 0x0000000000007b1d */ /* 0x000fe60000010000 */
[----:B------:R-:W-:-:S02]  /*6c50*/  LOP3.LUT R3, R0, 0x10, RZ, 0x3c, !PT ;  /* 0x0000001000037812 */ /* 0x000fc400078e3cff */
[C---:B------:R-:W-:Y:S01]  /*6c60*/  LOP3.LUT R5, R0.reuse, 0x20, RZ, 0x3c, !PT ;  /* 0x0000002000057812 */ /* 0x040fe200078e3cff */
[----:B------:R-:W-:Y:S04]  /*6c70*/  STS.U8 [R0+UR45+0x4000], R167 ;  /* 0x004000a700007988 */ /* 0x000fe8000800002d */
        /* <DEDUP_REMOVED lines=14> */
[----:B------:R0:W-:Y:S04]  /*6d60*/  STS.U8 [R3+UR45+0x5c80], R197 ;  /* 0x005c80c503007988 */ /* 0x0001e8000800002d */
[----:B------:R-:W-:Y:S04]  /*6d70*/  STS.U8 [R5+UR45+0x4100], R157 ;  /* 0x0041009d05007988 */ /* 0x000fe8000800002d */
[----:B------:R-:W-:Y:S01]  /*6d80*/  STS.U8 [R5+UR45+0x4500], R158 ;  /* 0x0045009e05007988 */ /* 0x000fe2000800002d */
[----:B0-----:R-:W-:-:S03]  /*6d90*/  LOP3.LUT R3, R0, 0x30, RZ, 0x3c, !PT ;  /* 0x0000003000037812 */ /* 0x001fc600078e3cff */
        /* <DEDUP_REMOVED lines=15> */
[----:B------:R0:W-:Y:S04]  /*6e90*/  STS.U8 [R9+UR45+0x4600], R8 ;  /* 0x0046000809007988 */ /* 0x0001e8000800002d */
[----:B------:R-:W-:Y:S01]  /*6ea0*/  STS.U8 [R9+UR45+0x4200], R16 ;  /* 0x0042001009007988 */ /* 0x000fe2000800002d */
[----:B0-----:R-:W-:-:S03]  /*6eb0*/  LOP3.LUT R8, R0, 0x50, RZ, 0x3c, !PT ;  /* 0x0000005000087812 */ /* 0x001fc600078e3cff */
[----:B------:R-:W-:Y:S04]  /*6ec0*/  STS.U8 [R9+UR45+0x4a00], R20 ;  /* 0x004a001409007988 */ /* 0x000fe8000800002d */
[----:B------:R-:W-:Y:S04]  /*6ed0*/  STS.U8 [R9+UR45+0x4e00], R152 ;  /* 0x004e009809007988 */ /* 0x000fe8000800002d */
[----:B------:R-:W-:Y:S04]  /*6ee0*/  STS.U8 [R9+UR45+0x5200], R181 ;  /* 0x005200b509007988 */ /* 0x000fe8000800002d */
[----:B------:R-:W-:Y:S04]  /*6ef0*/  STS.U8 [R9+UR45+0x5600], R188 ;  /* 0x005600bc09007988 */ /* 0x000fe8000800002d */
[----:B------:R-:W-:Y:S04]  /*6f00*/  STS.U8 [R9+UR45+0x5a00], R195 ;  /* 0x005a00c309007988 */ /* 0x000fe8000800002d */
[----:B------:R0:W-:Y:S04]  /*6f10*/  STS.U8 [R9+UR45+0x5e00], R202 ;  /* 0x005e00ca09007988 */ /* 0x0001e8000800002d */
[----:B------:R1:W-:Y:S01]  /*6f20*/  STS.U8 [R8+UR45+0x4280], R11 ;  /* 0x0042800b08007988 */ /* 0x0003e2000800002d */
[----:B0-----:R-:W-:-:S03]  /*6f30*/  LOP3.LUT R9, R0, 0x60, RZ, 0x3c, !PT ;  /* 0x0000006000097812 */ /* 0x001fc600078e3cff */
[----:B------:R-:W-:Y:S01]  /*6f40*/  STS.U8 [R8+UR45+0x4680], R14 ;  /* 0x0046800e08007988 */ /* 0x000fe2000800002d */
[----:B-1----:R-:W-:-:S03]  /*6f50*/  LOP3.LUT R11, R0, 0x70, RZ, 0x3c, !PT ;  /* 0x00000070000b7812 */ /* 0x002fc600078e3cff */
        /* <DEDUP_REMOVED lines=18> */
[----:B----4-:R-:W-:Y:S04]  /*7080*/  STS.U8 [R11+UR45+0x5380], R172 ;  /* 0x005380ac0b007988 */ /* 0x010fe8000800002d */
[----:B--2---:R-:W-:Y:S04]  /*7090*/  STS.U8 [R11+UR45+0x5780], R170 ;  /* 0x005780aa0b007988 */ /* 0x004fe8000800002d */
[----:B---3--:R-:W-:Y:S04]  /*70a0*/  STS.U8 [R11+UR45+0x5b80], R168 ;  /* 0x005b80a80b007988 */ /* 0x008fe8000800002d */
[----:B------:R0:W-:Y:S01]  /*70b0*/  STS.U8 [R11+UR45+0x5f80], R174 ;  /* 0x005f80ae0b007988 */ /* 0x0001e2000800002d */
[----:B------:R1:W-:Y:S06]  /*70c0*/  MEMBAR.ALL.CTA ;  /* 0x0000000000007992 */ /* 0x0003ec0000008000 */
[----:B-1----:R-:W1:Y:S02]  /*70d0*/  FENCE.VIEW.ASYNC.S ;  /* 0x00000000000073c6 */ /* 0x002e640000000000 */
[----:B-1----:R-:W-:Y:S06]  /*70e0*/  BAR.SYNC.DEFER_BLOCKING 0x0 ;  /* 0x0000000000007b1d */ /* 0x002fec0000010000 */
[----:B------:R-:W-:Y:S01]  /*70f0*/  UMOV UR8, UR16 ;  /* 0x0000001000087c82 */ /* 0x000fe20008000000 */
[----:B------:R-:W-:Y:S01]  /*7100*/  UMOV UR9, 0x40000040 ;  /* 0x4000004000097882 */ /* 0x000fe20000000000 */
[----:B0-----:R-:W-:-:S06]  /*7110*/  WARPGROUP.ARRIVE ;  /* 0x00000000000079c5 */ /* 0x001fcc0000000000 */
[----:B------:R-:W-:Y:S04]  /*7120*/  QGMMA.64x64x32.F32.E4M3.E4M3 R184, gdesc[UR8], RZ, !UPT ;  /* 0x00e0000008b879f3 */ /* 0x000fe8000c7008ff */
[----:B------:R-:W-:Y:S01]  /*7130*/  QGMMA.64x64x32.F32.E4M3.E4M3 R184, gdesc[UR12], R184 ;  /* 0x00e000000cb879f3 */ /* 0x000fe200087008b8 */
[----:B------:R-:W-:-:S03]  /*7140*/  UMOV UR30, UR10 ;  /* 0x0000000a001e7c82 */ /* 0x000fc60008000000 */
[----:B------:R-:W-:Y:S01]  /*7150*/  QGMMA.64x64x32.F32.E4M3.E4M3 R184, gdesc[UR24], R184 ;  /* 0x00e0000018b879f3 */ /* 0x000fe200087008b8 */
[----:B------:R-:W-:-:S03]  /*7160*/  UMOV UR31, UR11 ;  /* 0x0000000b001f7c82 */ /* 0x000fc60008000000 */
[----:B------:R-:W-:Y:S04]  /*7170*/  QGMMA.64x64x32.F32.E4M3.E4M3 R184, gdesc[UR20], R184 ;  /* 0x00e0000014b879f3 */ /* 0x000fe800087008b8 */
[----:B------:R-:W-:Y:S01]  /*7180*/  QGMMA.64x64x32.F32.E4M3.E4M3 R152, gdesc[UR28], RZ, !UPT ;  /* 0x00e000001c9879f3 */ /* 0x000fe2000c7008ff */
[----:B------:R-:W-:Y:S01]  /*7190*/  UMOV UR34, UR14 ;  /* 0x0000000e00227c82 */ /* 0x000fe20008000000 */
[----:B------:R-:W-:Y:S02]  /*71a0*/  UMOV UR35, UR15 ;  /* 0x0000000f00237c82 */ /* 0x000fe40008000000 */
[----:B------:R-:W-:Y:S01]  /*71b0*/  QGMMA.64x64x32.F32.E4M3.E4M3 R152, gdesc[UR32], R152 ;  /* 0x00e00000209879f3 */ /* 0x000fe20008700898 */
[----:B------:R-:W-:Y:S01]  /*71c0*/  UMOV UR38, UR26 ;  /* 0x0000001a00267c82 */ /* 0x000fe20008000000 */
[----:B------:R-:W-:-:S02]  /*71d0*/  UMOV UR39, UR27 ;  /* 0x0000001b00277c82 */ /* 0x000fc40008000000 */
[----:B------:R-:W-:Y:S01]  /*71e0*/  QGMMA.64x64x32.F32.E4M3.E4M3 R152, gdesc[UR36], R152 ;  /* 0x00e00000249879f3 */ /* 0x000fe20008700898 */
[----:B------:R-:W-:Y:S01]  /*71f0*/  UMOV UR42, UR22 ;  /* 0x00000016002a7c82 */ /* 0x000fe20008000000 */
[----:B------:R-:W-:Y:S01]  /*7200*/  UMOV UR43, UR23 ;  /* 0x00000017002b7c82 */ /* 0x000fe20008000000 */
[----:B------:R-:W-:-:S05]  /*7210*/  IMAD.SHL.U32 R224, R2, 0x2, RZ ;  /* 0x0000000202e07824 */ /* 0x000fca00078e00ff */
[----:B------:R-:W-:-:S04]  /*7220*/  LOP3.LUT R224, R224, 0x6, RZ, 0xc0, !PT ;  /* 0x00000006e0e07812 */ /* 0x000fc800078ec0ff */
[----:B------:R-:W-:-:S04]  /*7230*/  IADD3 R224, P1, R224, UR6, RZ ;  /* 0x00000006e0e07c10 */ /* 0x000fc8000ff3e0ff */
[C---:B------:R-:W-:Y:S01]  /*7240*/  IADD3 R11, P5, R224.reuse, 0x9, RZ ;  /* 0x00000009e00b7810 */ /* 0x040fe20007fbe0ff */
[----:B------:R-:W-:Y:S01]  /*7250*/  IMAD.X R13, RZ, RZ, UR4, P1 ;  /* 0x00000004ff0d7e24 */ /* 0x000fe200088e06ff */
[C---:B------:R-:W-:Y:S02]  /*7260*/  IADD3 R14, P1, R224.reuse, 0x10, RZ ;  /* 0x00000010e00e7810 */ /* 0x040fe40007f3e0ff */
[C---:B------:R-:W-:Y:S01]  /*7270*/  IADD3 R12, P4, R224.reuse, 0x8, RZ ;  /* 0x00000008e00c7810 */ /* 0x040fe20007f9e0ff */
[----:B------:R-:W-:Y:S01]  /*7280*/  QGMMA.64x64x32.F32.E4M3.E4M3 R152, gdesc[UR40], R152, gsb0 ;  /* 0x00e00000289879f3 */ /* 0x000fe20008000898 */
[--C-:B------:R-:W-:Y:S01]  /*7290*/  IMAD.X R16, RZ, RZ, R13.reuse, P5 ;  /* 0x000000ffff107224 */ /* 0x100fe200028e060d */
[C---:B------:R-:W-:Y:S01]  /*72a0*/  IADD3 R18, P5, R224.reuse, 0x18, RZ ;  /* 0x00000018e0127810 */ /* 0x040fe20007fbe0ff */
        /* <DEDUP_REMOVED lines=17> */
[C---:B------:R-:W-:Y:S01]  /*73c0*/  ISETP.GE.U32.AND P2, PT, R224.reuse, R4, PT ;  /* 0x00000004e000720c */ /* 0x040fe20003f46070 */
[--C-:B------:R-:W-:Y:S01]  /*73d0*/  IMAD.X R3, RZ, RZ, R13.reuse, P1 ;  /* 0x000000ffff037224 */ /* 0x100fe200008e060d */
[----:B------:R-:W-:Y:S01]  /*73e0*/  IADD3 R9, P5, R224, 0x38, RZ ;  /* 0x00000038e0097810 */ /* 0x000fe20007fbe0ff */
[----:B------:R-:W-:Y:S01]  /*73f0*/  IMAD.X R6, RZ, RZ, R13, P4 ;  /* 0x000000ffff067224 */ /* 0x000fe200020e060d */
[----:B------:R-:W-:-:S02]  /*7400*/  LOP3.LUT R225, R4, 0x8, RZ, 0xfc, !PT ;  /* 0x0000000804e17812 */ /* 0x000fc400078efcff */
[C---:B------:R-:W-:Y:S02]  /*7410*/  IADD3 R8, P1, R224.reuse, 0x39, RZ ;  /* 0x00000039e0087810 */ /* 0x040fe40007f3e0ff */
[----:B------:R-:W-:Y:S01]  /*7420*/  ISETP.GE.U32.AND.EX P2, PT, R13, RZ, PT, P2 ;  /* 0x000000ff0d00720c */ /* 0x000fe20003f46120 */
[--C-:B------:R-:W-:Y:S01]  /*7430*/  IMAD.X R2, RZ, RZ, R13.reuse, P5 ;  /* 0x000000ffff027224 */ /* 0x100fe200028e060d */
[----:B------:R-:W-:Y:S01]  /*7440*/  ISETP.GT.U32.AND P6, PT, R224, R225, PT ;  /* 0x000000e1e000720c */ /* 0x000fe20003fc4070 */
[----:B------:R-:W-:Y:S01]  /*7450*/  STL [R1+0x54], R7 ;  /* 0x0000540701007387 */ /* 0x000fe20000100800 */
[----:B------:R-:W-:-:S03]  /*7460*/  IMAD.X R0, RZ, RZ, R13, P1 ;  /* 0x000000ffff007224 */ /* 0x000fc600008e060d */
[----:B------:R-:W-:Y:S01]  /*7470*/  STL [R1+0x58], R6 ;  /* 0x0000580601007387 */ /* 0x000fe20000100800 */
[----:B------:R-:W-:-:S03]  /*7480*/  ISETP.GT.U32.AND.EX P6, PT, R13, RZ, PT, P6 ;  /* 0x000000ff0d00720c */ /* 0x000fc60003fc4160 */
[----:B------:R-:W-:Y:S01]  /*7490*/  STL [R1+0x5c], R5 ;  /* 0x00005c0501007387 */ /* 0x000fe20000100800 */
[----:B------:R-:W-:-:S03]  /*74a0*/  ISETP.GE.U32.AND P4, PT, R224, R225, PT ;  /* 0x000000e1e000720c */ /* 0x000fc60003f86070 */
[----:B------:R-:W-:Y:S01]  /*74b0*/  STL [R1+0x60], R3 ;  /* 0x0000600301007387 */ /* 0x000fe20000100800 */
[----:B------:R-:W-:-:S03]  /*74c0*/  ISETP.GT.U32.AND P5, PT, R12, R4, PT ;  /* 0x000000040c00720c */ /* 0x000fc60003fa4070 */
[----:B------:R-:W-:Y:S01]  /*74d0*/  STL [R1+0x64], R2 ;  /* 0x0000640201007387 */ /* 0x000fe20000100800 */
[----:B------:R-:W-:-:S03]  /*74e0*/  ISETP.GE.U32.AND.EX P4, PT, R13, RZ, PT, P4 ;  /* 0x000000ff0d00720c */ /* 0x000fc60003f86140 */
[----:B------:R-:W-:Y:S01]  /*74f0*/  STL [R1+0x6c], R0 ;  /* 0x00006c0001007387 */ /* 0x000fe20000100800 */
[----:B------:R-:W-:Y:S02]  /*7500*/  ISETP.GT.U32.AND.EX P5, PT, R17, RZ, PT, P5 ;  /* 0x000000ff1100720c */ /* 0x000fe40003fa4150 */
[----:B------:R-:W-:Y:S01]  /*7510*/  ISETP.GT.U32.AND P1, PT, R11, R4, PT ;  /* 0x000000040b00720c */ /* 0x000fe20003f24070 */
[----:B------:R-:W-:Y:S02]  /*7520*/  WARPGROUP.DEPBAR.LE gsb0, 0x0 ;  /* 0x00008000000079c5 */ /* 0x000fe40000010000 */
[----:B------:R-:W-:Y:S01]  /*7530*/  FMUL R185, R185, UR7 ;  /* 0x00000007b9b97c20 */ /* 0x000fe20008400000 */
[----:B------:R-:W-:-:S04]  /*7540*/  FMUL R186, R186, UR7 ;  /* 0x00000007baba7c20 */ /* 0x000fc80008400000 */
[----:B------:R-:W-:Y:S01]  /*7550*/  FSEL R217, R185, -INF , !P2 ;  /* 0xff800000b9d97808 */ /* 0x000fe20005000000 */
[----:B------:R-:W-:Y:S01]  /*7560*/  FMUL R187, R187, UR7 ;  /* 0x00000007bbbb7c20 */ /* 0x000fe20008400000 */
[----:B------:R-:W-:-:S03]  /*7570*/  FMUL R188, R188, UR7 ;  /* 0x00000007bcbc7c20 */ /* 0x000fc60008400000 */
[----:B------:R0:W-:Y:S01]  /*7580*/  STL [R1+0x50], R217 ;  /* 0x000050d901007387 */ /* 0x0001e20000100800 */
[----:B------:R-:W-:Y:S01]  /*7590*/  FSEL R226, R187, -INF , !P4 ;  /* 0xff800000bbe27808 */ /* 0x000fe20006000000 */
[----:B------:R-:W-:Y:S01]  /*75a0*/  FMUL R189, R189, UR7 ;  /* 0x00000007bdbd7c20 */ /* 0x000fe20008400000 */
[----:B0-----:R-:W-:Y:S02]  /*75b0*/  FSEL R217, R186, -INF , !P6 ;  /* 0xff800000bad97808 */ /* 0x001fe40007000000 */
[----:B------:R-:W-:-:S03]  /*75c0*/  ISETP.GT.U32.AND.EX P1, PT, R16, RZ, PT, P1 ;  /* 0x000000ff1000720c */ /* 0x000fc60003f24110 */
[----:B------:R0:W-:Y:S01]  /*75d0*/  STL [R1+0x4c], R217 ;  /* 0x00004cd901007387 */ /* 0x0001e20000100800 */
[----:B------:R-:W-:-:S03]  /*75e0*/  ISETP.GT.U32.AND P3, PT, R224, R4, PT ;  /* 0x00000004e000720c */ /* 0x000fc60003f64070 */
[----:B------:R-:W-:Y:S01]  /*75f0*/  STL [R1+0x48], R226 ;  /* 0x000048e201007387 */ /* 0x000fe20000100800 */
[----:B0-----:R-:W-:Y:S01]  /*7600*/  FSEL R217, R188, -INF , !P5 ;  /* 0xff800000bcd97808 */ /* 0x001fe20006800000 */
[----:B------:R-:W-:Y:S01]  /*7610*/  FMUL R184, R184, UR7 ;  /* 0x00000007b8b87c20 */ /* 0x000fe20008400000 */
[----:B------:R-:W-:-:S03]  /*7620*/  ISETP.GT.U32.AND.EX P3, PT, R13, RZ, PT, P3 ;  /* 0x000000ff0d00720c */ /* 0x000fc60003f64130 */
[----:B------:R0:W-:Y:S01]  /*7630*/  STL [R1+0x44], R217 ;  /* 0x000044d901007387 */ /* 0x0001e20000100800 */
[----:B------:R-:W-:Y:S01]  /*7640*/  ISETP.GT.U32.AND P2, PT, R11, R225, PT ;  /* 0x000000e10b00720c */ /* 0x000fe20003f44070 */
[----:B------:R-:W-:Y:S01]  /*7650*/  FMUL R190, R190, UR7 ;  /* 0x00000007bebe7c20 */ /* 0x000fe20008400000 */
[----:B------:R-:W-:Y:S01]  /*7660*/  FMUL R191, R191, UR7 ;  /* 0x00000007bfbf7c20 */ /* 0x000fe20008400000 */
[----:B0-----:R-:W-:Y:S02]  /*7670*/  FSEL R217, R189, -INF , !P1 ;  /* 0xff800000bdd97808 */ /* 0x001fe40004800000 */
[----:B------:R-:W-:-:S03]  /*7680*/  ISETP.GT.U32.AND.EX P2, PT, R16, RZ, PT, P2 ;  /* 0x000000ff1000720c */ /* 0x000fc60003f44120 */
[----:B------:R0:W-:Y:S01]  /*7690*/  STL [R1+0x40], R217 ;  /* 0x000040d901007387 */ /* 0x0001e20000100800 */
[-C--:B------:R-:W-:Y:S02]  /*76a0*/  ISETP.GT.U32.AND P6, PT, R14, R4.reuse, PT ;  /* 0x000000040e00720c */ /* 0x080fe40003fc4070 */
[----:B------:R-:W-:Y:S02]  /*76b0*/  ISETP.GT.U32.AND P5, PT, R15, R4, PT ;  /* 0x000000040f00720c */ /* 0x000fe40003fa4070 */
[----:B------:R-:W-:Y:S02]  /*76c0*/  FSEL R226, R190, -INF , !P3 ;  /* 0xff800000bee27808 */ /* 0x000fe40005800000 */
[----:B0-----:R-:W-:Y:S01]  /*76d0*/  FSEL R217, R184, -INF , !P3 ;  /* 0xff800000b8d97808 */ /* 0x001fe20005800000 */
[----:B------:R-:W-:Y:S01]  /*76e0*/  FMUL R192, R192, UR7 ;  /* 0x00000007c0c07c20 */ /* 0x000fe20008400000 */
[----:B------:R-:W-:-:S03]  /*76f0*/  ISETP.GT.U32.AND.EX P6, PT, R20, RZ, PT, P6 ;  /* 0x000000ff1400720c */ /* 0x000fc60003fc4160 */
[----:B------:R0:W-:Y:S01]  /*7700*/  STL [R1+0x3c], R217 ;  /* 0x00003cd901007387 */ /* 0x0001e20000100800 */
[----:B------:R-:W-:Y:S01]  /*7710*/  FMUL R193, R193, UR7 ;  /* 0x00000007c1c17c20 */ /* 0x000fe20008400000 */
[----:B------:R-:W-:Y:S02]  /*7720*/  ISETP.GT.U32.AND.EX P5, PT, R21, RZ, PT, P5 ;  /* 0x000000ff1500720c */ /* 0x000fe40003fa4150 */
[----:B------:R1:W-:Y:S01]  /*7730*/  STL [R1+0x38], R226 ;  /* 0x000038e201007387 */ /* 0x0003e20000100800 */
[----:B------:R-:W-:Y:S02]  /*7740*/  ISETP.GT.U32.AND P3, PT, R18, R4, PT ;  /* 0x000000041200720c */ /* 0x000fe40003f64070 */
[----:B0-----:R-:W-:Y:S01]  /*7750*/  FSEL R217, R191, -INF , !P2 ;  /* 0xff800000bfd97808 */ /* 0x001fe20005000000 */
[----:B------:R-:W-:Y:S01]  /*7760*/  FMUL R196, R196, UR7 ;  /* 0x00000007c4c47c20 */ /* 0x000fe20008400000 */
[----:B------:R-:W-:-:S03]  /*7770*/  ISETP.GT.U32.AND P4, PT, R14, R225, PT ;  /* 0x000000e10e00720c */ /* 0x000fc60003f84070 */
[----:B------:R0:W-:Y:S01]  /*7780*/  STL [R1+0x34], R217 ;  /* 0x000034d901007387 */ /* 0x0001e20000100800 */
[----:B-1----:R-:W-:Y:S01]  /*7790*/  FSEL R226, R193, -INF , !P5 ;  /* 0xff800000c1e27808 */ /* 0x002fe20006800000 */
[----:B------:R-:W-:Y:S01]  /*77a0*/  FMUL R194, R194, UR7 ;  /* 0x00000007c2c27c20 */ /* 0x000fe20008400000 */
[----:B------:R-:W-:Y:S02]  /*77b0*/  ISETP.GT.U32.AND.EX P3, PT, R222, RZ, PT, P3 ;  /* 0x000000ffde00720c */ /* 0x000fe40003f64130 */
[----:B------:R-:W-:Y:S02]  /*77c0*/  ISETP.GT.U32.AND.EX P4, PT, R20, RZ, PT, P4 ;  /* 0x000000ff1400720c */ /* 0x000fe40003f84140 */
[----:B0-----:R-:W-:Y:S02]  /*77d0*/  FSEL R217, R192, -INF , !P6 ;  /* 0xff800000c0d97808 */ /* 0x001fe40007000000 */
[----:B------:R-:W-:-:S03]  /*77e0*/  ISETP.GT.U32.AND P1, PT, R15, R225, PT ;  /* 0x000000e10f00720c */ /* 0x000fc60003f24070 */
[----:B------:R0:W-:Y:S04]  /*77f0*/  STL [R1+0x20], R217 ;  /* 0x000020d901007387 */ /* 0x0001e80000100800 */
[----:B------:R1:W-:Y:S01]  /*7800*/  STL [R1+0x1c], R226 ;  /* 0x00001ce201007387 */ /* 0x0003e20000100800 */
[----:B------:R-:W-:Y:S01]  /*7810*/  FMUL R195, R195, UR7 ;  /* 0x00000007c3c37c20 */ /* 0x000fe20008400000 */
[----:B------:R-:W-:Y:S01]  /*7820*/  ISETP.GT.U32.AND.EX P1, PT, R21, RZ, PT, P1 ;  /* 0x000000ff1500720c */ /* 0x000fe20003f24110 */
[----:B------:R-:W-:Y:S01]  /*7830*/  FMUL R252, R201, UR7 ;  /* 0x00000007c9fc7c20 */ /* 0x000fe20008400000 */
[----:B0-----:R-:W-:Y:S02]  /*7840*/  FSEL R217, R194, -INF , !P4 ;  /* 0xff800000c2d97808 */ /* 0x001fe40006000000 */
[----:B-1----:R-:W-:-:S02]  /*7850*/  FSEL R226, R196, -INF , !P3 ;  /* 0xff800000c4e27808 */ /* 0x002fc40005800000 */
[-C--:B------:R-:W-:Y:S01]  /*7860*/  ISETP.GT.U32.AND P3, PT, R23, R4.reuse, PT ;  /* 0x000000041700720c */ /* 0x080fe20003f64070 */
[----:B------:R0:W-:Y:S01]  /*7870*/  STL [R1+0x18], R217 ;  /* 0x000018d901007387 */ /* 0x0001e20000100800 */
[----:B------:R-:W-:Y:S02]  /*7880*/  ISETP.GT.U32.AND P6, PT, R19, R4, PT ;  /* 0x000000041300720c */ /* 0x000fe40003fc4070 */
[----:B------:R-:W-:Y:S01]  /*7890*/  ISETP.GT.U32.AND.EX P3, PT, R221, RZ, PT, P3 ;  /* 0x000000ffdd00720c */ /* 0x000fe20003f64130 */
[----:B------:R-:W-:Y:S01]  /*78a0*/  FMUL R197, R197, UR7 ;  /* 0x00000007c5c57c20 */ /* 0x000fe20008400000 */
[----:B------:R-:W-:Y:S02]  /*78b0*/  ISETP.GT.U32.AND P5, PT, R19, R225, PT ;  /* 0x000000e11300720c */ /* 0x000fe40003fa4070 */
[----:B------:R-:W-:Y:S02]  /*78c0*/  FSEL R252, R252, -INF , !P3 ;  /* 0xff800000fcfc7808 */ /* 0x000fe40005800000 */
[----:B0-----:R-:W-:-:S02]  /*78d0*/  FSEL R217, R195, -INF , !P1 ;  /* 0xff800000c3d97808 */ /* 0x001fc40004800000 */
[----:B------:R-:W-:Y:S02]  /*78e0*/  ISETP.GT.U32.AND.EX P6, PT, R223, RZ, PT, P6 ;  /* 0x000000ffdf00720c */ /* 0x000fe40003fc4160 */
[-C--:B------:R-:W-:Y:S02]  /*78f0*/  ISETP.GT.U32.AND P1, PT, R22, R225.reuse, PT ;  /* 0x000000e11600720c */ /* 0x080fe40003f24070 */
[-C--:B------:R-:W-:Y:S01]  /*7900*/  ISETP.GT.U32.AND P3, PT, R216, R225.reuse, PT ;  /* 0x000000e1d800720c */ /* 0x080fe20003f64070 */
[----:B------:R0:W-:Y:S01]  /*7910*/  STL [R1+0x14], R217 ;  /* 0x000014d901007387 */ /* 0x0001e20000100800 */
[----:B------:R-:W-:Y:S01]  /*7920*/  ISETP.GT.U32.AND P2, PT, R18, R225, PT ;  /* 0x000000e11200720c */ /* 0x000fe20003f44070 */
[----:B------:R-:W-:Y:S01]  /*7930*/  FMUL R199, R199, UR7 ;  /* 0x00000007c7c77c20 */ /* 0x000fe20008400000 */
[----:B------:R-:W-:Y:S01]  /*7940*/  FMUL R251, R202, UR7 ;  /* 0x00000007cafb7c20 */ /* 0x000fe20008400000 */
[----:B------:R-:W-:Y:S01]  /*7950*/  FMUL R246, R207, UR7 ;  /* 0x00000007cff67c20 */ /* 0x000fe20008400000 */
[----:B------:R-:W-:Y:S01]  /*7960*/  ISETP.GT.U32.AND.EX P5, PT, R223, RZ, PT, P5 ;  /* 0x000000ffdf00720c */ /* 0x000fe20003fa4150 */
[----:B------:R-:W-:Y:S01]  /*7970*/  FMUL R198, R198, UR7 ;  /* 0x00000007c6c67c20 */ /* 0x000fe20008400000 */
[----:B------:R-:W-:-:S02]  /*7980*/  ISETP.GT.U32.AND.EX P1, PT, R220, RZ, PT, P1 ;  /* 0x000000ffdc00720c */ /* 0x000fc40003f24110 */
[----:B------:R-:W-:Y:S02]  /*7990*/  ISETP.GT.U32.AND.EX P3, PT, R6, RZ, PT, P3 ;  /* 0x000000ff0600720c */ /* 0x000fe40003f64130 */
[----:B0-----:R-:W-:Y:S01]  /*79a0*/  FSEL R217, R197, -INF , !P6 ;  /* 0xff800000c5d97808 */ /* 0x001fe20007000000 */
[----:B------:R0:W-:Y:S01]  /*79b0*/  STL [R1+0x10], R226 ;  /* 0x000010e201007387 */ /* 0x0001e20000100800 */
[----:B------:R-:W-:Y:S02]  /*79c0*/  ISETP.GT.U32.AND.EX P2, PT, R222, RZ, PT, P2 ;  /* 0x000000ffde00720c */ /* 0x000fe40003f44120 */
[----:B------:R-:W-:Y:S01]  /*79d0*/  ISETP.GT.U32.AND P4, PT, R22, R4, PT ;  /* 0x000000041600720c */ /* 0x000fe20003f84070 */
[----:B------:R1:W-:Y:S01]  /*79e0*/  STL [R1+0xc], R217 ;  /* 0x00000cd901007387 */ /* 0x0003e20000100800 */
[----:B------:R-:W-:Y:S02]  /*79f0*/  FSEL R251, R251, -INF , !P1 ;  /* 0xff800000fbfb7808 */ /* 0x000fe40004800000 */
[----:B------:R-:W-:-:S02]  /*7a00*/  FSEL R246, R246, -INF , !P3 ;  /* 0xff800000f6f67808 */ /* 0x000fc40005800000 */
[-C--:B------:R-:W-:Y:S02]  /*7a10*/  ISETP.GT.U32.AND P6, PT, R23, R225.reuse, PT ;  /* 0x000000e11700720c */ /* 0x080fe40003fc4070 */
[----:B0-----:R-:W-:Y:S02]  /*7a20*/  FSEL R226, R199, -INF , !P5 ;  /* 0xff800000c7e27808 */ /* 0x001fe40006800000 */
[-C--:B------:R-:W-:Y:S02]  /*7a30*/  ISETP.GT.U32.AND P5, PT, R219, R225.reuse, PT ;  /* 0x000000e1db00720c */ /* 0x080fe40003fa4070 */
[----:B------:R-:W-:Y:S02]  /*7a40*/  ISETP.GT.U32.AND P1, PT, R218, R225, PT ;  /* 0x000000e1da00720c */ /* 0x000fe40003f24070 */
[----:B------:R-:W-:Y:S01]  /*7a50*/  ISETP.GT.U32.AND P3, PT, R10, R4, PT ;  /* 0x000000040a00720c */ /* 0x000fe20003f64070 */
[----:B------:R-:W-:Y:S01]  /*7a60*/  FMUL R200, R200, UR7 ;  /* 0x00000007c8c87c20 */ /* 0x000fe20008400000 */
[----:B-1----:R-:W-:Y:S01]  /*7a70*/  FSEL R217, R198, -INF , !P2 ;  /* 0xff800000c6d97808 */ /* 0x002fe20005000000 */
[----:B------:R-:W-:Y:S01]  /*7a80*/  FMUL R250, R203, UR7 ;  /* 0x00000007cbfa7c20 */ /* 0x000fe20008400000 */
[----:B------:R-:W-:Y:S01]  /*7a90*/  ISETP.GT.U32.AND.EX P4, PT, R220, RZ, PT, P4 ;  /* 0x000000ffdc00720c */ /* 0x000fe20003f84140 */
[----:B------:R-:W-:Y:S01]  /*7aa0*/  FMUL R247, R206, UR7 ;  /* 0x00000007cef77c20 */ /* 0x000fe20008400000 */
[----:B------:R-:W-:Y:S01]  /*7ab0*/  FMUL R244, R209, UR7 ;  /* 0x00000007d1f47c20 */ /* 0x000fe20008400000 */
[----:B------:R-:W-:Y:S01]  /*7ac0*/  FMUL R243, R210, UR7 ;  /* 0x00000007d2f37c20 */ /* 0x000fe20008400000 */
[----:B------:R-:W-:-:S02]  /*7ad0*/  ISETP.GT.U32.AND.EX P6, PT, R221, RZ, PT, P6 ;  /* 0x000000ffdd00720c */ /* 0x000fc40003fc4160 */
[----:B------:R-:W-:Y:S02]  /*7ae0*/  ISETP.GT.U32.AND.EX P5, PT, R7, RZ, PT, P5 ;  /* 0x000000ff0700720c */ /* 0x000fe40003fa4150 */
[----:B------:R-:W-:Y:S02]  /*7af0*/  ISETP.GT.U32.AND.EX P3, PT, R3, RZ, PT, P3 ;  /* 0x000000ff0300720c */ /* 0x000fe40003f64130 */
[----:B------:R-:W-:Y:S01]  /*7b00*/  ISETP.GT.U32.AND.EX P1, PT, R5, RZ, PT, P1 ;  /* 0x000000ff0500720c */ /* 0x000fe20003f24110 */
[----:B------:R0:W-:Y:S01]  /*7b10*/  STL [R1+0x8], R217 ;  /* 0x000008d901007387 */ /* 0x0001e20000100800 */
[----:B------:R-:W-:Y:S02]  /*7b20*/  ISETP.GT.U32.AND P2, PT, R219, R4, PT ;  /* 0x00000004db00720c */ /* 0x000fe40003f44070 */
[----:B------:R-:W-:Y:S02]  /*7b30*/  FSEL R250, R250, -INF , !P6 ;  /* 0xff800000fafa7808 */ /* 0x000fe40007000000 */
[----:B------:R-:W-:-:S02]  /*7b40*/  FSEL R247, R247, -INF , !P5 ;  /* 0xff800000f7f77808 */ /* 0x000fc40006800000 */
[----:B------:R-:W-:Y:S02]  /*7b50*/  FSEL R244, R244, -INF , !P3 ;  /* 0xff800000f4f47808 */ /* 0x000fe40005800000 */
[----:B------:R-:W-:Y:S02]  /*7b60*/  FSEL R243, R243, -INF , !P1 ;  /* 0xff800000f3f37808 */ /* 0x000fe40004800000 */
[----:B0-----:R-:W-:Y:S02]  /*7b70*/  FSEL R217, R200, -INF , !P4 ;  /* 0xff800000c8d97808 */ /* 0x001fe40006000000 */
[-C--:B------:R-:W-:Y:S02]  /*7b80*/  ISETP.GT.U32.AND P4, PT, R216, R4.reuse, PT ;  /* 0x00000004d800720c */ /* 0x080fe40003f84070 */
[----:B------:R-:W-:Y:S02]  /*7b90*/  ISETP.GT.U32.AND P6, PT, R10, R225, PT ;  /* 0x000000e10a00720c */ /* 0x000fe40003fc4070 */
[----:B------:R-:W-:-:S02]  /*7ba0*/  ISETP.GT.U32.AND P5, PT, R218, R4, PT ;  /* 0x00000004da00720c */ /* 0x000fc40003fa4070 */
[-C--:B------:R-:W-:Y:S02]  /*7bb0*/  ISETP.GT.U32.AND P3, PT, R9, R4.reuse, PT ;  /* 0x000000040900720c */ /* 0x080fe40003f64070 */
[----:B------:R-:W-:Y:S01]  /*7bc0*/  ISETP.GT.U32.AND P1, PT, R8, R4, PT ;  /* 0x000000040800720c */ /* 0x000fe20003f24070 */
[----:B------:R-:W-:Y:S01]  /*7bd0*/  FMUL R249, R204, UR7 ;  /* 0x00000007ccf97c20 */ /* 0x000fe20008400000 */
[----:B------:R-:W-:Y:S01]  /*7be0*/  FMUL R248, R205, UR7 ;  /* 0x00000007cdf87c20 */ /* 0x000fe20008400000 */
[----:B------:R-:W-:Y:S01]  /*7bf0*/  ISETP.GT.U32.AND.EX P2, PT, R7, RZ, PT, P2 ;  /* 0x000000ff0700720c */ /* 0x000fe20003f44120 */
        /* <DEDUP_REMOVED lines=8> */
[----:B------:R-:W-:Y:S02]  /*7c80*/  ISETP.GT.U32.AND.EX P1, PT, R0, RZ, PT, P1 ;  /* 0x000000ff0000720c */ /* 0x000fe40003f24110 */
[C---:B------:R-:W-:Y:S02]  /*7c90*/  LOP3.LUT R228, R4.reuse, 0x40, RZ, 0xfc, !PT ;  /* 0x0000004004e47812 */ /* 0x040fe400078efcff */
[----:B------:R-:W-:Y:S02]  /*7ca0*/  LOP3.LUT R184, R4, 0x48, RZ, 0xfc, !PT ;  /* 0x0000004804b87812 */ /* 0x000fe400078efcff */
[----:B------:R-:W-:-:S02]  /*7cb0*/  FSEL R249, R249, -INF , !P2 ;  /* 0xff800000f9f97808 */ /* 0x000fc40005000000 */
[----:B------:R-:W-:Y:S02]  /*7cc0*/  FSEL R248, R248, -INF , !P4 ;  /* 0xff800000f8f87808 */ /* 0x000fe40006000000 */
[-C--:B------:R-:W-:Y:S02]  /*7cd0*/  ISETP.GT.U32.AND P2, PT, R9, R225.reuse, PT ;  /* 0x000000e10900720c */ /* 0x080fe40003f44070 */
[----:B------:R-:W-:Y:S02]  /*7ce0*/  ISETP.GT.U32.AND P4, PT, R8, R225, PT ;  /* 0x000000e10800720c */ /* 0x000fe40003f84070 */
[----:B------:R-:W-:Y:S02]  /*7cf0*/  FSEL R245, R245, -INF , !P5 ;  /* 0xff800000f5f57808 */ /* 0x000fe40006800000 */
[----:B------:R-:W-:Y:S02]  /*7d00*/  FSEL R242, R242, -INF , !P6 ;  /* 0xff800000f2f27808 */ /* 0x000fe40007000000 */
[----:B------:R-:W-:-:S02]  /*7d10*/  FSEL R241, R241, -INF , !P3 ;  /* 0xff800000f1f17808 */ /* 0x000fc40005800000 */
[----:B------:R-:W-:Y:S02]  /*7d20*/  FSEL R240, R240, -INF , !P1 ;  /* 0xff800000f0f07808 */ /* 0x000fe40004800000 */
[CC--:B------:R-:W-:Y:S02]  /*7d30*/  ISETP.GT.U32.AND P5, PT, R224.reuse, R228.reuse, PT ;  /* 0x000000e4e000720c */ /* 0x0c0fe40003fa4070 */
[C---:B------:R-:W-:Y:S02]  /*7d40*/  ISETP.GE.U32.AND P6, PT, R224.reuse, R228, PT ;  /* 0x000000e4e000720c */ /* 0x040fe40003fc6070 */
[CC--:B------:R-:W-:Y:S02]  /*7d50*/  ISETP.GT.U32.AND P3, PT, R224.reuse, R184.reuse, PT ;  /* 0x000000b8e000720c */ /* 0x0c0fe40003f64070 */
[----:B------:R-:W-:Y:S01]  /*7d60*/  ISETP.GE.U32.AND P1, PT, R224, R184, PT ;  /* 0x000000b8e000720c */ /* 0x000fe20003f26070 */
[----:B------:R-:W-:Y:S01]  /*7d70*/  FMUL R239, R214, UR7 ;  /* 0x00000007d6ef7c20 */ /* 0x000fe20008400000 */
[----:B------:R-:W-:Y:S01]  /*7d80*/  FMUL R238, R215, UR7 ;  /* 0x00000007d7ee7c20 */ /* 0x000fe20008400000 */
[----:B------:R-:W-:-:S02]  /*7d90*/  ISETP.GT.U32.AND.EX P2, PT, R2, RZ, PT, P2 ;  /* 0x000000ff0200720c */ /* 0x000fc40003f44120 */
[----:B------:R-:W-:Y:S01]  /*7da0*/  ISETP.GT.U32.AND.EX P4, PT, R0, RZ, PT, P4 ;  /* 0x000000ff0000720c */ /* 0x000fe20003f84140 */
[----:B------:R-:W-:Y:S01]  /*7db0*/  FMUL R237, R152, UR7 ;  /* 0x0000000798ed7c20 */ /* 0x000fe20008400000 */
[C---:B------:R-:W-:Y:S02]  /*7dc0*/  ISETP.GT.U32.AND.EX P5, PT, R13.reuse, RZ, PT, P5 ;  /* 0x000000ff0d00720c */ /* 0x040fe40003fa4150 */
[C---:B------:R-:W-:Y:S02]  /*7dd0*/  ISETP.GE.U32.AND.EX P6, PT, R13.reuse, RZ, PT, P6 ;  /* 0x000000ff0d00720c */ /* 0x040fe40003fc6160 */
[C---:B------:R-:W-:Y:S02]  /*7de0*/  ISETP.GT.U32.AND.EX P3, PT, R13.reuse, RZ, PT, P3 ;  /* 0x000000ff0d00720c */ /* 0x040fe40003f64130 */
[----:B------:R-:W-:Y:S01]  /*7df0*/  ISETP.GE.U32.AND.EX P1, PT, R13, RZ, PT, P1 ;  /* 0x000000ff0d00720c */ /* 0x000fe20003f26110 */
[----:B------:R-:W-:Y:S01]  /*7e00*/  FMUL R13, R153, UR7 ;  /* 0x00000007990d7c20 */ /* 0x000fe20008400000 */
[----:B------:R-:W-:-:S02]  /*7e10*/  FSEL R239, R239, -INF , !P2 ;  /* 0xff800000efef7808 */ /* 0x000fc40005000000 */
[----:B------:R-:W-:Y:S01]  /*7e20*/  FSEL R238, R238, -INF , !P4 ;  /* 0xff800000eeee7808 */ /* 0x000fe20006000000 */
[----:B------:R-:W-:Y:S01]  /*7e30*/  FMUL R154, R154, UR7 ;  /* 0x000000079a9a7c20 */ /* 0x000fe20008400000 */
[C---:B------:R-:W-:Y:S02]  /*7e40*/  ISETP.GT.U32.AND P2, PT, R12.reuse, R228, PT ;  /* 0x000000e40c00720c */ /* 0x040fe40003f44070 */
[----:B------:R-:W-:Y:S01]  /*7e50*/  ISETP.GT.U32.AND P4, PT, R12, R184, PT ;  /* 0x000000b80c00720c */ /* 0x000fe20003f84070 */
[----:B------:R-:W-:Y:S01]  /*7e60*/  FMUL R12, R155, UR7 ;  /* 0x000000079b0c7c20 */ /* 0x000fe20008400000 */
[----:B------:R-:W-:Y:S01]  /*7e70*/  FSEL R237, R237, -INF , !P5 ;  /* 0xff800000eded7808 */ /* 0x000fe20006800000 */
[----:B------:R-:W-:Y:S01]  /*7e80*/  STL [R1+0x4], R226 ;  /* 0x000004e201007387 */ /* 0x000fe20000100800 */
[----:B------:R-:W-:Y:S02]  /*7e90*/  FSEL R13, R13, -INF , !P6 ;  /* 0xff8000000d0d7808 */ /* 0x000fe40007000000 */
[C---:B------:R-:W-:Y:S01]  /*7ea0*/  ISETP.GT.U32.AND P5, PT, R11.reuse, R228, PT ;  /* 0x000000e40b00720c */ /* 0x040fe20003fa4070 */
[----:B------:R-:W-:Y:S01]  /*7eb0*/  STL [R1], R217 ;  /* 0x000000d901007387 */ /* 0x000fe20000100800 */
[----:B------:R-:W-:-:S02]  /*7ec0*/  ISETP.GT.U32.AND P6, PT, R11, R184, PT ;  /* 0x000000b80b00720c */ /* 0x000fc40003fc4070 */
[----:B------:R-:W-:Y:S01]  /*7ed0*/  FSEL R11, R154, -INF , !P3 ;  /* 0xff8000009a0b7808 */ /* 0x000fe20005800000 */
[----:B------:R-:W-:Y:S01]  /*7ee0*/  STL [R1+0x374], R252 ;  /* 0x000374fc01007387 */ /* 0x000fe20000100800 */
[----:B------:R-:W-:Y:S02]  /*7ef0*/  FSEL R12, R12, -INF , !P1 ;  /* 0xff8000000c0c7808 */ /* 0x000fe40004800000 */
[C---:B------:R-:W-:Y:S01]  /*7f00*/  ISETP.GT.U32.AND P3, PT, R14.reuse, R228, PT ;  /* 0x000000e40e00720c */ /* 0x040fe20003f64070 */
[----:B------:R-:W-:Y:S01]  /*7f10*/  STL [R1+0x384], R251 ;  /* 0x000384fb01007387 */ /* 0x000fe20000100800 */
[----:B------:R-:W-:Y:S01]  /*7f20*/  ISETP.GT.U32.AND P1, PT, R14, R184, PT ;  /* 0x000000b80e00720c */ /* 0x000fe20003f24070 */
[----:B------:R-:W-:Y:S01]  /*7f30*/  FMUL R14, R156, UR7 ;  /* 0x000000079c0e7c20 */ /* 0x000fe20008400000 */
[C---:B------:R-:W-:Y:S01]  /*7f40*/  ISETP.GT.U32.AND.EX P5, PT, R16.reuse, RZ, PT, P5 ;  /* 0x000000ff1000720c */ /* 0x040fe20003fa4150 */
[----:B------:R-:W-:Y:S01]  /*7f50*/  STL [R1+0x388], R250 ;  /* 0x000388fa01007387 */ /* 0x000fe20000100800 */
[----:B------:R-:W-:Y:S01]  /*7f60*/  ISETP.GT.U32.AND.EX P6, PT, R16, RZ, PT, P6 ;  /* 0x000000ff1000720c */ /* 0x000fe20003fc4160 */
[----:B------:R-:W-:Y:S01]  /*7f70*/  FMUL R16, R157, UR7 ;  /* 0x000000079d107c20 */ /* 0x000fe20008400000 */
[C---:B------:R-:W-:Y:S01]  /*7f80*/  ISETP.GT.U32.AND.EX P2, PT, R17.reuse, RZ, PT, P2 ;  /* 0x000000ff1100720c */ /* 0x040fe20003f44120 */
[----:B------:R-:W-:Y:S01]  /*7f90*/  STL [R1+0x378], R249 ;  /* 0x000378f901007387 */ /* 0x000fe20000100800 */
[----:B------:R-:W-:Y:S01]  /*7fa0*/  ISETP.GT.U32.AND.EX P4, PT, R17, RZ, PT, P4 ;  /* 0x000000ff1100720c */ /* 0x000fe20003f84140 */
[----:B------:R-:W-:Y:S01]  /*7fb0*/  FMUL R158, R158, UR7 ;  /* 0x000000079e9e7c20 */ /* 0x000fe20008400000 */
[----:B------:R-:W-:Y:S01]  /*7fc0*/  FMUL R17, R159, UR7 ;  /* 0x000000079f117c20 */ /* 0x000fe20008400000 */
[----:B------:R-:W-:Y:S01]  /*7fd0*/  STL [R1+0x37c], R248 ;  /* 0x00037cf801007387 */ /* 0x000fe20000100800 */
[----:B------:R-:W-:-:S03]  /*7fe0*/  FSEL R14, R14, -INF , !P2 ;  /* 0xff8000000e0e7808 */ /* 0x000fc60005000000 */
[----:B------:R-:W-:Y:S01]  /*7ff0*/  STL [R1+0x38c], R247 ;  /* 0x00038cf701007387 */ /* 0x000fe20000100800 */
[----:B------:R-:W-:-:S03]  /*8000*/  FSEL R16, R16, -INF , !P5 ;  /* 0xff80000010107808 */ /* 0x000fc60006800000 */
[----:B------:R-:W-:Y:S01]  /*8010*/  STL [R1+0x390], R246 ;  /* 0x000390f601007387 */ /* 0x000fe20000100800 */
[----:B------:R-:W-:-:S03]  /*8020*/  ISETP.GT.U32.AND P2, PT, R15, R228, PT ;  /* 0x000000e40f00720c */ /* 0x000fc60003f44070 */
[----:B------:R-:W-:Y:S01]  /*8030*/  STL [R1+0x380], R245 ;  /* 0x000380f501007387 */ /* 0x000fe20000100800 */
[----:B------:R-:W-:-:S03]  /*8040*/  ISETP.GT.U32.AND P5, PT, R15, R184, PT ;  /* 0x000000b80f00720c */ /* 0x000fc60003fa4070 */
[----:B------:R-:W-:Y:S01]  /*8050*/  STL [R1+0x394], R244 ;  /* 0x000394f401007387 */ /* 0x000fe20000100800 */
[----:B------:R-:W-:Y:S02]  /*8060*/  FSEL R15, R158, -INF , !P4 ;  /* 0xff8000009e0f7808 */ /* 0x000fe40006000000 */
[----:B------:R-:W-:Y:S01]  /*8070*/  FSEL R17, R17, -INF , !P6 ;  /* 0xff80000011117808 */ /* 0x000fe20007000000 */
[----:B------:R-:W-:Y:S01]  /*8080*/  STL [R1+0x398], R243 ;  /* 0x000398f301007387 */ /* 0x000fe20000100800 */
[C---:B------:R-:W-:Y:S02]  /*8090*/  ISETP.GT.U32.AND P4, PT, R18.reuse, R228, PT ;  /* 0x000000e41200720c */ /* 0x040fe40003f84070 */
[----:B------:R-:W-:Y:S01]  /*80a0*/  ISETP.GT.U32.AND P6, PT, R18, R184, PT ;  /* 0x000000b81200720c */ /* 0x000fe20003fc4070 */
[----:B------:R-:W-:Y:S01]  /*80b0*/  STL [R1+0x340], R4 ;  /* 0x0003400401007387 */ /* 0x000fe20000100800 */
[----:B------:R-:W-:Y:S01]  /*80c0*/  FMUL R18, R160, UR7 ;  /* 0x00000007a0127c20 */ /* 0x000fe20008400000 */
[----:B------:R-:W-:-:S02]  /*80d0*/  ISETP.GT.U32.AND.EX P3, PT, R20, RZ, PT, P3 ;  /* 0x000000ff1400720c */ /* 0x000fc40003f64130 */
[----:B------:R0:W-:Y:S01]  /*80e0*/  STL [R1+0x39c], R242 ;  /* 0x00039cf201007387 */ /* 0x0001e20000100800 */
[C---:B------:R-:W-:Y:S02]  /*80f0*/  ISETP.GT.U32.AND.EX P2, PT, R21.reuse, RZ, PT, P2 ;  /* 0x000000ff1500720c */ /* 0x040fe40003f44120 */
[----:B------:R-:W-:Y:S01]  /*8100*/  ISETP.GT.U32.AND.EX P5, PT, R21, RZ, PT, P5 ;  /* 0x000000ff1500720c */ /* 0x000fe20003fa4150 */
[----:B------:R1:W-:Y:S01]  /*8110*/  STL [R1+0x3a0], R241 ;  /* 0x0003a0f101007387 */ /* 0x0003e20000100800 */
[----:B------:R-:W-:-:S03]  /*8120*/  FMUL R21, R161, UR7 ;  /* 0x00000007a1157c20 */ /* 0x000fc60008400000 */
[----:B------:R-:W2:Y:S04]  /*8130*/  LDL R2, [R1+0x12c] ;  /* 0x00012c0001027983 */ /* 0x000ea80000100800 */
[----:B0-----:R-:W3:Y:S04]  /*8140*/  LDL R242, [R1+0x134] ;  /* 0x0001340001f27983 */ /* 0x001ee80000100800 */
[----:B------:R-:W4:Y:S04]  /*8150*/  LDL R0, [R1+0x13c] ;  /* 0x00013c0001007983 */ /* 0x000f280000100800 */
[----:B------:R-:W3:Y:S04]  /*8160*/  LDL R7, [R1+0x128] ;  /* 0x0001280001077983 */ /* 0x000ee80000100800 */
[----:B------:R-:W3:Y:S04]  /*8170*/  LDL R3, [R1+0x144] ;  /* 0x0001440001037983 */ /* 0x000ee80000100800 */
[----:B------:R-:W3:Y:S04]  /*8180*/  LDL R6, [R1+0x130] ;  /* 0x0001300001067983 */ /* 0x000ee80000100800 */
[----:B------:R-:W3:Y:S04]  /*8190*/  LDL R5, [R1+0x14c] ;  /* 0x00014c0001057983 */ /* 0x000ee80000100800 */
[----:B-1----:R-:W3:Y:S04]  /*81a0*/  LDL R241, [R1+0x138] ;  /* 0x0001380001f17983 */ /* 0x002ee80000100800 */
[----:B------:R-:W3:Y:S04]  /*81b0*/  LDL R4, [R1+0x154] ;  /* 0x0001540001047983 */ /* 0x000ee80000100800 */
[----:B------:R-:W3:Y:S04]  /*81c0*/  LDL R229, [R1+0x140] ;  /* 0x0001400001e57983 */ /* 0x000ee80000100800 */
[----:B------:R-:W3:Y:S04]  /*81d0*/  LDL R227, [R1+0x15c] ;  /* 0x00015c0001e37983 */ /* 0x000ee80000100800 */
[----:B------:R-:W3:Y:S04]  /*81e0*/  LDL R226, [R1+0x148] ;  /* 0x0001480001e27983 */ /* 0x000ee80000100800 */
[----:B------:R-:W3:Y:S04]  /*81f0*/  LDL R217, [R1+0x164] ;  /* 0x0001640001d97983 */ /* 0x000ee80000100800 */
[----:B------:R-:W3:Y:S01]  /*8200*/  LDL R225, [R1+0x150] ;  /* 0x0001500001e17983 */ /* 0x000ee20000100800 */
[----:B------:R-:W-:-:S03]  /*8210*/  FSEL R18, R18, -INF , !P3 ;  /* 0xff80000012127808 */ /* 0x000fc60005800000 */
[----:B------:R0:W-:Y:S01]  /*8220*/  STL [R1+0x364], R237 ;  /* 0x000364ed01007387 */ /* 0x0001e20000100800 */
[----:B------:R-:W-:-:S03]  /*8230*/  FSEL R21, R21, -INF , !P2 ;  /* 0xff80000015157808 */ /* 0x000fc60005000000 */
[----:B0-----:R-:W2:Y:S04]  /*8240*/  LDL.LU R237, [R1+0x60] ;  /* 0x0000600001ed7983 */ /* 0x001ea80000300800 */
[----:B------:R0:W-:Y:S04]  /*8250*/  STL [R1+0x368], R13 ;  /* 0x0003680d01007387 */ /* 0x0001e80000100800 */
[----:B0-----:R-:W4:Y:S04]  /*8260*/  LDL.LU R13, [R1+0x5c] ;  /* 0x00005c00010d7983 */ /* 0x001f280000300800 */
[----:B------:R0:W-:Y:S04]  /*8270*/  STL [R1+0x360], R14 ;  /* 0x0003600e01007387 */ /* 0x0001e80000100800 */
[----:B0-----:R-:W3:Y:S04]  /*8280*/  LDL.LU R14, [R1+0x64] ;  /* 0x00006400010e7983 */ /* 0x001ee80000300800 */
[----:B------:R0:W-:Y:S04]  /*8290*/  STL [R1+0x36c], R16 ;  /* 0x00036c1001007387 */ /* 0x0001e80000100800 */
[----:B0-----:R-:W3:Y:S04]  /*82a0*/  LDL.LU R16, [R1+0x58] ;  /* 0x0000580001107983 */ /* 0x001ee80000300800 */
[----:B------:R0:W-:Y:S04]  /*82b0*/  STL [R1+0x35c], R18 ;  /* 0x00035c1201007387 */ /* 0x0001e80000100800 */
[----:B0-----:R-:W2:Y:S04]  /*82c0*/  LDL.LU R18, [R1+0x6c] ;  /* 0x00006c0001127983 */ /* 0x001ea80000300800 */
[----:B------:R0:W-:Y:S04]  /*82d0*/  STL [R1+0x370], R21 ;  /* 0x0003701501007387 */ /* 0x0001e80000100800 */
[----:B0-----:R-:W3:Y:S01]  /*82e0*/  LDL.LU R21, [R1+0x54] ;  /* 0x0000540001157983 */ /* 0x001ee20000300800 */
[----:B------:R-:W-:Y:S01]  /*82f0*/  ISETP.GT.U32.AND.EX P1, PT, R20, RZ, PT, P1 ;  /* 0x000000ff1400720c */ /* 0x000fe20003f24110 */
[----:B------:R-:W-:Y:S01]  /*8300*/  FMUL R162, R162, UR7 ;  /* 0x00000007a2a27c20 */ /* 0x000fe20008400000 */
[----:B------:R-:W-:Y:S01]  /*8310*/  FMUL R20, R163, UR7 ;  /* 0x00000007a3147c20 */ /* 0x000fe20008400000 */
[----:B------:R-:W-:Y:S01]  /*8320*/  ISETP.GT.U32.AND P3, PT, R19, R228, PT ;  /* 0x000000e41300720c */ /* 0x000fe20003f64070 */
[----:B------:R-:W-:Y:S01]  /*8330*/  FMUL R153, R165, UR7 ;  /* 0x00000007a5997c20 */ /* 0x000fe20008400000 */
[----:B------:R-:W-:Y:S01]  /*8340*/  ISETP.GT.U32.AND P2, PT, R19, R184, PT ;  /* 0x000000b81300720c */ /* 0x000fe20003f44070 */
[----:B------:R-:W-:Y:S01]  /*8350*/  FMUL R152, R167, UR7 ;  /* 0x00000007a7987c20 */ /* 0x000fe20008400000 */
[----:B------:R-:W-:Y:S01]  /*8360*/  FSEL R19, R162, -INF , !P1 ;  /* 0xff800000a2137808 */ /* 0x000fe20004800000 */
[----:B------:R-:W-:Y:S01]  /*8370*/  FMUL R154, R168, UR7 ;  /* 0x00000007a89a7c20 */ /* 0x000fe20008400000 */
[----:B------:R-:W-:Y:S01]  /*8380*/  FSEL R20, R20, -INF , !P5 ;  /* 0xff80000014147808 */ /* 0x000fe20006800000 */
[----:B------:R-:W-:Y:S01]  /*8390*/  FMUL R155, R169, UR7 ;  /* 0x00000007a99b7c20 */ /* 0x000fe20008400000 */
[C---:B------:R-:W-:Y:S01]  /*83a0*/  ISETP.GT.U32.AND P1, PT, R22.reuse, R228, PT ;  /* 0x000000e41600720c */ /* 0x040fe20003f24070 */
[----:B------:R-:W-:Y:S01]  /*83b0*/  FMUL R171, R171, UR7 ;  /* 0x00000007abab7c20 */ /* 0x000fe20008400000 */
[----:B------:R-:W-:Y:S01]  /*83c0*/  ISETP.GT.U32.AND P5, PT, R22, R184, PT ;  /* 0x000000b81600720c */ /* 0x000fe20003fa4070 */
[----:B------:R-:W-:Y:S01]  /*83d0*/  FMUL R22, R164, UR7 ;  /* 0x00000007a4167c20 */ /* 0x000fe20008400000 */
[----:B------:R-:W-:Y:S01]  /*83e0*/  ISETP.GT.U32.AND.EX P4, PT, R222, RZ, PT, P4 ;  /* 0x000000ffde00720c */ /* 0x000fe20003f84140 */
[----:B------:R-:W-:Y:S01]  /*83f0*/  FMUL R231, R174, UR7 ;  /* 0x00000007aee77c20 */ /* 0x000fe20008400000 */
[----:B------:R-:W-:Y:S01]  /*8400*/  ISETP.GT.U32.AND.EX P3, PT, R223, RZ, PT, P3 ;  /* 0x000000ffdf00720c */ /* 0x000fe20003f64130 */
[----:B------:R-:W-:Y:S01]  /*8410*/  FMUL R232, R178, UR7 ;  /* 0x00000007b2e87c20 */ /* 0x000fe20008400000 */
[----:B------:R-:W-:Y:S01]  /*8420*/  FSEL R22, R22, -INF , !P4 ;  /* 0xff80000016167808 */ /* 0x000fe20006000000 */
[----:B------:R-:W-:Y:S01]  /*8430*/  FMUL R234, R179, UR7 ;  /* 0x00000007b3ea7c20 */ /* 0x000fe20008400000 */
[----:B------:R-:W-:Y:S01]  /*8440*/  ISETP.GT.U32.AND P4, PT, R23, R228, PT ;  /* 0x000000e41700720c */ /* 0x000fe20003f84070 */
[----:B------:R-:W-:Y:S01]  /*8450*/  FMUL R236, R183, UR7 ;  /* 0x00000007b7ec7c20 */ /* 0x000fe20008400000 */
[----:B------:R-:W-:Y:S01]  /*8460*/  ISETP.GT.U32.AND.EX P2, PT, R223, RZ, PT, P2 ;  /* 0x000000ffdf00720c */ /* 0x000fe20003f44120 */
[----:B------:R-:W-:Y:S01]  /*8470*/  FMUL R235, R182, UR7 ;  /* 0x00000007b6eb7c20 */ /* 0x000fe20008400000 */
[----:B------:R-:W-:Y:S01]  /*8480*/  FSEL R153, R153, -INF , !P3 ;  /* 0xff80000099997808 */ /* 0x000fe20005800000 */
[----:B------:R-:W-:Y:S01]  /*8490*/  FMUL R233, R175, UR7 ;  /* 0x00000007afe97c20 */ /* 0x000fe20008400000 */
[----:B------:R-:W-:Y:S01]  /*84a0*/  ISETP.GT.U32.AND P3, PT, R23, R184, PT ;  /* 0x000000b81700720c */ /* 0x000fe20003f64070 */
[----:B------:R-:W-:Y:S01]  /*84b0*/  USHF.R.S32.HI UR8, URZ, 0x1f, UR5 ;  /* 0x0000001f3f087899 */ /* 0x000fe20008011405 */
[----:B------:R-:W-:Y:S01]  /*84c0*/  ISETP.GT.U32.AND.EX P1, PT, R220, RZ, PT, P1 ;  /* 0x000000ffdc00720c */ /* 0x000fe20003f24110 */
[----:B------:R-:W-:Y:S01]  /*84d0*/  FMUL R230, R170, UR7 ;  /* 0x00000007aae67c20 */ /* 0x000fe20008400000 */
[----:B------:R-:W-:Y:S01]  /*84e0*/  ISETP.GT.U32.AND.EX P4, PT, R221, RZ, PT, P4 ;  /* 0x000000ffdd00720c */ /* 0x000fe20003f84140 */
[----:B------:R-:W3:Y:S01]  /*84f0*/  LDL R223, [R1+0x174] ;  /* 0x0001740001df7983 */ /* 0x000ee20000100800 */
[----:B------:R-:W-:-:S02]  /*8500*/  FSEL R152, R152, -INF , !P2 ;  /* 0xff80000098987808 */ /* 0x000fc40005000000 */
[----:B------:R-:W-:Y:S01]  /*8510*/  ISETP.GT.U32.AND P2, PT, R219, R184, PT ;  /* 0x000000b8db00720c */ /* 0x000fe20003f44070 */
[----:B------:R-:W-:Y:S01]  /*8520*/  FMUL R166, R166, UR7 ;  /* 0x00000007a6a67c20 */ /* 0x000fe20008400000 */
[----:B------:R-:W-:Y:S01]  /*8530*/  ISETP.GT.U32.AND.EX P3, PT, R221, RZ, PT, P3 ;  /* 0x000000ffdd00720c */ /* 0x000fe20003f64130 */
[----:B------:R-:W3:Y:S01]  /*8540*/  LDL R224, [R1+0x190] ;  /* 0x0001900001e07983 */ /* 0x000ee20000100800 */
[----:B------:R-:W-:Y:S02]  /*8550*/  FSEL R154, R154, -INF , !P1 ;  /* 0xff8000009a9a7808 */ /* 0x000fe40004800000 */
[----:B------:R-:W-:Y:S01]  /*8560*/  FSEL R155, R155, -INF , !P4 ;  /* 0xff8000009b9b7808 */ /* 0x000fe20006000000 */
[----:B------:R-:W3:Y:S01]  /*8570*/  LDL R221, [R1+0x18c] ;  /* 0x00018c0001dd7983 */ /* 0x000ee20000100800 */
[C---:B------:R-:W-:Y:S02]  /*8580*/  ISETP.GT.U32.AND P1, PT, R216.reuse, R228, PT ;  /* 0x000000e4d800720c */ /* 0x040fe40003f24070 */
[----:B------:R-:W-:-:S02]  /*8590*/  ISETP.GT.U32.AND P4, PT, R216, R184, PT ;  /* 0x000000b8d800720c */ /* 0x000fc40003f84070 */
[----:B------:R-:W-:Y:S02]  /*85a0*/  FSEL R216, R171, -INF , !P3 ;  /* 0xff800000abd87808 */ /* 0x000fe40005800000 */
[----:B------:R-:W-:-:S04]  /*85b0*/  ISETP.GT.U32.AND P3, PT, R218, R184, PT ;  /* 0x000000b8da00720c */ /* 0x000fc80003f64070 */
[----:B----4-:R-:W-:-:S04]  /*85c0*/  ISETP.GT.U32.AND.EX P3, PT, R13, RZ, PT, P3 ;  /* 0x000000ff0d00720c */ /* 0x010fc80003f64130 */
[----:B------:R-:W-:Y:S02]  /*85d0*/  FSEL R232, R232, -INF , !P3 ;  /* 0xff800000e8e87808 */ /* 0x000fe40005800000 */
[----:B------:R-:W-:-:S04]  /*85e0*/  ISETP.GT.U32.AND P3, PT, R8, R184, PT ;  /* 0x000000b80800720c */ /* 0x000fc80003f64070 */
[----:B--2---:R-:W-:Y:S02]  /*85f0*/  ISETP.GT.U32.AND.EX P3, PT, R18, RZ, PT, P3 ;  /* 0x000000ff1200720c */ /* 0x004fe40003f64130 */
[----:B---3--:R-:W-:-:S04]  /*8600*/  ISETP.GT.U32.AND.EX P2, PT, R21, RZ, PT, P2 ;  /* 0x000000ff1500720c */ /* 0x008fc80003f44120 */
[----:B------:R-:W-:Y:S02]  /*8610*/  FSEL R231, R231, -INF , !P2 ;  /* 0xff800000e7e77808 */ /* 0x000fe40005000000 */
[----:B------:R-:W-:-:S04]  /*8620*/  ISETP.GT.U32.AND P2, PT, R10, R184, PT ;  /* 0x000000b80a00720c */ /* 0x000fc80003f44070 */
[----:B------:R-:W-:-:S04]  /*8630*/  ISETP.GT.U32.AND.EX P2, PT, R237, RZ, PT, P2 ;  /* 0x000000ffed00720c */ /* 0x000fc80003f44120 */
[----:B------:R-:W-:Y:S02]  /*8640*/  FSEL R234, R234, -INF , !P2 ;  /* 0xff800000eaea7808 */ /* 0x000fe40005000000 */
[----:B------:R-:W-:Y:S02]  /*8650*/  IADD3 R186, P2, R2, UR5, RZ ;  /* 0x0000000502ba7c10 */ /* 0x000fe4000ff5e0ff */
[----:B------:R-:W2:Y:S01]  /*8660*/  LDL R2, [R1+0x16c] ;  /* 0x00016c0001027983 */ /* 0x000ea20000100800 */
[----:B------:R-:W-:Y:S02]  /*8670*/  FSEL R236, R236, -INF , !P3 ;  /* 0xff800000ecec7808 */ /* 0x000fe40005800000 */
[----:B------:R-:W-:Y:S02]  /*8680*/  IADD3 R182, P3, R0, UR5, RZ ;  /* 0x0000000500b67c10 */ /* 0x000fe4000ff7e0ff */
[----:B------:R-:W3:Y:S01]  /*8690*/  LDL R0, [R1+0x158] ;  /* 0x0001580001007983 */ /* 0x000ee20000100800 */
[----:B------:R-:W-:-:S04]  /*86a0*/  ISETP.GT.U32.AND.EX P4, PT, R16, RZ, PT, P4 ;  /* 0x000000ff1000720c */ /* 0x000fc80003f84140 */
[----:B------:R-:W-:Y:S02]  /*86b0*/  FSEL R233, R233, -INF , !P4 ;  /* 0xff800000e9e97808 */ /* 0x000fe40006000000 */
[----:B------:R-:W-:Y:S02]  /*86c0*/  ISETP.GT.U32.AND P4, PT, R9, R184, PT ;  /* 0x000000b80900720c */ /* 0x000fe40003f84070 */
[----:B------:R-:W-:Y:S02]  /*86d0*/  ISETP.GT.U32.AND.EX P5, PT, R220, RZ, PT, P5 ;  /* 0x000000ffdc00720c */ /* 0x000fe40003fa4150 */
[----:B------:R-:W-:Y:S01]  /*86e0*/  ISETP.GT.U32.AND.EX P4, PT, R14, RZ, PT, P4 ;  /* 0x000000ff0e00720c */ /* 0x000fe20003f84140 */
[----:B------:R-:W4:Y:S01]  /*86f0*/  LDL R220, [R1+0x178] ;  /* 0x0001780001dc7983 */ /* 0x000f220000100800 */
[----:B------:R-:W-:Y:S02]  /*8700*/  IADD3.X R187, R7, UR8, RZ, P2, !PT ;  /* 0x0000000807bb7c10 */ /* 0x000fe400097fe4ff */
[----:B------:R-:W-:Y:S01]  /*8710*/  FSEL R230, R230, -INF , !P5 ;  /* 0xff800000e6e67808 */ /* 0x000fe20006800000 */
[----:B------:R-:W4:Y:S01]  /*8720*/  LDL R7, [R1+0x160] ;  /* 0x0001600001077983 */ /* 0x000f220000100800 */
[----:B------:R-:W-:-:S02]  /*8730*/  FSEL R235, R235, -INF , !P4 ;  /* 0xff800000ebeb7808 */ /* 0x000fc40006000000 */
[----:B------:R-:W-:Y:S01]  /*8740*/  IADD3 R156, P2, R3, UR5, RZ ;  /* 0x00000005039c7c10 */ /* 0x000fe2000ff5e0ff */
[----:B------:R-:W4:Y:S01]  /*8750*/  LDG.E.U8 R245, desc[UR48][R186.64] ;  /* 0x00000030baf57981 */ /* 0x000f22000c1e1100 */
[----:B------:R-:W-:Y:S02]  /*8760*/  ISETP.GT.U32.AND P5, PT, R218, R228, PT ;  /* 0x000000e4da00720c */ /* 0x000fe40003fa4070 */
[----:B------:R-:W-:Y:S01]  /*8770*/  IADD3 R192, P4, R242, UR5, RZ ;  /* 0x00000005f2c07c10 */ /* 0x000fe2000ff9e0ff */
[----:B------:R-:W4:Y:S04]  /*8780*/  LDL R3, [R1+0x168] ;  /* 0x0001680001037983 */ /* 0x000f280000100800 */
[----:B------:R-:W4:Y:S01]  /*8790*/  LDL R218, [R1+0x17c] ;  /* 0x00017c0001da7983 */ /* 0x000f220000100800 */
[----:B------:R-:W-:-:S02]  /*87a0*/  IADD3.X R193, R6, UR8, RZ, P4, !PT ;  /* 0x0000000806c17c10 */ /* 0x000fc4000a7fe4ff */
[----:B------:R-:W-:Y:S01]  /*87b0*/  IADD3 R184, P4, R5, UR5, RZ ;  /* 0x0000000505b87c10 */ /* 0x000fe2000ff9e0ff */
[----:B------:R-:W4:Y:S04]  /*87c0*/  LDL R6, [R1+0x184] ;  /* 0x0001840001067983 */ /* 0x000f280000100800 */
[----:B------:R-:W4:Y:S01]  /*87d0*/  LDL R5, [R1+0x170] ;  /* 0x0001700001057983 */ /* 0x000f220000100800 */
[----:B------:R-:W-:Y:S02]  /*87e0*/  IADD3.X R183, R241, UR8, RZ, P3, !PT ;  /* 0x00000008f1b77c10 */ /* 0x000fe40009ffe4ff */
[----:B------:R-:W-:Y:S01]  /*87f0*/  IADD3 R188, P3, R4, UR5, RZ ;  /* 0x0000000504bc7c10 */ /* 0x000fe2000ff7e0ff */
[----:B------:R-:W4:Y:S04]  /*8800*/  LDL R241, [R1+0x204] ;  /* 0x0002040001f17983 */ /* 0x000f280000100800 */
[----:B------:R-:W4:Y:S01]  /*8810*/  LDL R4, [R1+0x194] ;  /* 0x0001940001047983 */ /* 0x000f220000100800 */
[----:B------:R-:W-:-:S02]  /*8820*/  IADD3.X R185, R226, UR8, RZ, P4, !PT ;  /* 0x00000008e2b97c10 */ /* 0x000fc4000a7fe4ff */
[----:B------:R-:W-:Y:S01]  /*8830*/  IADD3.X R157, R229, UR8, RZ, P2, !PT ;  /* 0x00000008e59d7c10 */ /* 0x000fe200097fe4ff */
[----:B------:R-:W4:Y:S01]  /*8840*/  LDL R226, [R1+0x188] ;  /* 0x0001880001e27983 */ /* 0x000f220000100800 */
[----:B------:R-:W-:Y:S02]  /*8850*/  IADD3 R170, P4, R217, UR5, RZ ;  /* 0x00000005d9aa7c10 */ /* 0x000fe4000ff9e0ff */
[----:B------:R-:W-:Y:S01]  /*8860*/  IADD3 R174, P2, R227, UR5, RZ ;  /* 0x00000005e3ae7c10 */ /* 0x000fe2000ff5e0ff */
[----:B------:R-:W4:Y:S01]  /*8870*/  LDL R217, [R1+0x180] ;  /* 0x0001800001d97983 */ /* 0x000f220000100800 */
[----:B------:R-:W-:-:S03]  /*8880*/  ISETP.GT.U32.AND.EX P6, PT, R222, RZ, PT, P6 ;  /* 0x000000ffde00720c */ /* 0x000fc60003fc4160 */
[----:B------:R-:W4:Y:S01]  /*8890*/  LDL R227, [R1+0x19c] ;  /* 0x00019c0001e37983 */ /* 0x000f220000100800 */
[----:B------:R-:W-:-:S03]  /*88a0*/  IADD3.X R189, R225, UR8, RZ, P3, !PT ;  /* 0x00000008e1bd7c10 */ /* 0x000fc60009ffe4ff */
[----:B------:R-:W4:Y:S01]  /*88b0*/  LDL R225, [R1+0x1a4] ;  /* 0x0001a40001e17983 */ /* 0x000f220000100800 */
[----:B------:R-:W-:-:S03]  /*88c0*/  FSEL R23, R166, -INF , !P6 ;  /* 0xff800000a6177808 */ /* 0x000fc60007000000 */
[----:B------:R-:W4:Y:S01]  /*88d0*/  LDL R222, [R1+0x198] ;  /* 0x0001980001de7983 */ /* 0x000f220000100800 */
[----:B------:R-:W-:-:S03]  /*88e0*/  ISETP.GT.U32.AND P6, PT, R219, R228, PT ;  /* 0x000000e4db00720c */ /* 0x000fc60003fc4070 */
[----:B------:R-:W4:Y:S04]  /*88f0*/  LDL R219, [R1+0x1ac] ;  /* 0x0001ac0001db7983 */ /* 0x000f280000100800 */
[----:B------:R-:W4:Y:S04]  /*8900*/  LDL R229, [R1+0x200] ;  /* 0x0002000001e57983 */ /* 0x000f280000100800 */
[----:B------:R-:W4:Y:S04]  /*8910*/  LDG.E.U8 R243, desc[UR48][R182.64] ;  /* 0x00000030b6f37981 */ /* 0x000f28000c1e1100 */
[----:B------:R-:W4:Y:S04]  /*8920*/  LDG.E.U8 R251, desc[UR48][R192.64] ;  /* 0x00000030c0fb7981 */ /* 0x000f28000c1e1100 */
[----:B------:R-:W4:Y:S01]  /*8930*/  LDG.E.U8 R248, desc[UR48][R184.64] ;  /* 0x00000030b8f87981 */ /* 0x000f22000c1e1100 */
[----:B--2---:R-:W-:-:S03]  /*8940*/  IADD3 R168, P3, R2, UR5, RZ ;  /* 0x0000000502a87c10 */ /* 0x004fc6000ff7e0ff */
[----:B------:R-:W2:Y:S04]  /*8950*/  LDG.E.U8 R250, desc[UR48][R188.64] ;  /* 0x00000030bcfa7981 */ /* 0x000ea8000c1e1100 */
[----:B------:R-:W2:Y:S01]  /*8960*/  LDL R2, [R1+0x1a0] ;  /* 0x0001a00001027983 */ /* 0x000ea20000100800 */
[----:B---3--:R-:W-:-:S03]  /*8970*/  IADD3.X R175, R0, UR8, RZ, P2, !PT ;  /* 0x0000000800af7c10 */ /* 0x008fc600097fe4ff */
[----:B------:R-:W3:Y:S01]  /*8980*/  LDL R0, [R1+0x1b4] ;  /* 0x0001b40001007983 */ /* 0x000ee20000100800 */
[----:B------:R-:W-:-:S03]  /*8990*/  IADD3 R190, P2, R223, UR5, RZ ;  /* 0x00000005dfbe7c10 */ /* 0x000fc6000ff5e0ff */
[----:B------:R-:W3:Y:S01]  /*89a0*/  LDL R223, [R1+0x1c0] ;  /* 0x0001c00001df7983 */ /* 0x000ee20000100800 */
[----:B----4-:R-:W-:-:S03]  /*89b0*/  IADD3.X R171, R7, UR8, RZ, P4, !PT ;  /* 0x0000000807ab7c10 */ /* 0x010fc6000a7fe4ff */
[----:B------:R-:W4:Y:S04]  /*89c0*/  LDG.E.U8 R247, desc[UR48][R174.64] ;  /* 0x00000030aef77981 */ /* 0x000f28000c1e1100 */
[----:B------:R-:W4:Y:S01]  /*89d0*/  LDL R7, [R1+0x1a8] ;  /* 0x0001a80001077983 */ /* 0x000f220000100800 */
[----:B------:R-:W-:-:S03]  /*89e0*/  IADD3.X R169, R3, UR8, RZ, P3, !PT ;  /* 0x0000000803a97c10 */ /* 0x000fc60009ffe4ff */
[----:B------:R-:W4:Y:S01]  /*89f0*/  LDL R3, [R1+0x1b0] ;  /* 0x0001b00001037983 */ /* 0x000f220000100800 */
[----:B------:R-:W-:-:S03]  /*8a00*/  IADD3 R162, P4, R218, UR5, RZ ;  /* 0x00000005daa27c10 */ /* 0x000fc6000ff9e0ff */
[----:B------:R-:W4:Y:S01]  /*8a10*/  LDL R218, [R1+0x1bc] ;  /* 0x0001bc0001da7983 */ /* 0x000f220000100800 */
[----:B------:R-:W-:-:S03]  /*8a20*/  IADD3 R178, P3, R6, UR5, RZ ;  /* 0x0000000506b27c10 */ /* 0x000fc6000ff7e0ff */
[----:B------:R-:W4:Y:S01]  /*8a30*/  LDL R6, [R1+0x1b8] ;  /* 0x0001b80001067983 */ /* 0x000f220000100800 */
[----:B------:R-:W-:-:S03]  /*8a40*/  IADD3.X R191, R5, UR8, RZ, P2, !PT ;  /* 0x0000000805bf7c10 */ /* 0x000fc600097fe4ff */
[----:B------:R-:W4:Y:S01]  /*8a50*/  LDL R5, [R1+0x1c4] ;  /* 0x0001c40001057983 */ /* 0x000f220000100800 */
[----:B------:R-:W-:-:S03]  /*8a60*/  IADD3 R166, P2, R221, UR5, RZ ;  /* 0x00000005dda67c10 */ /* 0x000fc6000ff5e0ff */
[----:B------:R-:W4:Y:S01]  /*8a70*/  LDL R221, [R1+0x1cc] ;  /* 0x0001cc0001dd7983 */ /* 0x000f220000100800 */
[----:B------:R-:W-:Y:S02]  /*8a80*/  IADD3.X R163, R220, UR8, RZ, P4, !PT ;  /* 0x00000008dca37c10 */ /* 0x000fe4000a7fe4ff */
[----:B------:R-:W-:Y:S01]  /*8a90*/  IADD3 R160, P4, R4, UR5, RZ ;  /* 0x0000000504a07c10 */ /* 0x000fe2000ff9e0ff */
[----:B------:R-:W4:Y:S04]  /*8aa0*/  LDL R220, [R1+0x1c8] ;  /* 0x0001c80001dc7983 */ /* 0x000f280000100800 */
[----:B------:R-:W4:Y:S01]  /*8ab0*/  LDL R4, [R1+0x1d4] ;  /* 0x0001d40001047983 */ /* 0x000f220000100800 */
[----:B------:R-:W-:Y:S02]  /*8ac0*/  IADD3.X R179, R217, UR8, RZ, P3, !PT ;  /* 0x00000008d9b37c10 */ /* 0x000fe40009ffe4ff */
[----:B------:R-:W-:Y:S01]  /*8ad0*/  IADD3.X R167, R226, UR8, RZ, P2, !PT ;  /* 0x00000008e2a77c10 */ /* 0x000fe200097fe4ff */
[----:B------:R-:W4:Y:S01]  /*8ae0*/  LDL R217, [R1+0x1d0] ;  /* 0x0001d00001d97983 */ /* 0x000f220000100800 */
[----:B------:R-:W-:-:S02]  /*8af0*/  IADD3 R164, P3, R227, UR5, RZ ;  /* 0x00000005e3a47c10 */ /* 0x000fc4000ff7e0ff */
[----:B------:R-:W-:Y:S01]  /*8b00*/  P2R R252, PR, RZ, 0x40 ;  /* 0x00000040fffc7803 */ /* 0x000fe20000000000 */
[----:B------:R-:W4:Y:S01]  /*8b10*/  LDG.E.U8 R249, desc[UR48][R168.64] ;  /* 0x00000030a8f97981 */ /* 0x000f22000c1e1100 */
[----:B------:R-:W-:-:S03]  /*8b20*/  IADD3 R158, P2, R225, UR5, RZ ;  /* 0x00000005e19e7c10 */ /* 0x000fc6000ff5e0ff */
[----:B------:R-:W4:Y:S01]  /*8b30*/  LDG.E.U8 R244, desc[UR48][R162.64] ;  /* 0x00000030a2f47981 */ /* 0x000f22000c1e1100 */
[----:B------:R-:W-:-:S03]  /*8b40*/  IADD3.X R165, R222, UR8, RZ, P3, !PT ;  /* 0x00000008dea57c10 */ /* 0x000fc60009ffe4ff */
[----:B------:R-:W4:Y:S01]  /*8b50*/  LDL R222, [R1+0x1dc] ;  /* 0x0001dc0001de7983 */ /* 0x000f220000100800 */
[----:B------:R-:W-:-:S03]  /*8b60*/  IADD3 R196, P3, R219, UR5, RZ ;  /* 0x00000005dbc47c10 */ /* 0x000fc6000ff7e0ff */
[----:B------:R-:W4:Y:S04]  /*8b70*/  LDL R219, [R1+0x1e4] ;  /* 0x0001e40001db7983 */ /* 0x000f280000100800 */
[----:B------:R-:W4:Y:S01]  /*8b80*/  LDG.E.U8 R246, desc[UR48][R190.64] ;  /* 0x00000030bef67981 */ /* 0x000f22000c1e1100 */
[----:B--2---:R-:W-:-:S03]  /*8b90*/  IADD3.X R159, R2, UR8, RZ, P2, !PT ;  /* 0x00000008029f7c10 */ /* 0x004fc600097fe4ff */
[----:B------:R-:W2:Y:S01]  /*8ba0*/  LDL R2, [R1+0x1d8] ;  /* 0x0001d80001027983 */ /* 0x000ea20000100800 */
[----:B---3--:R-:W-:-:S03]  /*8bb0*/  IADD3 R194, P2, R0, UR5, RZ ;  /* 0x0000000500c27c10 */ /* 0x008fc6000ff5e0ff */
[----:B------:R-:W3:Y:S01]  /*8bc0*/  LDL R0, [R1+0x1e0] ;  /* 0x0001e00001007983 */ /* 0x000ee20000100800 */
[----:B----4-:R-:W-:-:S03]  /*8bd0*/  IADD3.X R197, R7, UR8, RZ, P3, !PT ;  /* 0x0000000807c57c10 */ /* 0x010fc60009ffe4ff */
[----:B------:R-:W4:Y:S01]  /*8be0*/  LDL R7, [R1+0x1ec] ;  /* 0x0001ec0001077983 */ /* 0x000f220000100800 */
[----:B------:R-:W-:-:S03]  /*8bf0*/  IADD3.X R195, R3, UR8, RZ, P2, !PT ;  /* 0x0000000803c37c10 */ /* 0x000fc600097fe4ff */
[----:B------:R-:W4:Y:S01]  /*8c00*/  LDG.E.U8 R197, desc[UR48][R196.64] ;  /* 0x00000030c4c57981 */ /* 0x000f22000c1e1100 */
[----:B------:R-:W-:-:S03]  /*8c10*/  IADD3 R226, P2, R218, UR5, RZ ;  /* 0x00000005dae27c10 */ /* 0x000fc6000ff5e0ff */
[----:B------:R-:W4:Y:S01]  /*8c20*/  LDL R3, [R1+0x1e8] ;  /* 0x0001e80001037983 */ /* 0x000f220000100800 */
[----:B------:R-:W-:-:S03]  /*8c30*/  IADD3.X R227, R6, UR8, RZ, P2, !PT ;  /* 0x0000000806e37c10 */ /* 0x000fc600097fe4ff */
        /* <DEDUP_REMOVED lines=11> */
[----:B------:R-:W-:-:S03]  /*8cf0*/  IADD3.X R209, R217, UR8, RZ, P2, !PT ;  /* 0x00000008d9d17c10 */ /* 0x000fc600097fe4ff */
[----:B------:R-:W4:Y:S01]  /*8d00*/  LDL R217, [R1+0x214] ;  /* 0x0002140001d97983 */ /* 0x000f220000100800 */
[----:B------:R-:W-:Y:S02]  /*8d10*/  IADD3.X R161, R224, UR8, RZ, P4, !PT ;  /* 0x00000008e0a17c10 */ /* 0x000fe4000a7fe4ff */
[----:B------:R-:W-:Y:S01]  /*8d20*/  ISETP.GT.U32.AND P4, PT, R10, R228, PT ;  /* 0x000000e40a00720c */ /* 0x000fe20003f84070 */
[----:B------:R-:W4:Y:S01]  /*8d30*/  LDG.E.U8 R204, desc[UR48][R204.64] ;  /* 0x00000030cccc7981 */ /* 0x000f22000c1e1100 */
[----:B------:R-:W-:-:S03]  /*8d40*/  IADD3 R222, P2, R222, UR5, RZ ;  /* 0x00000005dede7c10 */ /* 0x000fc6000ff5e0ff */
[----:B------:R-:W4:Y:S01]  /*8d50*/  LDL R10, [R1+0x210] ;  /* 0x00021000010a7983 */ /* 0x000f220000100800 */
[----:B--2---:R-:W-:Y:S02]  /*8d60*/  IADD3.X R223, R2, UR8, RZ, P2, !PT ;  /* 0x0000000802df7c10 */ /* 0x004fe400097fe4ff */
[----:B------:R-:W-:Y:S01]  /*8d70*/  IADD3 R202, P2, R219, UR5, RZ ;  /* 0x00000005dbca7c10 */ /* 0x000fe2000ff5e0ff */
[----:B------:R-:W2:Y:S03]  /*8d80*/  LDL R2, [R1+0x21c] ;  /* 0x00021c0001027983 */ /* 0x000ea60000100800 */
[----:B---3--:R-:W-:Y:S02]  /*8d90*/  IADD3.X R203, R0, UR8, RZ, P2, !PT ;  /* 0x0000000800cb7c10 */ /* 0x008fe400097fe4ff */
[----:B------:R-:W3:Y:S01]  /*8da0*/  LDL R0, [R1+0x218] ;  /* 0x0002180001007983 */ /* 0x000ee20000100800 */
[----:B------:R-:W-:-:S03]  /*8db0*/  ISETP.GT.U32.AND P3, PT, R9, R228, PT ;  /* 0x000000e40900720c */ /* 0x000fc60003f64070 */
[----:B------:R-:W3:Y:S01]  /*8dc0*/  LDL R9, [R1+0x224] ;  /* 0x0002240001097983 */ /* 0x000ee20000100800 */
[----:B----4-:R-:W-:-:S03]  /*8dd0*/  IADD3 R224, P2, R7, UR5, RZ ;  /* 0x0000000507e07c10 */ /* 0x010fc6000ff5e0ff */
[----:B------:R-:W4:Y:S01]  /*8de0*/  LDL R7, [R1+0x220] ;  /* 0x0002200001077983 */ /* 0x000f220000100800 */
[----:B------:R-:W-:-:S03]  /*8df0*/  IADD3.X R225, R3, UR8, RZ, P2, !PT ;  /* 0x0000000803e17c10 */ /* 0x000fc600097fe4ff */
[----:B------:R-:W4:Y:S01]  /*8e00*/  LDL R3, [R1+0x22c] ;  /* 0x00022c0001037983 */ /* 0x000f220000100800 */
[----:B------:R-:W-:-:S03]  /*8e10*/  IADD3 R206, P2, R218, UR5, RZ ;  /* 0x00000005dace7c10 */ /* 0x000fc6000ff5e0ff */
[----:B------:R-:W4:Y:S01]  /*8e20*/  LDG.E.U8 R224, desc[UR48][R224.64] ;  /* 0x00000030e0e07981 */ /* 0x000f22000c1e1100 */
[----:B------:R-:W-:-:S03]  /*8e30*/  IADD3.X R207, R6, UR8, RZ, P2, !PT ;  /* 0x0000000806cf7c10 */ /* 0x000fc600097fe4ff */
[----:B------:R-:W4:Y:S01]  /*8e40*/  LDL R6, [R1+0x228] ;  /* 0x0002280001067983 */ /* 0x000f220000100800 */
[----:B------:R-:W-:-:S03]  /*8e50*/  IADD3 R218, P2, R5, UR5, RZ ;  /* 0x0000000505da7c10 */ /* 0x000fc6000ff5e0ff */
[----:B------:R-:W4:Y:S01]  /*8e60*/  LDL R5, [R1+0x234] ;  /* 0x0002340001057983 */ /* 0x000f220000100800 */
[----:B------:R-:W-:Y:S02]  /*8e70*/  IADD3.X R219, R4, UR8, RZ, P2, !PT ;  /* 0x0000000804db7c10 */ /* 0x000fe400097fe4ff */
[----:B------:R-:W-:Y:S01]  /*8e80*/  IADD3 R212, P2, R241, UR5, RZ ;  /* 0x00000005f1d47c10 */ /* 0x000fe2000ff5e0ff */
[----:B------:R-:W4:Y:S03]  /*8e90*/  LDL R4, [R1+0x230] ;  /* 0x0002300001047983 */ /* 0x000f260000100800 */
[----:B------:R-:W-:Y:S01]  /*8ea0*/  IADD3.X R213, R229, UR8, RZ, P2, !PT ;  /* 0x00000008e5d57c10 */ /* 0x000fe200097fe4ff */
[----:B------:R-:W4:Y:S01]  /*8eb0*/  LDG.E.U8 R218, desc[UR48][R218.64] ;  /* 0x00000030dada7981 */ /* 0x000f22000c1e1100 */
[----:B------:R-:W-:-:S03]  /*8ec0*/  IADD3 R198, P2, R221, UR5, RZ ;  /* 0x00000005ddc67c10 */ /* 0x000fc6000ff5e0ff */
[----:B------:R-:W4:Y:S01]  /*8ed0*/  LDG.E.U8 R212, desc[UR48][R212.64] ;  /* 0x00000030d4d47981 */ /* 0x000f22000c1e1100 */
[----:B------:R-:W-:Y:S02]  /*8ee0*/  IADD3.X R199, R220, UR8, RZ, P2, !PT ;  /* 0x00000008dcc77c10 */ /* 0x000fe400097fe4ff */
[----:B------:R-:W-:Y:S02]  /*8ef0*/  IADD3 R210, P2, R217, UR5, RZ ;  /* 0x00000005d9d27c10 */ /* 0x000fe4000ff5e0ff */
[----:B------:R-:W4:Y:S02]  /*8f00*/  LDL R217, [R1+0x23c] ;  /* 0x00023c0001d97983 */ /* 0x000f240000100800 */
[----:B------:R-:W-:Y:S02]  /*8f10*/  IADD3.X R211, R10, UR8, RZ, P2, !PT ;  /* 0x000000080ad37c10 */ /* 0x000fe400097fe4ff */
[----:B------:R-:W4:Y:S04]  /*8f20*/  LDL R10, [R1+0x238] ;  /* 0x00023800010a7983 */ /* 0x000f280000100800 */
[----:B------:R-:W4:Y:S04]  /*8f30*/  LDG.E.U8 R198, desc[UR48][R198.64] ;  /* 0x00000030c6c67981 */ /* 0x000f28000c1e1100 */
[----:B------:R-:W4:Y:S01]  /*8f40*/  LDG.E.U8 R210, desc[UR48][R210.64] ;  /* 0x00000030d2d27981 */ /* 0x000f22000c1e1100 */
[----:B--2---:R-:W-:-:S03]  /*8f50*/  IADD3 R220, P2, R2, UR5, RZ ;  /* 0x0000000502dc7c10 */ /* 0x004fc6000ff5e0ff */
[----:B------:R-:W2:Y:S01]  /*8f60*/  LDL R2, [R1+0x244] ;  /* 0x0002440001027983 */ /* 0x000ea20000100800 */
[----:B---3--:R-:W-:-:S03]  /*8f70*/  IADD3.X R221, R0, UR8, RZ, P2, !PT ;  /* 0x0000000800dd7c10 */ /* 0x008fc600097fe4ff */
[----:B------:R-:W3:Y:S01]  /*8f80*/  LDL R0, [R1+0x240] ;  /* 0x0002400001007983 */ /* 0x000ee20000100800 */
[----:B------:R-:W-:-:S03]  /*8f90*/  IADD3 R214, P2, R9, UR5, RZ ;  /* 0x0000000509d67c10 */ /* 0x000fc6000ff5e0ff */
[----:B------:R-:W3:Y:S01]  /*8fa0*/  LDG.E.U8 R220, desc[UR48][R220.64] ;  /* 0x00000030dcdc7981 */ /* 0x000ee2000c1e1100 */
[----:B----4-:R-:W-:Y:S02]  /*8fb0*/  IADD3.X R215, R7, UR8, RZ, P2, !PT ;  /* 0x0000000807d77c10 */ /* 0x010fe400097fe4ff */
[----:B------:R-:W-:Y:S01]  /*8fc0*/  ISETP.GT.U32.AND P2, PT, R8, R228, PT ;  /* 0x000000e40800720c */ /* 0x000fe20003f44070 */
[----:B------:R-:W4:Y:S04]  /*8fd0*/  LDL R7, [R1+0x24c] ;  /* 0x00024c0001077983 */ /* 0x000f280000100800 */
[----:B------:R-:W4:Y:S01]  /*8fe0*/  LDG.E.U8 R214, desc[UR48][R214.64] ;  /* 0x00000030d6d67981 */ /* 0x000f22000c1e1100 */
[----:B------:R-:W-:-:S03]  /*8ff0*/  IADD3 R8, P6, R3, UR5, RZ ;  /* 0x0000000503087c10 */ /* 0x000fc6000ffde0ff */
[----:B------:R-:W4:Y:S01]  /*9000*/  LDL R3, [R1+0x248] ;  /* 0x0002480001037983 */ /* 0x000f220000100800 */
[----:B------:R-:W-:-:S03]  /*9010*/  IADD3.X R9, R6, UR8, RZ, P6, !PT ;  /* 0x0000000806097c10 */ /* 0x000fc6000b7fe4ff */
[----:B------:R-:W4:Y:S01]  /*9020*/  LDL R6, [R1+0x254] ;  /* 0x0002540001067983 */ /* 0x000f220000100800 */
[----:B------:R-:W-:-:S03]  /*9030*/  IADD3 R228, P6, R5, UR5, RZ ;  /* 0x0000000505e47c10 */ /* 0x000fc6000ffde0ff */
[----:B------:R-:W4:Y:S04]  /*9040*/  LDL R5, [R1+0x250] ;  /* 0x0002500001057983 */ /* 0x000f280000100800 */
[----:B------:R-:W4:Y:S01]  /*9050*/  LDG.E.U8 R192, desc[UR48][R8.64] ;  /* 0x0000003008c07981 */ /* 0x000f22000c1e1100 */
[----:B------:R-:W-:-:S03]  /*9060*/  IADD3.X R229, R4, UR8, RZ, P6, !PT ;  /* 0x0000000804e57c10 */ /* 0x000fc6000b7fe4ff */
[----:B------:R0:W4:Y:S04]  /*9070*/  LDG.E.U8 R4, desc[UR48][R156.64] ;  /* 0x000000309c047981 */ /* 0x000128000c1e1100 */
[----:B------:R-:W4:Y:S01]  /*9080*/  LDG.E.U8 R228, desc[UR48][R228.64] ;  /* 0x00000030e4e47981 */ /* 0x000f22000c1e1100 */
[----:B0-----:R-:W-:-:S04]  /*9090*/  IADD3 R156, P6, R217, UR5, RZ ;  /* 0x00000005d99c7c10 */ /* 0x001fc8000ffde0ff */
[----:B------:R-:W-:Y:S02]  /*90a0*/  IADD3.X R157, R10, UR8, RZ, P6, !PT ;  /* 0x000000080a9d7c10 */ /* 0x000fe4000b7fe4ff */
[----:B--2---:R-:W-:-:S04]  /*90b0*/  IADD3 R182, P6, R2, UR5, RZ ;  /* 0x0000000502b67c10 */ /* 0x004fc8000ffde0ff */
[----:B---3--:R-:W-:Y:S02]  /*90c0*/  IADD3.X R183, R0, UR8, RZ, P6, !PT ;  /* 0x0000000800b77c10 */ /* 0x008fe4000b7fe4ff */
[----:B------:R4:W2:Y:S04]  /*90d0*/  LDG.E.U8 R0, desc[UR48][R170.64] ;  /* 0x00000030aa007981 */ /* 0x0008a8000c1e1100 */
[----:B------:R-:W3:Y:S01]  /*90e0*/  LDG.E.U8 R182, desc[UR48][R182.64] ;  /* 0x00000030b6b67981 */ /* 0x000ee2000c1e1100 */
[----:B----4-:R-:W-:-:S04]  /*90f0*/  IADD3 R170, P6, R7, UR5, RZ ;  /* 0x0000000507aa7c10 */ /* 0x010fc8000ffde0ff */
[----:B------:R-:W-:-:S05]  /*9100*/  IADD3.X R171, R3, UR8, RZ, P6, !PT ;  /* 0x0000000803ab7c10 */ /* 0x000fca000b7fe4ff */
[----:B------:R-:W4:Y:S01]  /*9110*/  LDG.E.U8 R170, desc[UR48][R170.64] ;  /* 0x00000030aaaa7981 */ /* 0x000f22000c1e1100 */
[----:B------:R-:W-:-:S04]  /*9120*/  IADD3 R168, P6, R6, UR5, RZ ;  /* 0x0000000506a87c10 */ /* 0x000fc8000ffde0ff */
[----:B------:R-:W-:Y:S02]  /*9130*/  IADD3.X R169, R5, UR8, RZ, P6, !PT ;  /* 0x0000000805a97c10 */ /* 0x000fe4000b7fe4ff */
[----:B------:R-:W3:Y:S04]  /*9140*/  LDG.E.U8 R5, desc[UR48][R178.64] ;  /* 0x00000030b2057981 */ /* 0x000ee8000c1e1100 */
[----:B------:R-:W4:Y:S04]  /*9150*/  LDG.E.U8 R171, desc[UR48][R168.64] ;  /* 0x00000030a8ab7981 */ /* 0x000f28000c1e1100 */
[----:B------:R0:W-:Y:S04]  /*9160*/  STL [R1+0x344], R4 ;  /* 0x0003440401007387 */ /* 0x0001e80000100800 */
[----:B------:R-:W4:Y:S04]  /*9170*/  LDL R2, [R1+0x258] ;  /* 0x0002580001027983 */ /* 0x000f280000100800 */
[----:B0-----:R-:W4:Y:S04]  /*9180*/  LDL R4, [R1+0x25c] ;  /* 0x00025c0001047983 */ /* 0x001f280000100800 */
[----:B--2---:R0:W-:Y:S04]  /*9190*/  STL [R1+0x348], R0 ;  /* 0x0003480001007387 */ /* 0x0041e80000100800 */
[----:B------:R-:W2:Y:S04]  /*91a0*/  LDL R217, [R1+0x264] ;  /* 0x0002640001d97983 */ /* 0x000ea80000100800 */
[----:B------:R-:W2:Y:S04]  /*91b0*/  LDL R3, [R1+0x260] ;  /* 0x0002600001037983 */ /* 0x000ea80000100800 */
[----:B------:R-:W2:Y:S04]  /*91c0*/  LDL R242, [R1+0x26c] ;  /* 0x00026c0001f27983 */ /* 0x000ea80000100800 */
[----:B------:R-:W2:Y:S04]  /*91d0*/  LDL R241, [R1+0x268] ;  /* 0x0002680001f17983 */ /* 0x000ea80000100800 */
[----:B------:R-:W2:Y:S04]  /*91e0*/  LDL R7, [R1+0x274] ;  /* 0x0002740001077983 */ /* 0x000ea80000100800 */
[----:B0-----:R-:W2:Y:S04]  /*91f0*/  LDL R0, [R1+0x270] ;  /* 0x0002700001007983 */ /* 0x001ea80000100800 */
[----:B------:R-:W-:Y:S04]  /*9200*/  STL [R1+0x78], R251 ;  /* 0x000078fb01007387 */ /* 0x000fe80000100800 */
[----:B---3--:R0:W-:Y:S04]  /*9210*/  STL [R1+0x34c], R5 ;  /* 0x00034c0501007387 */ /* 0x0081e80000100800 */
[----:B------:R-:W3:Y:S04]  /*9220*/  LDL R10, [R1+0x27c] ;  /* 0x00027c00010a7983 */ /* 0x000ee80000100800 */
[----:B------:R1:W-:Y:S04]  /*9230*/  STL [R1+0x84], R243 ;  /* 0x000084f301007387 */ /* 0x0003e80000100800 */
[----:B0-----:R-:W3:Y:S04]  /*9240*/  LDG.E.U8 R5, desc[UR48][R164.64] ;  /* 0x00000030a4057981 */ /* 0x001ee8000c1e1100 */
[----:B------:R-:W3:Y:S04]  /*9250*/  LDL R6, [R1+0x278] ;  /* 0x0002780001067983 */ /* 0x000ee80000100800 */
[----:B-1----:R2:W3:Y:S01]  /*9260*/  LDG.E.U8 R243, desc[UR48][R160.64] ;  /* 0x00000030a0f37981 */ /* 0x0024e2000c1e1100 */
[----:B----4-:R-:W-:-:S03]  /*9270*/  IADD3 R162, P6, R4, UR5, RZ ;  /* 0x0000000504a27c10 */ /* 0x010fc6000ffde0ff */
[----:B------:R-:W4:Y:S01]  /*9280*/  LDL R4, [R1+0x284] ;  /* 0x0002840001047983 */ /* 0x000f220000100800 */
[----:B------:R-:W-:-:S03]  /*9290*/  IADD3.X R163, R2, UR8, RZ, P6, !PT ;  /* 0x0000000802a37c10 */ /* 0x000fc6000b7fe4ff */
[----:B------:R-:W-:Y:S04]  /*92a0*/  STL [R1+0x74], R250 ;  /* 0x000074fa01007387 */ /* 0x000fe80000100800 */
[----:B------:R-:W4:Y:S04]  /*92b0*/  LDG.E.U8 R2, desc[UR48][R166.64] ;  /* 0x00000030a6027981 */ /* 0x000f28000c1e1100 */
[----:B------:R-:W4:Y:S01]  /*92c0*/  LDG.E.U8 R183, desc[UR48][R162.64] ;  /* 0x00000030a2b77981 */ /* 0x000f22000c1e1100 */
[----:B--2---:R-:W-:-:S03]  /*92d0*/  IADD3 R160, P6, R217, UR5, RZ ;  /* 0x00000005d9a07c10 */ /* 0x004fc6000ffde0ff */
[----:B------:R0:W2:Y:S01]  /*92e0*/  LDG.E.U8 R217, desc[UR48][R158.64] ;  /* 0x000000309ed97981 */ /* 0x0000a2000c1e1100 */
[----:B------:R-:W-:-:S03]  /*92f0*/  IADD3.X R161, R3, UR8, RZ, P6, !PT ;  /* 0x0000000803a17c10 */ /* 0x000fc6000b7fe4ff */
[----:B------:R-:W4:Y:S04]  /*9300*/  LDL R3, [R1+0x280] ;  /* 0x0002800001037983 */ /* 0x000f280000100800 */
[----:B------:R-:W4:Y:S01]  /*9310*/  LDG.E.U8 R193, desc[UR48][R160.64] ;  /* 0x00000030a0c17981 */ /* 0x000f22000c1e1100 */
[----:B0-----:R-:W-:-:S04]  /*9320*/  IADD3 R158, P6, R242, UR5, RZ ;  /* 0x00000005f29e7c10 */ /* 0x001fc8000ffde0ff */
[----:B------:R-:W-:Y:S02]  /*9330*/  IADD3.X R159, R241, UR8, RZ, P6, !PT ;  /* 0x00000008f19f7c10 */ /* 0x000fe4000b7fe4ff */
[----:B------:R-:W-:Y:S02]  /*9340*/  IADD3 R164, P6, R7, UR5, RZ ;  /* 0x0000000507a47c10 */ /* 0x000fe4000ffde0ff */
[----:B------:R-:W4:Y:S02]  /*9350*/  LDG.E.U8 R7, desc[UR48][R200.64] ;  /* 0x00000030c8077981 */ /* 0x000f24000c1e1100 */
[----:B------:R-:W-:Y:S02]  /*9360*/  IADD3.X R165, R0, UR8, RZ, P6, !PT ;  /* 0x0000000800a57c10 */ /* 0x000fe4000b7fe4ff */
[----:B------:R-:W4:Y:S01]  /*9370*/  LDG.E.U8 R0, desc[UR48][R226.64] ;  /* 0x00000030e2007981 */ /* 0x000f22000c1e1100 */
[----:B---3--:R-:W-:-:S03]  /*9380*/  IADD3 R166, P6, R10, UR5, RZ ;  /* 0x000000050aa67c10 */ /* 0x008fc6000ffde0ff */
[----:B------:R0:W-:Y:S04]  /*9390*/  STL [R1+0x354], R5 ;  /* 0x0003540501007387 */ /* 0x0001e80000100800 */
[----:B------:R1:W-:Y:S01]  /*93a0*/  STL [R1+0x80], R247 ;  /* 0x000080f701007387 */ /* 0x0003e20000100800 */
[----:B------:R-:W-:-:S05]  /*93b0*/  IADD3.X R167, R6, UR8, RZ, P6, !PT ;  /* 0x0000000806a77c10 */ /* 0x000fca000b7fe4ff */
[----:B------:R-:W3:Y:S04]  /*93c0*/  LDG.E.U8 R196, desc[UR48][R166.64] ;  /* 0x00000030a6c47981 */ /* 0x000ee8000c1e1100 */
[----:B0-----:R-:W3:Y:S04]  /*93d0*/  LDG.E.U8 R5, desc[UR48][R208.64] ;  /* 0x00000030d0057981 */ /* 0x001ee8000c1e1100 */
[----:B--2---:R-:W-:Y:S04]  /*93e0*/  STL [R1+0x358], R217 ;  /* 0x000358d901007387 */ /* 0x004fe80000100800 */
[----:B------:R0:W-:Y:S04]  /*93f0*/  STL [R1+0x70], R246 ;  /* 0x000070f601007387 */ /* 0x0001e80000100800 */
[----:B------:R-:W2:Y:S04]  /*9400*/  LDL R251, [R1+0x28c] ;  /* 0x00028c0001fb7983 */ /* 0x000ea80000100800 */
[----:B------:R-:W3:Y:S04]  /*9410*/  LDL R6, [R1+0x288] ;  /* 0x0002880001067983 */ /* 0x000ee80000100800 */
[----:B------:R4:W-:Y:S04]  /*9420*/  STL [R1+0x7c], R244 ;  /* 0x00007cf401007387 */ /* 0x0009e80000100800 */
[----:B------:R-:W3:Y:S04]  /*9430*/  LDL R250, [R1+0x294] ;  /* 0x0002940001fa7983 */ /* 0x000ee80000100800 */
[----:B-1----:R-:W3:Y:S04]  /*9440*/  LDL R247, [R1+0x290] ;  /* 0x0002900001f77983 */ /* 0x002ee80000100800 */
[----:B0-----:R-:W3:Y:S04]  /*9450*/  LDL R246, [R1+0x29c] ;  /* 0x00029c0001f67983 */ /* 0x001ee80000100800 */
[----:B----4-:R-:W4:Y:S04]  /*9460*/  LDL R244, [R1+0x298] ;  /* 0x0002980001f47983 */ /* 0x010f280000100800 */
[----:B------:R0:W-:Y:S04]  /*9470*/  STL [R1+0x68], R243 ;  /* 0x000068f301007387 */ /* 0x0001e80000100800 */
[----:B------:R-:W4:Y:S04]  /*9480*/  LDL R242, [R1+0x2a0] ;  /* 0x0002a00001f27983 */ /* 0x000f280000100800 */
[----:B------:R-:W4:Y:S04]  /*9490*/  LDL R241, [R1+0x2ac] ;  /* 0x0002ac0001f17983 */ /* 0x000f280000100800 */
[----:B0-----:R-:W4:Y:S01]  /*94a0*/  LDL R243, [R1+0x2a4] ;  /* 0x0002a40001f37983 */ /* 0x001f220000100800 */
[----:B------:R-:W-:-:S03]  /*94b0*/  IADD3 R174, P6, R4, UR5, RZ ;  /* 0x0000000504ae7c10 */ /* 0x000fc6000ffde0ff */
[----:B------:R-:W4:Y:S01]  /*94c0*/  LDL R227, [R1+0x2a8] ;  /* 0x0002a80001e37983 */ /* 0x000f220000100800 */
[----:B------:R-:W-:-:S03]  /*94d0*/  IADD3.X R175, R3, UR8, RZ, P6, !PT ;  /* 0x0000000803af7c10 */ /* 0x000fc6000b7fe4ff */
[----:B------:R-:W4:Y:S04]  /*94e0*/  LDL R226, [R1+0x2b4] ;  /* 0x0002b40001e27983 */ /* 0x000f280000100800 */
[----:B------:R-:W4:Y:S04]  /*94f0*/  LDL R10, [R1+0x2b0] ;  /* 0x0002b000010a7983 */ /* 0x000f280000100800 */
[----:B------:R-:W4:Y:S04]  /*9500*/  LDL R229, [R1+0x2dc] ;  /* 0x0002dc0001e57983 */ /* 0x000f280000100800 */
[----:B------:R-:W4:Y:S04]  /*9510*/  LDG.E.U8 R4, desc[UR48][R222.64] ;  /* 0x00000030de047981 */ /* 0x000f28000c1e1100 */
[----:B------:R-:W4:Y:S04]  /*9520*/  LDL R225, [R1+0x2e0] ;  /* 0x0002e00001e17983 */ /* 0x000f280000100800 */
[----:B------:R-:W4:Y:S04]  /*9530*/  LDG.E.U8 R217, desc[UR48][R194.64] ;  /* 0x00000030c2d97981 */ /* 0x000f28000c1e1100 */
[----:B------:R-:W4:Y:S04]  /*9540*/  LDL R223, [R1+0x2ec] ;  /* 0x0002ec0001df7983 */ /* 0x000f280000100800 */
[----:B------:R-:W4:Y:S04]  /*9550*/  LDL R222, [R1+0x2e8] ;  /* 0x0002e80001de7983 */ /* 0x000f280000100800 */
[----:B------:R-:W4:Y:S04]  /*9560*/  LDG.E.U8 R194, desc[UR48][R158.64] ;  /* 0x000000309ec27981 */ /* 0x000f28000c1e1100 */
[----:B------:R-:W4:Y:S04]  /*9570*/  LDL R221, [R1+0x2f4] ;  /* 0x0002f40001dd7983 */ /* 0x000f280000100800 */
[----:B------:R-:W4:Y:S04]  /*9580*/  LDL R219, [R1+0x2f0] ;  /* 0x0002f00001db7983 */ /* 0x000f280000100800 */
[----:B------:R-:W4:Y:S04]  /*9590*/  LDG.E.U8 R195, desc[UR48][R164.64] ;  /* 0x00000030a4c37981 */ /* 0x000f28000c1e1100 */
[----:B------:R-:W4:Y:S04]  /*95a0*/  LDG.E.U8 R174, desc[UR48][R174.64] ;  /* 0x00000030aeae7981 */ /* 0x000f28000c1e1100 */
[----:B------:R-:W4:Y:S01]  /*95b0*/  LDG.E.U8 R3, desc[UR48][R202.64] ;  /* 0x00000030ca037981 */ /* 0x000f22000c1e1100 */
[----:B--2---:R-:W-:-:S03]  /*95c0*/  IADD3 R178, P6, R251, UR5, RZ ;  /* 0x00000005fbb27c10 */ /* 0x004fc6000ffde0ff */
[----:B------:R-:W2:Y:S01]  /*95d0*/  LDL R251, [R1+0x2bc] ;  /* 0x0002bc0001fb7983 */ /* 0x000ea20000100800 */
[----:B---3--:R-:W-:-:S03]  /*95e0*/  IADD3.X R179, R6, UR8, RZ, P6, !PT ;  /* 0x0000000806b37c10 */ /* 0x008fc6000b7fe4ff */
[----:B------:R-:W3:Y:S04]  /*95f0*/  LDG.E.U8 R6, desc[UR48][R206.64] ;  /* 0x00000030ce067981 */ /* 0x000ee8000c1e1100 */
[----:B------:R-:W3:Y:S01]  /*9600*/  LDG.E.U8 R178, desc[UR48][R178.64] ;  /* 0x00000030b2b27981 */ /* 0x000ee2000c1e1100 */
[----:B------:R-:W-:-:S03]  /*9610*/  IADD3 R184, P6, R250, UR5, RZ ;  /* 0x00000005fab87c10 */ /* 0x000fc6000ffde0ff */
[----:B------:R-:W3:Y:S01]  /*9620*/  LDL R250, [R1+0x2b8] ;  /* 0x0002b80001fa7983 */ /* 0x000ee20000100800 */
[----:B------:R-:W-:-:S03]  /*9630*/  IADD3.X R185, R247, UR8, RZ, P6, !PT ;  /* 0x00000008f7b97c10 */ /* 0x000fc6000b7fe4ff */
[----:B------:R-:W3:Y:S01]  /*9640*/  LDL R247, [R1+0x2c4] ;  /* 0x0002c40001f77983 */ /* 0x000ee20000100800 */
[----:B------:R-:W-:-:S03]  /*9650*/  IADD3 R186, P6, R246, UR5, RZ ;  /* 0x00000005f6ba7c10 */ /* 0x000fc6000ffde0ff */
[----:B------:R-:W3:Y:S01]  /*9660*/  LDL R246, [R1+0x2c0] ;  /* 0x0002c00001f67983 */ /* 0x000ee20000100800 */
[----:B----4-:R-:W-:-:S03]  /*9670*/  IADD3.X R187, R244, UR8, RZ, P6, !PT ;  /* 0x00000008f4bb7c10 */ /* 0x010fc6000b7fe4ff */
[----:B------:R-:W4:Y:S04]  /*9680*/  LDL R244, [R1+0x2cc] ;  /* 0x0002cc0001f47983 */ /* 0x000f280000100800 */
[----:B------:R-:W4:Y:S04]  /*9690*/  LDG.E.U8 R184, desc[UR48][R184.64] ;  /* 0x00000030b8b87981 */ /* 0x000f28000c1e1100 */
[----:B------:R-:W4:Y:S01]  /*96a0*/  LDG.E.U8 R186, desc[UR48][R186.64] ;  /* 0x00000030baba7981 */ /* 0x000f22000c1e1100 */
        /* <DEDUP_REMOVED lines=10> */
[----:B------:R-:W4:Y:S04]  /*9750*/  LDL R226, [R1+0x2e4] ;  /* 0x0002e40001e27983 */ /* 0x000f280000100800 */
[----:B------:R2:W4:Y:S04]  /*9760*/  LDG.E.U8 R10, desc[UR48][R156.64] ;  /* 0x000000309c0a7981 */ /* 0x000528000c1e1100 */
[----:B------:R0:W4:Y:S04]  /*9770*/  LDG.E.U8 R175, desc[UR48][R8.64] ;  /* 0x0000003008af7981 */ /* 0x000128000c1e1100 */
[----:B------:R-:W4:Y:S04]  /*9780*/  LDG.E.U8 R188, desc[UR48][R188.64] ;  /* 0x00000030bcbc7981 */ /* 0x000f28000c1e1100 */
[----:B------:R-:W4:Y:S01]  /*9790*/  LDG.E.U8 R190, desc[UR48][R190.64] ;  /* 0x00000030bebe7981 */ /* 0x000f22000c1e1100 */
[----:B--2---:R-:W-:-:S03]  /*97a0*/  IADD3 R156, P6, R251, UR5, RZ ;  /* 0x00000005fb9c7c10 */ /* 0x004fc6000ffde0ff */
[----:B------:R-:W2:Y:S01]  /*97b0*/  LDL R251, [R1+0x2f8] ;  /* 0x0002f80001fb7983 */ /* 0x000ea20000100800 */
[----:B---3--:R-:W-:-:S03]  /*97c0*/  IADD3.X R157, R250, UR8, RZ, P6, !PT ;  /* 0x00000008fa9d7c10 */ /* 0x008fc6000b7fe4ff */
[----:B------:R-:W3:Y:S01]  /*97d0*/  LDL R250, [R1+0x30c] ;  /* 0x00030c0001fa7983 */ /* 0x000ee20000100800 */
[----:B------:R-:W-:-:S03]  /*97e0*/  IADD3 R168, P6, R247, UR5, RZ ;  /* 0x00000005f7a87c10 */ /* 0x000fc6000ffde0ff */
[----:B------:R-:W3:Y:S01]  /*97f0*/  LDL R247, [R1+0x310] ;  /* 0x0003100001f77983 */ /* 0x000ee20000100800 */
[----:B------:R-:W-:-:S03]  /*9800*/  IADD3.X R169, R246, UR8, RZ, P6, !PT ;  /* 0x00000008f6a97c10 */ /* 0x000fc6000b7fe4ff */
[----:B------:R-:W3:Y:S01]  /*9810*/  LDL R246, [R1+0x314] ;  /* 0x0003140001f67983 */ /* 0x000ee20000100800 */
[----:B----4-:R-:W-:-:S03]  /*9820*/  IADD3 R160, P6, R244, UR5, RZ ;  /* 0x00000005f4a07c10 */ /* 0x010fc6000ffde0ff */
[----:B------:R-:W4:Y:S04]  /*9830*/  LDL R244, [R1+0x300] ;  /* 0x0003000001f47983 */ /* 0x000f280000100800 */
[----:B------:R1:W4:Y:S04]  /*9840*/  LDG.E.U8 R179, desc[UR48][R156.64] ;  /* 0x000000309cb37981 */ /* 0x000328000c1e1100 */
[----:B------:R-:W4:Y:S01]  /*9850*/  LDG.E.U8 R168, desc[UR48][R168.64] ;  /* 0x00000030a8a87981 */ /* 0x000f22000c1e1100 */
[----:B------:R-:W-:-:S03]  /*9860*/  IADD3.X R161, R243, UR8, RZ, P6, !PT ;  /* 0x00000008f3a17c10 */ /* 0x000fc6000b7fe4ff */
[----:B------:R-:W4:Y:S01]  /*9870*/  LDL R243, [R1+0x304] ;  /* 0x0003040001f37983 */ /* 0x000f220000100800 */
[----:B------:R-:W-:-:S03]  /*9880*/  IADD3 R158, P6, R242, UR5, RZ ;  /* 0x00000005f29e7c10 */ /* 0x000fc6000ffde0ff */
[----:B------:R-:W4:Y:S01]  /*9890*/  LDL R242, [R1+0x308] ;  /* 0x0003080001f27983 */ /* 0x000f220000100800 */
[----:B------:R-:W-:-:S03]  /*98a0*/  IADD3.X R159, R241, UR8, RZ, P6, !PT ;  /* 0x00000008f19f7c10 */ /* 0x000fc6000b7fe4ff */
[----:B------:R-:W1:Y:S01]  /*98b0*/  LDL R241, [R1+0x2fc] ;  /* 0x0002fc0001f17983 */ /* 0x000e620000100800 */
[----:B------:R-:W-:-:S03]  /*98c0*/  IADD3 R162, P6, R229, UR5, RZ ;  /* 0x00000005e5a27c10 */ /* 0x000fc6000ffde0ff */
[----:B------:R3:W4:Y:S01]  /*98d0*/  LDG.E.U8 R185, desc[UR48][R158.64] ;  /* 0x000000309eb97981 */ /* 0x000722000c1e1100 */
[----:B------:R-:W-:Y:S02]  /*98e0*/  IADD3.X R163, R227, UR8, RZ, P6, !PT ;  /* 0x00000008e3a37c10 */ /* 0x000fe4000b7fe4ff */
[----:B------:R-:W-:Y:S01]  /*98f0*/  IADD3 R164, P6, R226, UR5, RZ ;  /* 0x00000005e2a47c10 */ /* 0x000fe2000ffde0ff */
[----:B------:R-:W4:Y:S03]  /*9900*/  LDL.LU R229, [R1+0x4c] ;  /* 0x00004c0001e57983 */ /* 0x000f260000300800 */
[----:B------:R-:W-:Y:S01]  /*9910*/  IADD3.X R165, R225, UR8, RZ, P6, !PT ;  /* 0x00000008e1a57c10 */ /* 0x000fe2000b7fe4ff */
[----:B------:R4:W4:Y:S01]  /*9920*/  LDG.E.U8 R169, desc[UR48][R160.64] ;  /* 0x00000030a0a97981 */ /* 0x000922000c1e1100 */
[----:B------:R-:W-:-:S03]  /*9930*/  IADD3 R166, P6, R223, UR5, RZ ;  /* 0x00000005dfa67c10 */ /* 0x000fc6000ffde0ff */
[----:B------:R-:W4:Y:S01]  /*9940*/  LDG.E.U8 R162, desc[UR48][R162.64] ;  /* 0x00000030a2a27981 */ /* 0x000f22000c1e1100 */
[----:B------:R-:W-:Y:S02]  /*9950*/  IADD3.X R167, R222, UR8, RZ, P6, !PT ;  /* 0x00000008dea77c10 */ /* 0x000fe4000b7fe4ff */
[----:B0-----:R-:W-:Y:S01]  /*9960*/  IADD3 R8, P6, R221, UR5, RZ ;  /* 0x00000005dd087c10 */ /* 0x001fe2000ffde0ff */
[----:B------:R-:W4:Y:S03]  /*9970*/  LDG.E.U8 R164, desc[UR48][R164.64] ;  /* 0x00000030a4a47981 */ /* 0x000f26000c1e1100 */
[----:B------:R-:W-:Y:S01]  /*9980*/  IADD3.X R9, R219, UR8, RZ, P6, !PT ;  /* 0x00000008db097c10 */ /* 0x000fe2000b7fe4ff */
[----:B------:R-:W4:Y:S04]  /*9990*/  LDL.LU R221, [R1+0x48] ;  /* 0x0000480001dd7983 */ /* 0x000f280000300800 */
[----:B------:R-:W4:Y:S04]  /*99a0*/  LDL.LU R219, [R1+0x38] ;  /* 0x0000380001db7983 */ /* 0x000f280000300800 */
[----:B------:R-:W4:Y:S04]  /*99b0*/  LDL.LU R225, [R1+0x34] ;  /* 0x0000340001e17983 */ /* 0x000f280000300800 */
[----:B------:R-:W4:Y:S04]  /*99c0*/  LDL.LU R222, [R1+0x18] ;  /* 0x0000180001de7983 */ /* 0x000f280000300800 */
[----:B------:R-:W4:Y:S04]  /*99d0*/  LDL.LU R223, [R1+0x14] ;  /* 0x0000140001df7983 */ /* 0x000f280000300800 */
[----:B------:R-:W4:Y:S04]  /*99e0*/  LDL.LU R226, [R1+0x8] ;  /* 0x0000080001e27983 */ /* 0x000f280000300800 */
[----:B------:R-:W4:Y:S04]  /*99f0*/  LDL.LU R227, [R1+0x4] ;  /* 0x0000040001e37983 */ /* 0x000f280000300800 */
[----:B------:R-:W4:Y:S04]  /*9a00*/  LDG.E.U8 R165, desc[UR48][R8.64] ;  /* 0x0000003008a57981 */ /* 0x000f28000c1e1100 */
[----:B------:R-:W4:Y:S01]  /*9a10*/  LDG.E.U8 R166, desc[UR48][R166.64] ;  /* 0x00000030a6a67981 */ /* 0x000f22000c1e1100 */
[----:B-1----:R-:W-:-:S03]  /*9a20*/  IADD3 R156, P6, R241, UR5, RZ ;  /* 0x00000005f19c7c10 */ /* 0x002fc6000ffde0ff */
[----:B------:R-:W4:Y:S01]  /*9a30*/  LDL.LU R241, [R1+0x3a0] ;  /* 0x0003a00001f17983 */ /* 0x000f220000300800 */
[----:B--2---:R-:W-:Y:S02]  /*9a40*/  IADD3.X R157, R251, UR8, RZ, P6, !PT ;  /* 0x00000008fb9d7c10 */ /* 0x004fe4000b7fe4ff */
[----:B---3--:R-:W-:Y:S01]  /*9a50*/  IADD3 R158, P6, R250, UR5, RZ ;  /* 0x00000005fa9e7c10 */ /* 0x008fe2000ffde0ff */
[----:B------:R-:W2:Y:S03]  /*9a60*/  LDL R251, [R1+0x320] ;  /* 0x0003200001fb7983 */ /* 0x000ea60000100800 */
[----:B----4-:R-:W-:Y:S01]  /*9a70*/  IADD3.X R159, R242, UR8, RZ, P6, !PT ;  /* 0x00000008f29f7c10 */ /* 0x010fe2000b7fe4ff */
[----:B------:R-:W3:Y:S01]  /*9a80*/  LDL R250, [R1+0x324] ;  /* 0x0003240001fa7983 */ /* 0x000ee20000100800 */
[----:B------:R-:W-:-:S03]  /*9a90*/  IADD3 R160, P6, R243, UR5, RZ ;  /* 0x00000005f3a07c10 */ /* 0x000fc6000ffde0ff */
[----:B------:R0:W4:Y:S01]  /*9aa0*/  LDG.E.U8 R163, desc[UR48][R158.64] ;  /* 0x000000309ea37981 */ /* 0x000122000c1e1100 */
[----:B------:R-:W-:-:S03]  /*9ab0*/  IADD3.X R161, R244, UR8, RZ, P6, !PT ;  /* 0x00000008f4a17c10 */ /* 0x000fc6000b7fe4ff */
[----:B------:R-:W4:Y:S04]  /*9ac0*/  LDL.LU R242, [R1+0x39c] ;  /* 0x00039c0001f27983 */ /* 0x000f280000300800 */
[----:B------:R-:W4:Y:S01]  /*9ad0*/  LDL.LU R243, [R1+0x398] ;  /* 0x0003980001f37983 */ /* 0x000f220000300800 */
[----:B0-----:R-:W-:-:S03]  /*9ae0*/  IADD3 R158, P6, R246, UR5, RZ ;  /* 0x00000005f69e7c10 */ /* 0x001fc6000ffde0ff */
[----:B------:R-:W4:Y:S01]  /*9af0*/  LDL.LU R244, [R1+0x394] ;  /* 0x0003940001f47983 */ /* 0x000f220000300800 */
[----:B------:R-:W-:-:S03]  /*9b00*/  IADD3.X R159, R247, UR8, RZ, P6, !PT ;  /* 0x00000008f79f7c10 */ /* 0x000fc6000b7fe4ff */
[----:B------:R-:W4:Y:S04]  /*9b10*/  LDL.LU R246, [R1+0x390] ;  /* 0x0003900001f67983 */ /* 0x000f280000300800 */
[----:B------:R-:W4:Y:S04]  /*9b20*/  LDL.LU R247, [R1+0x38c] ;  /* 0x00038c0001f77983 */ /* 0x000f280000300800 */
[----:B------:R-:W2:Y:S04]  /*9b30*/  LDL R9, [R1+0x31c] ;  /* 0x00031c0001097983 */ /* 0x000ea80000100800 */
[----:B------:R3:W4:Y:S04]  /*9b40*/  LDG.E.U8 R167, desc[UR48][R156.64] ;  /* 0x000000309ca77981 */ /* 0x000728000c1e1100 */
[----:B------:R-:W4:Y:S04]  /*9b50*/  LDG.E.U8 R160, desc[UR48][R160.64] ;  /* 0x00000030a0a07981 */ /* 0x000f28000c1e1100 */
[----:B------:R-:W4:Y:S01]  /*9b60*/  LDG.E.U8 R158, desc[UR48][R158.64] ;  /* 0x000000309e9e7981 */ /* 0x000f22000c1e1100 */
[----:B--2---:R-:W-:-:S03]  /*9b70*/  IADD3 R8, P6, R9, UR5, RZ ;  /* 0x0000000509087c10 */ /* 0x004fc6000ffde0ff */
[----:B------:R-:W2:Y:S02]  /*9b80*/  LDL R9, [R1+0x318] ;  /* 0x0003180001097983 */ /* 0x000ea40000100800 */
[----:B--2---:R-:W-:Y:S02]  /*9b90*/  IADD3.X R9, R9, UR8, RZ, P6, !PT ;  /* 0x0000000809097c10 */ /* 0x004fe4000b7fe4ff */
[----:B---3--:R-:W-:Y:S02]  /*9ba0*/  IADD3 R156, P6, R250, UR5, RZ ;  /* 0x00000005fa9c7c10 */ /* 0x008fe4000ffde0ff */
[----:B------:R-:W2:Y:S02]  /*9bb0*/  LDL.LU R250, [R1+0x388] ;  /* 0x0003880001fa7983 */ /* 0x000ea40000300800 */
[----:B------:R-:W-:Y:S02]  /*9bc0*/  IADD3.X R157, R251, UR8, RZ, P6, !PT ;  /* 0x00000008fb9d7c10 */ /* 0x000fe4000b7fe4ff */
[----:B------:R-:W3:Y:S01]  /*9bd0*/  LDL.LU R251, [R1+0x384] ;  /* 0x0003840001fb7983 */ /* 0x000ee20000300800 */
[----:B------:R-:W-:-:S02]  /*9be0*/  ISETP.NE.AND P6, PT, R252, RZ, PT ;  /* 0x000000fffc00720c */ /* 0x000fc40003fc5270 */
[----:B------:R-:W0:Y:S01]  /*9bf0*/  S2R R252, SR_TID.X ;  /* 0x0000000000fc7919 */ /* 0x000e220000002100 */
[----:B------:R1:W4:Y:S04]  /*9c00*/  LDG.E.U8 R8, desc[UR48][R8.64] ;  /* 0x0000003008087981 */ /* 0x000328000c1e1100 */
[----:B------:R4:W4:Y:S01]  /*9c10*/  LDG.E.U8 R156, desc[UR48][R156.64] ;  /* 0x000000309c9c7981 */ /* 0x000922000c1e1100 */
[----:B0-----:R-:W-:Y:S01]  /*9c20*/  LOP3.LUT R252, R252, 0x7f, RZ, 0xc0, !PT ;  /* 0x0000007ffcfc7812 */ /* 0x001fe200078ec0ff */
[----:B------:R-:W-:Y:S06]  /*9c30*/  BAR.SYNC.DEFER_BLOCKING 0x0 ;  /* 0x0000000000007b1d */ /* 0x000fec0000010000 */
[----:B------:R0:W-:Y:S04]  /*9c40*/  STS.U8 [R252+UR45+0x4000], R245 ;  /* 0x004000f5fc007988 */ /* 0x0001e8000800002d */
[----:B------:R1:W-:Y:S04]  /*9c50*/  STS.U8 [R252+UR45+0x4200], R248 ;  /* 0x004200f8fc007988 */ /* 0x0003e8000800002d */
[----:B------:R1:W-:Y:S04]  /*9c60*/  STS.U8 [R252+UR45+0x4400], R249 ;  /* 0x004400f9fc007988 */ /* 0x0003e8000800002d */
[----:B0-----:R-:W4:Y:S04]  /*9c70*/  LDL.LU R245, [R1+0x380] ;  /* 0x0003800001f57983 */ /* 0x001f280000300800 */
[----:B-1----:R-:W4:Y:S04]  /*9c80*/  LDL.LU R248, [R1+0x37c] ;  /* 0x00037c0001f87983 */ /* 0x002f280000300800 */
[----:B------:R-:W4:Y:S04]  /*9c90*/  LDL.LU R249, [R1+0x378] ;  /* 0x0003780001f97983 */ /* 0x000f280000300800 */
[----:B------:R0:W-:Y:S04]  /*9ca0*/  STS.U8 [R252+UR45+0x4600], R2 ;  /* 0x00460002fc007988 */ /* 0x0001e8000800002d */
[----:B0-----:R-:W4:Y:S01]  /*9cb0*/  LDL.LU R2, [R1+0x2c] ;  /* 0x00002c0001027983 */ /* 0x001f220000300800 */
[----:B------:R-:W-:-:S04]  /*9cc0*/  FMNMX R9, R229, R221, !PT ;  /* 0x000000dde5097209 */ /* 0x000fc80007800000 */
[----:B------:R-:W-:-:S04]  /*9cd0*/  FMNMX R9, R219, R9, !PT ;  /* 0x00000009db097209 */ /* 0x000fc80007800000 */
[----:B------:R-:W-:-:S04]  /*9ce0*/  FMNMX R9, R225, R9, !PT ;  /* 0x00000009e1097209 */ /* 0x000fc80007800000 */
[----:B------:R-:W-:-:S04]  /*9cf0*/  FMNMX R9, R222, R9, !PT ;  /* 0x00000009de097209 */ /* 0x000fc80007800000 */
[----:B------:R-:W-:-:S04]  /*9d00*/  FMNMX R9, R223, R9, !PT ;  /* 0x00000009df097209 */ /* 0x000fc80007800000 */
[----:B------:R-:W-:-:S04]  /*9d10*/  FMNMX R9, R226, R9, !PT ;  /* 0x00000009e2097209 */ /* 0x000fc80007800000 */
[----:B------:R-:W-:Y:S01]  /*9d20*/  FMNMX R9, R227, R9, !PT ;  /* 0x00000009e3097209 */ /* 0x000fe20007800000 */
[----:B------:R-:W-:Y:S04]  /*9d30*/  STS.U8 [R252+UR45+0x4800], R197 ;  /* 0x004800c5fc007988 */ /* 0x000fe8000800002d */
[----:B------:R-:W-:Y:S04]  /*9d40*/  STS.U8 [R252+UR45+0x4a00], R204 ;  /* 0x004a00ccfc007988 */ /* 0x000fe8000800002d */
[----:B------:R0:W-:Y:S02]  /*9d50*/  STS.U8 [R252+UR45+0x4c00], R224 ;  /* 0x004c00e0fc007988 */ /* 0x0001e4000800002d */
[----:B0-----:R-:W0:Y:S01]  /*9d60*/  S2R R224, SR_TID.X ;  /* 0x0000000000e07919 */ /* 0x001e220000002100 */
[----:B------:R-:W-:Y:S01]  /*9d70*/  FMNMX R159, R11, R12, !PT ;  /* 0x0000000c0b9f7209 */ /* 0x000fe20007800000 */
[----:B------:R-:W4:Y:S03]  /*9d80*/  LDL.LU R252, [R1+0x374] ;  /* 0x0003740001fc7983 */ /* 0x000f260000300800 */
[----:B------:R-:W-:-:S04]  /*9d90*/  FMNMX R159, R15, R159, !PT ;  /* 0x0000009f0f9f7209 */ /* 0x000fc80007800000 */
[----:B------:R-:W-:-:S04]  /*9da0*/  FMNMX R159, R17, R159, !PT ;  /* 0x0000009f119f7209 */ /* 0x000fc80007800000 */
[----:B------:R-:W-:-:S04]  /*9db0*/  FMNMX R159, R19, R159, !PT ;  /* 0x0000009f139f7209 */ /* 0x000fc80007800000 */
[----:B------:R-:W-:-:S04]  /*9dc0*/  FMNMX R159, R20, R159, !PT ;  /* 0x0000009f149f7209 */ /* 0x000fc80007800000 */
[----:B------:R-:W-:Y:S02]  /*9dd0*/  FMNMX R159, R23, R159, !PT ;  /* 0x0000009f179f7209 */ /* 0x000fe40007800000 */
[----:B0-----:R-:W-:-:S05]  /*9de0*/  LOP3.LUT R224, R224, 0x7f, RZ, 0xc0, !PT ;  /* 0x0000007fe0e07812 */ /* 0x001fca00078ec0ff */
[----:B------:R-:W-:Y:S04]  /*9df0*/  STS.U8 [R224+UR45+0x4e00], R198 ;  /* 0x004e00c6e0007988 */ /* 0x000fe8000800002d */
[----:B------:R-:W-:Y:S04]  /*9e00*/  STS.U8 [R224+UR45+0x5000], R192 ;  /* 0x005000c0e0007988 */ /* 0x000fe8000800002d */
[----:B------:R-:W-:Y:S04]  /*9e10*/  STS.U8 [R224+UR45+0x5200], R170 ;  /* 0x005200aae0007988 */ /* 0x000fe8000800002d */
[----:B------:R-:W-:Y:S04]  /*9e20*/  STS.U8 [R224+UR45+0x5400], R194 ;  /* 0x005400c2e0007988 */ /* 0x000fe8000800002d */
[----:B------:R-:W-:Y:S04]  /*9e30*/  STS.U8 [R224+UR45+0x5600], R178 ;  /* 0x005600b2e0007988 */ /* 0x000fe8000800002d */
[----:B------:R-:W-:Y:S04]  /*9e40*/  STS.U8 [R224+UR45+0x5800], R190 ;  /* 0x005800bee0007988 */ /* 0x000fe8000800002d */
[----:B------:R-:W-:Y:S04]  /*9e50*/  STS.U8 [R224+UR45+0x5a00], R169 ;  /* 0x005a00a9e0007988 */ /* 0x000fe8000800002d */
[----:B------:R-:W-:Y:S01]  /*9e60*/  STS.U8 [R224+UR45+0x5c00], R166 ;  /* 0x005c00a6e0007988 */ /* 0x000fe2000800002d */
[----:B---3--:R-:W-:-:S04]  /*9e70*/  FMNMX R9, R251, R9, !PT ;  /* 0x00000009fb097209 */ /* 0x008fc80007800000 */
[----:B--2---:R-:W-:-:S04]  /*9e80*/  FMNMX R9, R250, R9, !PT ;  /* 0x00000009fa097209 */ /* 0x004fc80007800000 */
[----:B----4-:R-:W-:-:S04]  /*9e90*/  FMNMX R9, R247, R9, !PT ;  /* 0x00000009f7097209 */ /* 0x010fc80007800000 */
[----:B------:R-:W-:-:S04]  /*9ea0*/  FMNMX R9, R246, R9, !PT ;  /* 0x00000009f6097209 */ /* 0x000fc80007800000 */
[----:B------:R-:W-:-:S04]  /*9eb0*/  FMNMX R9, R243, R9, !PT ;  /* 0x00000009f3097209 */ /* 0x000fc80007800000 */
[----:B------:R-:W-:-:S04]  /*9ec0*/  FMNMX R9, R242, R9, !PT ;  /* 0x00000009f2097209 */ /* 0x000fc80007800000 */
[----:B------:R-:W-:-:S04]  /*9ed0*/  FMNMX R9, R239, R9, !PT ;  /* 0x00000009ef097209 */ /* 0x000fc80007800000 */
[----:B------:R-:W-:-:S05]  /*9ee0*/  FMNMX R9, R238, R9, !PT ;  /* 0x00000009ee097209 */ /* 0x000fca0007800000 */
[----:B------:R-:W0:Y:S02]  /*9ef0*/  SHFL.BFLY PT, R157, R9, 0x2, 0x1f ;  /* 0x0c401f00099d7f89 */ /* 0x000e2400000e0000 */
[----:B0-----:R-:W-:-:S05]  /*9f00*/  FMNMX R157, R9, R157, !PT ;  /* 0x0000009d099d7209 */ /* 0x001fca0007800000 */
[----:B------:R-:W0:Y:S04]  /*9f10*/  SHFL.BFLY PT, R9, R157, 0x1, 0x1f ;  /* 0x0c201f009d097f89 */ /* 0x000e2800000e0000 */
[----:B------:R1:W-:Y:S02]  /*9f20*/  STS.U8 [R224+UR45+0x5e00], R163 ;  /* 0x005e00a3e0007988 */ /* 0x0003e4000800002d */
[----:B-1----:R-:W-:Y:S02]  /*9f30*/  FMNMX R163, R152, R159, !PT ;  /* 0x0000009f98a37209 */ /* 0x002fe40007800000 */
[----:B------:R-:W2:Y:S01]  /*9f40*/  LDL.LU R224, [R1+0x3c] ;  /* 0x00003c0001e07983 */ /* 0x000ea20000300800 */
[----:B0-----:R-:W-:-:S04]  /*9f50*/  FMNMX R9, R157, R9, !PT ;  /* 0x000000099d097209 */ /* 0x001fc80007800000 */
[----:B------:R-:W-:-:S05]  /*9f60*/  FMNMX R9, R9, R2, !PT ;  /* 0x0000000209097209 */ /* 0x000fca0007800000 */
[--C-:B------:R-:W-:Y:S01]  /*9f70*/  FADD R161, R221, -R9.reuse ;  /* 0x80000009dda17221 */ /* 0x100fe20000000000 */
[--C-:B------:R-:W-:Y:S02]  /*9f80*/  FADD R157, R229, -R9.reuse ;  /* 0x80000009e59d7221 */ /* 0x100fe40000000000 */
[----:B------:R-:W2:Y:S01]  /*9f90*/  LDL.LU R229, [R1+0x50] ;  /* 0x0000500001e57983 */ /* 0x000ea20000300800 */
[----:B------:R-:W-:Y:S01]  /*9fa0*/  FMUL R159, R161, 1.4426950216293334961 ;  /* 0x3fb8aa3ba19f7820 */ /* 0x000fe20000400000 */
[----:B------:R-:W-:Y:S01]  /*9fb0*/  FMNMX R161, R230, R163, !PT ;  /* 0x000000a3e6a17209 */ /* 0x000fe20007800000 */
[--C-:B------:R-:W-:Y:S01]  /*9fc0*/  FADD R163, R219, -R9.reuse ;  /* 0x80000009dba37221 */ /* 0x100fe20000000000 */
[----:B------:R-:W3:Y:S02]  /*9fd0*/  LDL.LU R221, [R1+0x44] ;  /* 0x0000440001dd7983 */ /* 0x000ee40000300800 */
[----:B------:R-:W-:Y:S01]  /*9fe0*/  FMNMX R166, R216, R161, !PT ;  /* 0x000000a1d8a67209 */ /* 0x000fe20007800000 */
[----:B------:R-:W-:Y:S01]  /*9ff0*/  FMUL R161, R163, 1.4426950216293334961 ;  /* 0x3fb8aa3ba3a17820 */ /* 0x000fe20000400000 */
[----:B------:R-:W4:Y:S02]  /*a000*/  LDL.LU R219, [R1+0x40] ;  /* 0x0000400001db7983 */ /* 0x000f240000300800 */
[----:B------:R-:W-:Y:S01]  /*a010*/  FMNMX R163, R231, R166, !PT ;  /* 0x000000a6e7a37209 */ /* 0x000fe20007800000 */
[----:B------:R-:W-:-:S02]  /*a020*/  FADD R166, R225, -R9 ;  /* 0x80000009e1a67221 */ /* 0x000fc40000000000 */
[----:B------:R-:W4:Y:S01]  /*a030*/  LDL.LU R225, [R1+0x20] ;  /* 0x0000200001e17983 */ /* 0x000f220000300800 */
[----:B------:R-:W-:Y:S01]  /*a040*/  FMNMX R169, R233, R163, !PT ;  /* 0x000000a3e9a97209 */ /* 0x000fe20007800000 */
[----:B------:R-:W-:-:S03]  /*a050*/  FMUL R163, R166, 1.4426950216293334961 ;  /* 0x3fb8aa3ba6a37820 */ /* 0x000fc60000400000 */
[----:B------:R-:W-:Y:S01]  /*a060*/  FMNMX R166, R232, R169, !PT ;  /* 0x000000a9e8a67209 */ /* 0x000fe20007800000 */
[--C-:B------:R-:W-:Y:S02]  /*a070*/  FADD R169, R222, -R9.reuse ;  /* 0x80000009dea97221 */ /* 0x100fe40000000000 */
[----:B------:R-:W4:Y:S01]  /*a080*/  LDL.LU R222, [R1+0x1c] ;  /* 0x00001c0001de7983 */ /* 0x000f220000300800 */
[----:B------:R-:W-:Y:S01]  /*a090*/  FMNMX R178, R234, R166, !PT ;  /* 0x000000a6eab27209 */ /* 0x000fe20007800000 */
[----:B------:R-:W-:Y:S01]  /*a0a0*/  FMUL R166, R169, 1.4426950216293334961 ;  /* 0x3fb8aa3ba9a67820 */ /* 0x000fe20000400000 */
[--C-:B------:R-:W-:Y:S02]  /*a0b0*/  FADD R169, R223, -R9.reuse ;  /* 0x80000009dfa97221 */ /* 0x100fe40000000000 */
[----:B------:R-:W4:Y:S01]  /*a0c0*/  LDL.LU R223, [R1+0x10] ;  /* 0x0000100001df7983 */ /* 0x000f220000300800 */
[----:B------:R-:W-:-:S03]  /*a0d0*/  FADD R170, R226, -R9 ;  /* 0x80000009e2aa7221 */ /* 0x000fc60000000000 */
[----:B------:R-:W4:Y:S01]  /*a0e0*/  LDL.LU R226, [R1+0xc] ;  /* 0x00000c0001e27983 */ /* 0x000f220000300800 */
[----:B------:R-:W-:-:S03]  /*a0f0*/  FADD R187, R227, -R9 ;  /* 0x80000009e3bb7221 */ /* 0x000fc60000000000 */
[----:B------:R-:W4:Y:S01]  /*a100*/  LDL.LU R227, [R1] ;  /* 0x0000000001e37983 */ /* 0x000f220000300800 */
[----:B------:R-:W-:-:S04]  /*a110*/  FADD R250, R250, -R9 ;  /* 0x80000009fafa7221 */ /* 0x000fc80000000000 */
[----:B------:R-:W-:Y:S02]  /*a120*/  FMUL R190, R250, 1.4426950216293334961 ;  /* 0x3fb8aa3bfabe7820 */ /* 0x000fe40000400000 */
[----:B------:R-:W4:Y:S01]  /*a130*/  LDL.LU R250, [R1+0x24] ;  /* 0x0000240001fa7983 */ /* 0x000f220000300800 */
[----:B------:R-:W-:-:S04]  /*a140*/  FMNMX R178, R235, R178, !PT ;  /* 0x000000b2ebb27209 */ /* 0x000fc80007800000 */
[----:B------:R-:W-:-:S05]  /*a150*/  FMNMX R178, R236, R178, !PT ;  /* 0x000000b2ecb27209 */ /* 0x000fca0007800000 */
[----:B------:R-:W0:Y:S01]  /*a160*/  SHFL.BFLY PT, R191, R178, 0x2, 0x1f ;  /* 0x0c401f00b2bf7f89 */ /* 0x000e2200000e0000 */
[----:B------:R-:W-:Y:S01]  /*a170*/  ISETP.GT.U32.AND.EX P6, PT, R21, RZ, PT, P6 ;  /* 0x000000ff1500720c */ /* 0x000fe20003fc4160 */
[----:B------:R-:W-:Y:S01]  /*a180*/  FADD R247, R247, -R9 ;  /* 0x80000009f7f77221 */ /* 0x000fe20000000000 */
[----:B------:R-:W-:Y:S01]  /*a190*/  ISETP.GT.U32.AND.EX P1, PT, R16, RZ, PT, P1 ;  /* 0x000000ff1000720c */ /* 0x000fe20003f24110 */
[----:B------:R-:W4:Y:S01]  /*a1a0*/  LDL.LU R21, [R1+0x370] ;  /* 0x0003700001157983 */ /* 0x000f220000300800 */
[----:B------:R-:W-:Y:S02]  /*a1b0*/  ISETP.GT.U32.AND.EX P5, PT, R13, RZ, PT, P5 ;  /* 0x000000ff0d00720c */ /* 0x000fe40003fa4150 */
[----:B------:R-:W-:Y:S01]  /*a1c0*/  ISETP.GT.U32.AND.EX P4, PT, R237, RZ, PT, P4 ;  /* 0x000000ffed00720c */ /* 0x000fe20003f84140 */
[----:B------:R-:W4:Y:S04]  /*a1d0*/  LDL.LU R16, [R1+0x36c] ;  /* 0x00036c0001107983 */ /* 0x000f280000300800 */
[----:B------:R-:W4:Y:S01]  /*a1e0*/  LDL.LU R13, [R1+0x368] ;  /* 0x00036800010d7983 */ /* 0x000f220000300800 */
[----:B------:R-:W-:-:S03]  /*a1f0*/  ISETP.GT.U32.AND.EX P3, PT, R14, RZ, PT, P3 ;  /* 0x000000ff0e00720c */ /* 0x000fc60003f64130 */
[----:B------:R-:W4:Y:S01]  /*a200*/  LDL.LU R237, [R1+0x364] ;  /* 0x0003640001ed7983 */ /* 0x000f220000300800 */
[----:B0-----:R-:W-:Y:S01]  /*a210*/  FMNMX R178, R178, R191, !PT ;  /* 0x000000bfb2b27209 */ /* 0x001fe20007800000 */
[----:B------:R-:W-:Y:S02]  /*a220*/  FMUL R191, R247, 1.4426950216293334961 ;  /* 0x3fb8aa3bf7bf7820 */ /* 0x000fe40000400000 */
[----:B------:R-:W4:Y:S04]  /*a230*/  LDL.LU R247, [R1+0x30] ;  /* 0x0000300001f77983 */ /* 0x000f280000300800 */
[----:B------:R-:W4:Y:S01]  /*a240*/  LDL.LU R14, [R1+0x360] ;  /* 0x00036000010e7983 */ /* 0x000f220000300800 */
[----:B------:R-:W-:-:S03]  /*a250*/  ISETP.GT.U32.AND.EX P2, PT, R18, RZ, PT, P2 ;  /* 0x000000ff1200720c */ /* 0x000fc60003f44120 */
[----:B------:R-:W4:Y:S04]  /*a260*/  LDL.LU R18, [R1+0x35c] ;  /* 0x00035c0001127983 */ /* 0x000f280000300800 */
[----:B------:R-:W0:Y:S02]  /*a270*/  SHFL.BFLY PT, R198, R178, 0x1, 0x1f ;  /* 0x0c201f00b2c67f89 */ /* 0x000e2400000e0000 */
[----:B0-----:R-:W-:Y:S01]  /*a280*/  FMNMX R198, R178, R198, !PT ;  /* 0x000000c6b2c67209 */ /* 0x001fe20007800000 */
[----:B------:R-:W-:-:S05]  /*a290*/  FMUL R173, R173, UR7 ;  /* 0x00000007adad7c20 */ /* 0x000fca0008400000 */
[----:B------:R-:W-:Y:S01]  /*a2a0*/  FSEL R173, R173, -INF , !P1 ;  /* 0xff800000adad7808 */ /* 0x000fe20004800000 */
[--C-:B------:R-:W-:Y:S01]  /*a2b0*/  FADD R243, R243, -R9.reuse ;  /* 0x80000009f3f37221 */ /* 0x100fe20000000000 */
[--C-:B------:R-:W-:Y:S01]  /*a2c0*/  FADD R197, R242, -R9.reuse ;  /* 0x80000009f2c57221 */ /* 0x100fe20000000000 */
[----:B------:R-:W-:Y:S01]  /*a2d0*/  FADD R192, R246, -R9 ;  /* 0x80000009f6c07221 */ /* 0x000fe20000000000 */
[----:B------:R-:W4:Y:S01]  /*a2e0*/  LDL.LU R242, [R1+0x70] ;  /* 0x0000700001f27983 */ /* 0x000f220000300800 */
[----:B------:R-:W-:-:S03]  /*a2f0*/  FMUL R194, R243, 1.4426950216293334961 ;  /* 0x3fb8aa3bf3c27820 */ /* 0x000fc60000400000 */
[----:B------:R-:W4:Y:S04]  /*a300*/  LDL.LU R243, [R1+0x68] ;  /* 0x0000680001f37983 */ /* 0x000f280000300800 */
[----:B------:R-:W4:Y:S01]  /*a310*/  LDL.LU R246, [R1+0x28] ;  /* 0x0000280001f67983 */ /* 0x000f220000300800 */
[----:B--2---:R-:W-:-:S04]  /*a320*/  FMNMX R199, R224, R229, !PT ;  /* 0x000000e5e0c77209 */ /* 0x004fc80007800000 */
[----:B---3--:R-:W-:-:S04]  /*a330*/  FMNMX R199, R221, R199, !PT ;  /* 0x000000c7ddc77209 */ /* 0x008fc80007800000 */
[----:B----4-:R-:W-:-:S04]  /*a340*/  FMNMX R199, R219, R199, !PT ;  /* 0x000000c7dbc77209 */ /* 0x010fc80007800000 */
[----:B------:R-:W-:-:S04]  /*a350*/  FMNMX R178, R225, R199, !PT ;  /* 0x000000c7e1b27209 */ /* 0x000fc80007800000 */
[----:B------:R-:W-:-:S04]  /*a360*/  FMNMX R178, R222, R178, !PT ;  /* 0x000000b2deb27209 */ /* 0x000fc80007800000 */
[----:B------:R-:W-:-:S04]  /*a370*/  FMNMX R178, R223, R178, !PT ;  /* 0x000000b2dfb27209 */ /* 0x000fc80007800000 */
[----:B------:R-:W-:-:S04]  /*a380*/  FMNMX R178, R226, R178, !PT ;  /* 0x000000b2e2b27209 */ /* 0x000fc80007800000 */
[----:B------:R-:W-:-:S04]  /*a390*/  FMNMX R178, R227, R178, !PT ;  /* 0x000000b2e3b27209 */ /* 0x000fc80007800000 */
[----:B------:R-:W-:-:S04]  /*a3a0*/  FMNMX R178, R252, R178, !PT ;  /* 0x000000b2fcb27209 */ /* 0x000fc80007800000 */
[----:B------:R-:W-:-:S04]  /*a3b0*/  FMNMX R178, R249, R178, !PT ;  /* 0x000000b2f9b27209 */ /* 0x000fc80007800000 */
[----:B------:R-:W-:-:S04]  /*a3c0*/  FMNMX R178, R248, R178, !PT ;  /* 0x000000b2f8b27209 */ /* 0x000fc80007800000 */
[----:B------:R-:W-:Y:S02]  /*a3d0*/  FMNMX R178, R245, R178, !PT ;  /* 0x000000b2f5b27209 */ /* 0x000fe40007800000 */
[----:B------:R-:W-:Y:S02]  /*a3e0*/  FMNMX R198, R198, R250, !PT ;  /* 0x000000fac6c67209 */ /* 0x000fe40007800000 */
[----:B------:R-:W-:-:S04]  /*a3f0*/  FMNMX R178, R244, R178, !PT ;  /* 0x000000b2f4b27209 */ /* 0x000fc80007800000 */
[----:B------:R-:W-:Y:S01]  /*a400*/  FMNMX R178, R241, R178, !PT ;  /* 0x000000b2f1b27209 */ /* 0x000fe20007800000 */
[----:B------:R-:W-:-:S03]  /*a410*/  FADD R200, R11, -R198 ;  /* 0x800000c60bc87221 */ /* 0x000fc60000000000 */
[----:B------:R-:W-:Y:S01]  /*a420*/  FMNMX R178, R240, R178, !PT ;  /* 0x000000b2f0b27209 */ /* 0x000fe20007800000 */
[----:B------:R-:W-:Y:S01]  /*a430*/  FMUL R200, R200, 1.4426950216293334961 ;  /* 0x3fb8aa3bc8c87820 */ /* 0x000fe20000400000 */
[----:B------:R-:W-:-:S03]  /*a440*/  FADD R201, R12, -R198 ;  /* 0x800000c60cc97221 */ /* 0x000fc60000000000 */
[----:B------:R-:W0:Y:S01]  /*a450*/  SHFL.BFLY PT, R203, R178, 0x2, 0x1f ;  /* 0x0c401f00b2cb7f89 */ /* 0x000e2200000e0000 */
[----:B------:R1:W-:Y:S01]  /*a460*/  MUFU.EX2 R12, R200 ;  /* 0x000000c8000c7308 */ /* 0x0003e20000000800 */
[----:B------:R-:W-:Y:S01]  /*a470*/  FMUL R201, R201, 1.4426950216293334961 ;  /* 0x3fb8aa3bc9c97820 */ /* 0x000fe20000400000 */
[----:B-1----:R-:W-:-:S06]  /*a480*/  FADD R200, R15, -R198 ;  /* 0x800000c60fc87221 */ /* 0x002fcc0000000000 */
        /* <DEDUP_REMOVED lines=8> */
[--C-:B------:R-:W-:Y:S01]  /*a510*/  FADD R152, R152, -R198.reuse ;  /* 0x800000c698987221 */ /* 0x100fe20000000000 */
[----:B-1----:R-:W-:-:S05]  /*a520*/  FADD R201, R20, -R198 ;  /* 0x800000c614c97221 */ /* 0x002fca0000000000 */
[----:B------:R1:W-:Y:S01]  /*a530*/  MUFU.EX2 R20, R200 ;  /* 0x000000c800147308 */ /* 0x0003e20000000800 */
[----:B------:R-:W-:Y:S01]  /*a540*/  FMUL R152, R152, 1.4426950216293334961 ;  /* 0x3fb8aa3b98987820 */ /* 0x000fe20000400000 */
[----:B0-----:R-:W-:Y:S01]  /*a550*/  FMNMX R178, R178, R203, !PT ;  /* 0x000000cbb2b27209 */ /* 0x001fe20007800000 */
[----:B-1----:R-:W-:Y:S01]  /*a560*/  FMUL R200, R201, 1.4426950216293334961 ;  /* 0x3fb8aa3bc9c87820 */ /* 0x002fe20000400000 */
[----:B------:R-:W-:-:S04]  /*a570*/  FADD R201, R23, -R198 ;  /* 0x800000c617c97221 */ /* 0x000fc80000000000 */
[----:B------:R0:W-:Y:S02]  /*a580*/  MUFU.EX2 R23, R200 ;  /* 0x000000c800177308 */ /* 0x0001e40000000800 */
[----:B0-----:R-:W-:-:S06]  /*a590*/  FMUL R200, R201, 1.4426950216293334961 ;  /* 0x3fb8aa3bc9c87820 */ /* 0x001fcc0000400000 */
[----:B------:R0:W-:Y:S02]  /*a5a0*/  MUFU.EX2 R201, R152 ;  /* 0x0000009800c97308 */ /* 0x0001e40000000800 */
[----:B0-----:R-:W0:Y:S02]  /*a5b0*/  SHFL.BFLY PT, R152, R178, 0x1, 0x1f ;  /* 0x0c201f00b2987f89 */ /* 0x001e2400000e0000 */
[----:B0-----:R-:W-:Y:S02]  /*a5c0*/  FMNMX R152, R178, R152, !PT ;  /* 0x00000098b2987209 */ /* 0x001fe40007800000 */
[----:B------:R-:W-:-:S04]  /*a5d0*/  FMNMX R178, R237, R13, !PT ;  /* 0x0000000dedb27209 */ /* 0x000fc80007800000 */
[----:B------:R-:W-:-:S04]  /*a5e0*/  FMNMX R178, R14, R178, !PT ;  /* 0x000000b20eb27209 */ /* 0x000fc80007800000 */
[----:B------:R-:W-:-:S04]  /*a5f0*/  FMNMX R178, R16, R178, !PT ;  /* 0x000000b210b27209 */ /* 0x000fc80007800000 */
[----:B------:R-:W-:-:S04]  /*a600*/  FMNMX R178, R18, R178, !PT ;  /* 0x000000b212b27209 */ /* 0x000fc80007800000 */
[----:B------:R-:W-:-:S04]  /*a610*/  FMNMX R178, R21, R178, !PT ;  /* 0x000000b215b27209 */ /* 0x000fc80007800000 */
[----:B------:R-:W-:Y:S02]  /*a620*/  FMNMX R178, R22, R178, !PT ;  /* 0x000000b216b27209 */ /* 0x000fe40007800000 */
[----:B------:R-:W-:Y:S02]  /*a630*/  FMNMX R208, R152, R247, !PT ;  /* 0x000000f798d07209 */ /* 0x000fe40007800000 */
[----:B------:R-:W-:Y:S01]  /*a640*/  FMNMX R178, R153, R178, !PT ;  /* 0x000000b299b27209 */ /* 0x000fe20007800000 */
[----:B------:R-:W-:-:S03]  /*a650*/  FMUL R152, R172, UR7 ;  /* 0x00000007ac987c20 */ /* 0x000fc60008400000 */
[----:B------:R-:W-:Y:S02]  /*a660*/  FMNMX R178, R154, R178, !PT ;  /* 0x000000b29ab27209 */ /* 0x000fe40007800000 */
[----:B------:R-:W-:Y:S02]  /*a670*/  FSEL R152, R152, -INF , !P6 ;  /* 0xff80000098987808 */ /* 0x000fe40007000000 */
[----:B------:R-:W-:Y:S01]  /*a680*/  FMNMX R178, R155, R178, !PT ;  /* 0x000000b29bb27209 */ /* 0x000fe20007800000 */
[----:B------:R-:W-:Y:S01]  /*a690*/  FMUL R172, R176, UR7 ;  /* 0x00000007b0ac7c20 */ /* 0x000fe20008400000 */
[----:B------:R-:W-:Y:S02]  /*a6a0*/  FMUL R176, R180, UR7 ;  /* 0x00000007b4b07c20 */ /* 0x000fe40008400000 */
[----:B------:R-:W-:Y:S01]  /*a6b0*/  FMNMX R178, R152, R178, !PT ;  /* 0x000000b298b27209 */ /* 0x000fe20007800000 */
[----:B------:R-:W-:Y:S01]  /*a6c0*/  FADD R180, R219, -R208 ;  /* 0x800000d0dbb47221 */ /* 0x000fe20000000000 */
[----:B------:R-:W-:-:S02]  /*a6d0*/  FSEL R172, R172, -INF , !P5 ;  /* 0xff800000acac7808 */ /* 0x000fc40006800000 */
[----:B------:R-:W-:Y:S01]  /*a6e0*/  FMNMX R219, R173, R178, !PT ;  /* 0x000000b2addb7209 */ /* 0x000fe20007800000 */
[----:B------:R-:W-:Y:S01]  /*a6f0*/  FMUL R178, R181, UR7 ;  /* 0x00000007b5b27c20 */ /* 0x000fe20008400000 */
[----:B------:R-:W-:Y:S02]  /*a700*/  FMUL R181, R180, 1.4426950216293334961 ;  /* 0x3fb8aa3bb4b57820 */ /* 0x000fe40000400000 */
[----:B------:R-:W-:Y:S02]  /*a710*/  FMNMX R180, R172, R219, !PT ;  /* 0x000000dbacb47209 */ /* 0x000fe40007800000 */
[----:B------:R0:W-:Y:S01]  /*a720*/  MUFU.EX2 R219, R181 ;  /* 0x000000b500db7308 */ /* 0x0001e20000000800 */
[----:B------:R-:W-:Y:S01]  /*a730*/  FADD R216, R216, -R198 ;  /* 0x800000c6d8d87221 */ /* 0x000fe20000000000 */
[--C-:B------:R-:W-:Y:S01]  /*a740*/  FADD R252, R252, -R208.reuse ;  /* 0x800000d0fcfc7221 */ /* 0x100fe20000000000 */
[--C-:B------:R-:W-:Y:S01]  /*a750*/  FADD R249, R249, -R208.reuse ;  /* 0x800000d0f9f97221 */ /* 0x100fe20000000000 */
[----:B0-----:R-:W-:Y:S01]  /*a760*/  FADD R181, R222, -R208 ;  /* 0x800000d0deb57221 */ /* 0x001fe20000000000 */
[----:B------:R-:W-:-:S03]  /*a770*/  FMUL R203, R216, 1.4426950216293334961 ;  /* 0x3fb8aa3bd8cb7820 */ /* 0x000fc60000400000 */
[----:B------:R-:W-:Y:S01]  /*a780*/  FMUL R181, R181, 1.4426950216293334961 ;  /* 0x3fb8aa3bb5b57820 */ /* 0x000fe20000400000 */
[--C-:B------:R-:W-:Y:S01]  /*a790*/  FADD R216, R221, -R208.reuse ;  /* 0x800000d0ddd87221 */ /* 0x100fe20000000000 */
[--C-:B------:R-:W-:Y:S02]  /*a7a0*/  FADD R221, R225, -R208.reuse ;  /* 0x800000d0e1dd7221 */ /* 0x100fe40000000000 */
[----:B------:R0:W-:Y:S01]  /*a7b0*/  MUFU.EX2 R222, R181 ;  /* 0x000000b500de7308 */ /* 0x0001e20000000800 */
[--C-:B------:R-:W-:Y:S01]  /*a7c0*/  FADD R225, R227, -R208.reuse ;  /* 0x800000d0e3e17221 */ /* 0x100fe20000000000 */
[----:B------:R-:W-:Y:S01]  /*a7d0*/  FMUL R227, R249, 1.4426950216293334961 ;  /* 0x3fb8aa3bf9e37820 */ /* 0x000fe20000400000 */
[----:B0-----:R-:W-:Y:S01]  /*a7e0*/  FADD R181, R226, -R208 ;  /* 0x800000d0e2b57221 */ /* 0x001fe20000000000 */
[----:B------:R-:W-:Y:S02]  /*a7f0*/  FMUL R226, R252, 1.4426950216293334961 ;  /* 0x3fb8aa3bfce27820 */ /* 0x000fe40000400000 */
[----:B------:R-:W2:Y:S04]  /*a800*/  LDL.LU R252, [R1+0x74] ;  /* 0x0000740001fc7983 */ /* 0x000ea80000300800 */
[----:B------:R-:W3:Y:S01]  /*a810*/  LDL.LU R249, [R1+0x78] ;  /* 0x0000780001f97983 */ /* 0x000ee20000300800 */
[----:B------:R-:W-:-:S04]  /*a820*/  FADD R238, R238, -R9 ;  /* 0x80000009eeee7221 */ /* 0x000fc80000000000 */
[----:B------:R-:W-:-:S04]  /*a830*/  FMUL R238, R238, 1.4426950216293334961 ;  /* 0x3fb8aa3beeee7820 */ /* 0x000fc80000400000 */
[----:B------:R0:W-:Y:S02]  /*a840*/  MUFU.EX2 R11, R238 ;  /* 0x000000ee000b7308 */ /* 0x0001e40000000800 */
[----:B0-----:R-:W0:Y:S01]  /*a850*/  S2R R238, SR_TID.X ;  /* 0x0000000000ee7919 */ /* 0x001e220000002100 */
[----:B------:R-:W-:-:S04]  /*a860*/  FADD R251, R251, -R9 ;  /* 0x80000009fbfb7221 */ /* 0x000fc80000000000 */
[----:B------:R-:W-:Y:S01]  /*a870*/  FMUL R189, R251, 1.4426950216293334961 ;  /* 0x3fb8aa3bfbbd7820 */ /* 0x000fe20000400000 */
[----:B------:R-:W-:Y:S01]  /*a880*/  FADD R230, R230, -R198 ;  /* 0x800000c6e6e67221 */ /* 0x000fe20000000000 */
[--C-:B------:R-:W-:Y:S01]  /*a890*/  FADD R215, R229, -R208.reuse ;  /* 0x800000d0e5d77221 */ /* 0x100fe20000000000 */
[--C-:B------:R-:W-:Y:S02]  /*a8a0*/  FADD R229, R248, -R208.reuse ;  /* 0x800000d0f8e57221 */ /* 0x100fe40000000000 */
[----:B------:R-:W-:Y:S01]  /*a8b0*/  FMUL R202, R230, 1.4426950216293334961 ;  /* 0x3fb8aa3be6ca7820 */ /* 0x000fe20000400000 */
[----:B------:R-:W-:Y:S01]  /*a8c0*/  FADD R230, R245, -R208 ;  /* 0x800000d0f5e67221 */ /* 0x000fe20000000000 */
[----:B0-----:R-:W-:-:S04]  /*a8d0*/  LOP3.LUT R251, R238, 0x7f, RZ, 0xc0, !PT ;  /* 0x0000007feefb7812 */ /* 0x001fc800078ec0ff */
[----:B------:R-:W-:Y:S01]  /*a8e0*/  LOP3.LUT R251, R251, 0x10, RZ, 0x3c, !PT ;  /* 0x00000010fbfb7812 */ /* 0x000fe200078e3cff */
[----:B------:R-:W-:Y:S01]  /*a8f0*/  FMUL R177, R177, UR7 ;  /* 0x00000007b1b17c20 */ /* 0x000fe20008400000 */
[----:B------:R-:W-:-:S04]  /*a900*/  FSEL R176, R176, -INF , !P3 ;  /* 0xff800000b0b07808 */ /* 0x000fc80005800000 */
[----:B------:R-:W-:Y:S01]  /*a910*/  FSEL R177, R177, -INF , !P4 ;  /* 0xff800000b1b17808 */ /* 0x000fe20006000000 */
[----:B------:R-:W-:-:S03]  /*a920*/  FADD R232, R232, -R198 ;  /* 0x800000c6e8e87221 */ /* 0x000fc60000000000 */
[----:B------:R-:W-:Y:S02]  /*a930*/  FMNMX R180, R177, R180, !PT ;  /* 0x000000b4b1b47209 */ /* 0x000fe40007800000 */
[----:B------:R-:W-:Y:S02]  /*a940*/  FSEL R178, R178, -INF , !P2 ;  /* 0xff800000b2b27808 */ /* 0x000fe40005000000 */
[----:B------:R-:W-:Y:S01]  /*a950*/  FMNMX R180, R176, R180, !PT ;  /* 0x000000b4b0b47209 */ /* 0x000fe20007800000 */
[----:B------:R-:W-:-:S03]  /*a960*/  FMUL R206, R232, 1.4426950216293334961 ;  /* 0x3fb8aa3be8ce7820 */ /* 0x000fc60000400000 */
[----:B------:R-:W-:Y:S01]  /*a970*/  FMNMX R232, R178, R180, !PT ;  /* 0x000000b4b2e87209 */ /* 0x000fe20007800000 */
[----:B---3--:R-:W-:Y:S04]  /*a980*/  STS.U8 [R251+UR45+0x4080], R249 ;  /* 0x004080f9fb007988 */ /* 0x008fe8000800002d */
[----:B--2---:R-:W-:Y:S04]  /*a990*/  STS.U8 [R251+UR45+0x4280], R252 ;  /* 0x004280fcfb007988 */ /* 0x004fe8000800002d */
[----:B------:R-:W-:Y:S04]  /*a9a0*/  STS.U8 [R251+UR45+0x4480], R242 ;  /* 0x004480f2fb007988 */ /* 0x000fe8000800002d */
[----:B------:R-:W-:Y:S04]  /*a9b0*/  STS.U8 [R251+UR45+0x4680], R243 ;  /* 0x004680f3fb007988 */ /* 0x000fe8000800002d */
[----:B------:R0:W-:Y:S04]  /*a9c0*/  STS.U8 [R251+UR45+0x4880], R217 ;  /* 0x004880d9fb007988 */ /* 0x0001e8000800002d */
[----:B------:R1:W-:Y:S04]  /*a9d0*/  STS.U8 [R251+UR45+0x4a80], R5 ;  /* 0x004a8005fb007988 */ /* 0x0003e8000800002d */
[----:B------:R2:W-:Y:S04]  /*a9e0*/  STS.U8 [R251+UR45+0x4c80], R6 ;  /* 0x004c8006fb007988 */ /* 0x0005e8000800002d */
[----:B0-----:R-:W3:Y:S04]  /*a9f0*/  LDL.LU R217, [R1+0x358] ;  /* 0x0003580001d97983 */ /* 0x001ee80000300800 */
[----:B-1----:R-:W4:Y:S04]  /*aa00*/  LDL.LU R5, [R1+0x354] ;  /* 0x0003540001057983 */ /* 0x002f280000300800 */
[----:B--2---:R-:W2:Y:S04]  /*aa10*/  LDL.LU R6, [R1+0x350] ;  /* 0x0003500001067983 */ /* 0x004ea80000300800 */
[----:B------:R-:W3:Y:S04]  /*aa20*/  LDL.LU R245, [R1+0x84] ;  /* 0x0000840001f57983 */ /* 0x000ee80000300800 */
[----:B------:R-:W4:Y:S04]  /*aa30*/  LDL.LU R248, [R1+0x80] ;  /* 0x0000800001f87983 */ /* 0x000f280000300800 */
[----:B------:R-:W2:Y:S01]  /*aa40*/  LDL.LU R249, [R1+0x7c] ;  /* 0x00007c0001f97983 */ /* 0x000ea20000300800 */
[----:B------:R-:W-:Y:S01]  /*aa50*/  FMUL R157, R157, 1.4426950216293334961 ;  /* 0x3fb8aa3b9d9d7820 */ /* 0x000fe20000400000 */
[----:B------:R-:W-:-:S02]  /*aa60*/  FADD R213, R224, -R208 ;  /* 0x800000d0e0d57221 */ /* 0x000fc40000000000 */
[----:B------:R-:W0:Y:S01]  /*aa70*/  SHFL.BFLY PT, R180, R232, 0x2, 0x1f ;  /* 0x0c401f00e8b47f89 */ /* 0x000e2200000e0000 */
[----:B------:R-:W-:Y:S01]  /*aa80*/  FMUL R215, R215, 1.4426950216293334961 ;  /* 0x3fb8aa3bd7d77820 */ /* 0x000fe20000400000 */
[----:B------:R-:W-:Y:S01]  /*aa90*/  FMUL R213, R213, 1.4426950216293334961 ;  /* 0x3fb8aa3bd5d57820 */ /* 0x000fe20000400000 */
[----:B------:R-:W-:Y:S01]  /*aaa0*/  FMUL R216, R216, 1.4426950216293334961 ;  /* 0x3fb8aa3bd8d87820 */ /* 0x000fe20000400000 */
[----:B------:R-:W-:Y:S08]  /*aab0*/  MUFU.EX2 R157, R157 ;  /* 0x0000009d009d7308 */ /* 0x000ff00000000800 */
[----:B------:R-:W1:Y:S08]  /*aac0*/  MUFU.EX2 R159, R159 ;  /* 0x0000009f009f7308 */ /* 0x000e700000000800 */
[----:B------:R-:W-:Y:S08]  /*aad0*/  MUFU.EX2 R161, R161 ;  /* 0x000000a100a17308 */ /* 0x000ff00000000800 */
[----:B------:R-:W1:Y:S08]  /*aae0*/  MUFU.EX2 R163, R163 ;  /* 0x000000a300a37308 */ /* 0x000e700000000800 */
[----:B------:R-:W-:Y:S08]  /*aaf0*/  MUFU.EX2 R213, R213 ;  /* 0x000000d500d57308 */ /* 0x000ff00000000800 */
[----:B------:R-:W1:Y:S08]  /*ab00*/  MUFU.EX2 R215, R215 ;  /* 0x000000d700d77308 */ /* 0x000e700000000800 */
[----:B------:R-:W1:Y:S01]  /*ab10*/  MUFU.EX2 R216, R216 ;  /* 0x000000d800d87308 */ /* 0x000e620000000800 */
[----:B------:R-:W-:Y:S01]  /*ab20*/  FADD R204, R231, -R198 ;  /* 0x800000c6e7cc7221 */ /* 0x000fe20000000000 */
[----:B0-----:R-:W-:-:S02]  /*ab30*/  FMNMX R232, R232, R180, !PT ;  /* 0x000000b4e8e87209 */ /* 0x001fc40007800000 */
[----:B-1----:R-:W-:Y:S02]  /*ab40*/  F2FP.SATFINITE.E4M3.F32.PACK_AB_MERGE_C R180, R159, R157, RZ ;  /* 0x0000009d9fb4723e */ /* 0x002fe400048070ff */
[----:B------:R-:W-:Y:S01]  /*ab50*/  F2FP.SATFINITE.E4M3.F32.PACK_AB_MERGE_C R231, R163, R161, RZ ;  /* 0x000000a1a3e7723e */ /* 0x000fe200048070ff */
[----:B------:R-:W-:Y:S01]  /*ab60*/  FMUL R181, R181, 1.4426950216293334961 ;  /* 0x3fb8aa3bb5b57820 */ /* 0x000fe20000400000 */
[----:B------:R-:W-:Y:S01]  /*ab70*/  FADD R244, R244, -R208 ;  /* 0x800000d0f4f47221 */ /* 0x000fe20000000000 */
[----:B------:R-:W-:Y:S02]  /*ab80*/  F2FP.SATFINITE.E4M3.F32.PACK_AB_MERGE_C R180, R215, R213, R180 ;  /* 0x000000d5d7b4723e */ /* 0x000fe400048070b4 */
[----:B------:R0:W-:Y:S01]  /*ab90*/  MUFU.EX2 R224, R181 ;  /* 0x000000b500e07308 */ /* 0x0001e20000000800 */
[----:B------:R-:W-:-:S04]  /*aba0*/  F2FP.SATFINITE.E4M3.F32.PACK_AB_MERGE_C R231, R219, R216, R231 ;  /* 0x000000d8dbe7723e */ /* 0x000fc800048070e7 */
[----:B0-----:R-:W-:Y:S02]  /*abb0*/  SEL R181, R180, R231, !P0 ;  /* 0x000000e7b4b57207 */ /* 0x001fe40004000000 */
[----:B------:R-:W-:Y:S01]  /*abc0*/  SEL R180, R231, R180, !P0 ;  /* 0x000000b4e7b47207 */ /* 0x000fe20004000000 */
[----:B------:R-:W-:Y:S02]  /*abd0*/  FMUL R231, R244, 1.4426950216293334961 ;  /* 0x3fb8aa3bf4e77820 */ /* 0x000fe40000400000 */
[----:B------:R-:W0:Y:S01]  /*abe0*/  S2R R244, SR_TID.X ;  /* 0x0000000000f47919 */ /* 0x000e220000002100 */
        /* <DEDUP_REMOVED lines=8> */
[----:B------:R0:W-:Y:S02]  /*ac70*/  STS.U8 [R251+UR45+0x5e80], R158 ;  /* 0x005e809efb007988 */ /* 0x0001e4000800002d */
[----:B0-----:R-:W-:-:S04]  /*ac80*/  LOP3.LUT R251, R244, 0x7f, RZ, 0xc0, !PT ;  /* 0x0000007ff4fb7812 */ /* 0x001fc800078ec0ff */
[----:B------:R-:W-:-:S05]  /*ac90*/  LOP3.LUT R252, R251, 0x20, RZ, 0x3c, !PT ;  /* 0x00000020fbfc7812 */ /* 0x000fca00078e3cff */
[----:B---3--:R-:W-:Y:S04]  /*aca0*/  STS.U8 [R252+UR45+0x4100], R245 ;  /* 0x004100f5fc007988 */ /* 0x008fe8000800002d */
[----:B----4-:R-:W-:Y:S04]  /*acb0*/  STS.U8 [R252+UR45+0x4300], R248 ;  /* 0x004300f8fc007988 */ /* 0x010fe8000800002d */
[----:B--2---:R-:W-:Y:S04]  /*acc0*/  STS.U8 [R252+UR45+0x4500], R249 ;  /* 0x004500f9fc007988 */ /* 0x004fe8000800002d */
[----:B------:R0:W-:Y:S04]  /*acd0*/  STS.U8 [R252+UR45+0x4700], R5 ;  /* 0x00470005fc007988 */ /* 0x0001e8000800002d */
[----:B------:R1:W-:Y:S04]  /*ace0*/  STS.U8 [R252+UR45+0x4900], R0 ;  /* 0x00490000fc007988 */ /* 0x0003e8000800002d */
[----:B------:R2:W-:Y:S04]  /*acf0*/  STS.U8 [R252+UR45+0x4b00], R4 ;  /* 0x004b0004fc007988 */ /* 0x0005e8000800002d */
[----:B0-----:R-:W3:Y:S04]  /*ad00*/  LDL.LU R5, [R1+0x34c] ;  /* 0x00034c0001057983 */ /* 0x001ee80000300800 */
[----:B-1----:R-:W4:Y:S04]  /*ad10*/  LDL.LU R0, [R1+0x348] ;  /* 0x0003480001007983 */ /* 0x002f280000300800 */
[----:B--2---:R-:W2:Y:S04]  /*ad20*/  LDL.LU R4, [R1+0x344] ;  /* 0x0003440001047983 */ /* 0x004ea80000300800 */
[----:B------:R-:W-:Y:S04]  /*ad30*/  STS.U8 [R252+UR45+0x4d00], R218 ;  /* 0x004d00dafc007988 */ /* 0x000fe8000800002d */
[----:B------:R-:W-:Y:S01]  /*ad40*/  STS.U8 [R252+UR45+0x4f00], R220 ;  /* 0x004f00dcfc007988 */ /* 0x000fe2000800002d */
[----:B------:R-:W-:-:S03]  /*ad50*/  LOP3.LUT R251, R251, 0x30, RZ, 0x3c, !PT ;  /* 0x00000030fbfb7812 */ /* 0x000fc600078e3cff */
[----:B------:R0:W-:Y:S04]  /*ad60*/  STS.U8 [R252+UR45+0x5100], R10 ;  /* 0x0051000afc007988 */ /* 0x0001e8000800002d */
[----:B------:R-:W-:Y:S04]  /*ad70*/  STS.U8 [R252+UR45+0x5300], R183 ;  /* 0x005300b7fc007988 */ /* 0x000fe8000800002d */
[----:B------:R-:W-:Y:S04]  /*ad80*/  STS.U8 [R252+UR45+0x5500], R196 ;  /* 0x005500c4fc007988 */ /* 0x000fe8000800002d */
[----:B------:R-:W-:Y:S04]  /*ad90*/  STS.U8 [R252+UR45+0x5700], R186 ;  /* 0x005700bafc007988 */ /* 0x000fe8000800002d */
[----:B------:R-:W-:Y:S04]  /*ada0*/  STS.U8 [R252+UR45+0x5900], R179 ;  /* 0x005900b3fc007988 */ /* 0x000fe8000800002d */
[----:B------:R-:W-:Y:S04]  /*adb0*/  STS.U8 [R252+UR45+0x5b00], R162 ;  /* 0x005b00a2fc007988 */ /* 0x000fe8000800002d */
[----:B------:R-:W-:Y:S04]  /*adc0*/  STS.U8 [R252+UR45+0x5d00], R167 ;  /* 0x005d00a7fc007988 */ /* 0x000fe8000800002d */
[----:B------:R-:W-:Y:S01]  /*add0*/  STS.U8 [R252+UR45+0x5f00], R8 ;  /* 0x005f0008fc007988 */ /* 0x000fe2000800002d */
[----:B0-----:R-:W-:Y:S01]  /*ade0*/  FADD R10, -R9, R2 ;  /* 0x00000002090a7221 */ /* 0x001fe20000000100 */
[----:B------:R-:W-:-:S04]  /*adf0*/  FADD R233, R233, -R198 ;  /* 0x800000c6e9e97221 */ /* 0x000fc80000000000 */
[----:B------:R-:W-:Y:S02]  /*ae00*/  FMUL R205, R233, 1.4426950216293334961 ;  /* 0x3fb8aa3be9cd7820 */ /* 0x000fe40000400000 */
[----:B------:R-:W0:Y:S01]  /*ae10*/  SHFL.BFLY PT, R233, R232, 0x1, 0x1f ;  /* 0x0c201f00e8e97f89 */ /* 0x000e2200000e0000 */
[----:B------:R-:W-:Y:S01]  /*ae20*/  FMUL R169, R169, 1.4426950216293334961 ;  /* 0x3fb8aa3ba9a97820 */ /* 0x000fe20000400000 */
[----:B------:R-:W-:Y:S01]  /*ae30*/  FMUL R170, R170, 1.4426950216293334961 ;  /* 0x3fb8aa3baaaa7820 */ /* 0x000fe20000400000 */
[----:B------:R-:W-:Y:S01]  /*ae40*/  FMUL R187, R187, 1.4426950216293334961 ;  /* 0x3fb8aa3bbbbb7820 */ /* 0x000fe20000400000 */
[----:B------:R-:W-:Y:S01]  /*ae50*/  FADD R223, R223, -R208 ;  /* 0x800000d0dfdf7221 */ /* 0x000fe20000000000 */
[----:B------:R-:W-:Y:S01]  /*ae60*/  FMUL R221, R221, 1.4426950216293334961 ;  /* 0x3fb8aa3bdddd7820 */ /* 0x000fe20000400000 */
[----:B------:R-:W-:Y:S02]  /*ae70*/  MUFU.EX2 R166, R166 ;  /* 0x000000a600a67308 */ /* 0x000fe40000000800 */
[----:B------:R-:W-:-:S06]  /*ae80*/  FMUL R223, R223, 1.4426950216293334961 ;  /* 0x3fb8aa3bdfdf7820 */ /* 0x000fcc0000400000 */
[----:B------:R-:W-:Y:S08]  /*ae90*/  MUFU.EX2 R169, R169 ;  /* 0x000000a900a97308 */ /* 0x000ff00000000800 */
[----:B------:R-:W-:Y:S08]  /*aea0*/  MUFU.EX2 R170, R170 ;  /* 0x000000aa00aa7308 */ /* 0x000ff00000000800 */
[----:B------:R-:W1:Y:S01]  /*aeb0*/  MUFU.EX2 R187, R187 ;  /* 0x000000bb00bb7308 */ /* 0x000e620000000800 */
[----:B------:R-:W-:-:S07]  /*aec0*/  FADD R239, R239, -R9 ;  /* 0x80000009efef7221 */ /* 0x000fce0000000000 */
[----:B------:R-:W-:Y:S01]  /*aed0*/  MUFU.EX2 R221, R221 ;  /* 0x000000dd00dd7308 */ /* 0x000fe20000000800 */
[----:B--2---:R2:W-:Y:S04]  /*aee0*/  STS.U8 [R251+UR45+0x4180], R4 ;  /* 0x00418004fb007988 */ /* 0x0045e8000800002d */
[----:B----4-:R4:W-:Y:S04]  /*aef0*/  STS.U8 [R251+UR45+0x4380], R0 ;  /* 0x00438000fb007988 */ /* 0x0109e8000800002d */
[----:B---3--:R3:W-:Y:S04]  /*af00*/  STS.U8 [R251+UR45+0x4580], R5 ;  /* 0x00458005fb007988 */ /* 0x0087e8000800002d */
[----:B--2---:R2:W5:Y:S04]  /*af10*/  LDL.LU R4, [R1+0x340] ;  /* 0x0003400001047983 */ /* 0x0045680000300800 */
[----:B----4-:R-:W4:Y:S04]  /*af20*/  LDL.LU R0, [R1+0x33c] ;  /* 0x00033c0001007983 */ /* 0x010f280000300800 */
[----:B---3--:R2:W5:Y:S04]  /*af30*/  LDL.LU R5, [R1+0x338] ;  /* 0x0003380001057983 */ /* 0x0085680000300800 */
[----:B------:R3:W-:Y:S04]  /*af40*/  STS.U8 [R251+UR45+0x4780], R217 ;  /* 0x004780d9fb007988 */ /* 0x0007e8000800002d */
[----:B------:R0:W-:Y:S04]  /*af50*/  STS.U8 [R251+UR45+0x4980], R7 ;  /* 0x00498007fb007988 */ /* 0x0001e8000800002d */
[----:B------:R1:W-:Y:S04]  /*af60*/  STS.U8 [R251+UR45+0x4b80], R3 ;  /* 0x004b8003fb007988 */ /* 0x0003e8000800002d */
[----:B---3--:R-:W4:Y:S04]  /*af70*/  LDL.LU R217, [R1+0x334] ;  /* 0x0003340001d97983 */ /* 0x008f280000300800 */
[----:B0-----:R2:W5:Y:S04]  /*af80*/  LDL.LU R7, [R1+0x330] ;  /* 0x0003300001077983 */ /* 0x0015680000300800 */
[----:B-1----:R-:W3:Y:S04]  /*af90*/  LDL.LU R3, [R1+0x32c] ;  /* 0x00032c0001037983 */ /* 0x002ee80000300800 */
[----:B------:R-:W2:Y:S01]  /*afa0*/  LDL.LU R2, [R1+0x328] ;  /* 0x0003280001027983 */ /* 0x000ea20000300800 */
[----:B------:R-:W0:Y:S01]  /*afb0*/  MUFU.EX2 R223, R223 ;  /* 0x000000df00df7308 */ /* 0x000e220000000800 */
[----:B------:R-:W-:Y:S01]  /*afc0*/  FMUL R239, R239, 1.4426950216293334961 ;  /* 0x3fb8aa3befef7820 */ /* 0x000fe20000400000 */
[----:B------:R-:W-:Y:S01]  /*afd0*/  FMNMX R233, R232, R233, !PT ;  /* 0x000000e9e8e97209 */ /* 0x000fe20007800000 */
[----:B------:R-:W-:Y:S01]  /*afe0*/  FADD R209, R235, -R198 ;  /* 0x800000c6ebd17221 */ /* 0x000fe20000000000 */
[----:B------:R-:W-:-:S02]  /*aff0*/  F2FP.SATFINITE.E4M3.F32.PACK_AB_MERGE_C R235, R187, R170, RZ ;  /* 0x000000aabbeb723e */ /* 0x000fc400048070ff */
[----:B------:R-:W-:Y:S02]  /*b000*/  FMNMX R233, R233, R246, !PT ;  /* 0x000000f6e9e97209 */ /* 0x000fe40007800000 */
[----:B------:R1:W-:Y:S01]  /*b010*/  MUFU.EX2 R199, R239 ;  /* 0x000000ef00c77308 */ /* 0x0003e20000000800 */
[----:B------:R-:W-:Y:S02]  /*b020*/  FADD R211, R236, -R198 ;  /* 0x800000c6ecd37221 */ /* 0x000fe40000000000 */
[----:B------:R-:W-:Y:S01]  /*b030*/  FADD R236, R13, -R233 ;  /* 0x800000e90dec7221 */ /* 0x000fe20000000000 */
[----:B-1----:R-:W-:Y:S02]  /*b040*/  F2FP.SATFINITE.E4M3.F32.PACK_AB_MERGE_C R239, R169, R166, RZ ;  /* 0x000000a6a9ef723e */ /* 0x002fe400048070ff */
[----:B0-----:R-:W-:Y:S02]  /*b050*/  F2FP.SATFINITE.E4M3.F32.PACK_AB_MERGE_C R235, R224, R223, R235 ;  /* 0x000000dfe0eb723e */ /* 0x001fe400048070eb */
[----:B------:R-:W-:Y:S01]  /*b060*/  F2FP.SATFINITE.E4M3.F32.PACK_AB_MERGE_C R239, R222, R221, R239 ;  /* 0x000000dddeef723e */ /* 0x000fe200048070ef */
[----:B------:R-:W-:Y:S01]  /*b070*/  FMUL R236, R236, 1.4426950216293334961 ;  /* 0x3fb8aa3becec7820 */ /* 0x000fe20000400000 */
[----:B------:R-:W-:-:S02]  /*b080*/  FMUL R192, R192, 1.4426950216293334961 ;  /* 0x3fb8aa3bc0c07820 */ /* 0x000fc40000400000 */
[----:B------:R-:W-:Y:S02]  /*b090*/  SEL R238, R239, R235, !P0 ;  /* 0x000000ebefee7207 */ /* 0x000fe40004000000 */
[----:B------:R-:W-:Y:S01]  /*b0a0*/  SEL R239, R235, R239, !P0 ;  /* 0x000000efebef7207 */ /* 0x000fe20004000000 */
[--C-:B------:R-:W-:Y:S02]  /*b0b0*/  FADD R235, R14, -R233.reuse ;  /* 0x800000e90eeb7221 */ /* 0x100fe40000000000 */
[----:B------:R0:W-:Y:S01]  /*b0c0*/  MUFU.EX2 R14, R236 ;  /* 0x000000ec000e7308 */ /* 0x0001e20000000800 */
[----:B------:R-:W-:Y:S01]  /*b0d0*/  FMUL R225, R225, 1.4426950216293334961 ;  /* 0x3fb8aa3be1e17820 */ /* 0x000fe20000400000 */
[----:B------:R-:W-:Y:S01]  /*b0e0*/  FMUL R229, R229, 1.4426950216293334961 ;  /* 0x3fb8aa3be5e57820 */ /* 0x000fe20000400000 */
[----:B------:R-:W-:Y:S01]  /*b0f0*/  FMUL R235, R235, 1.4426950216293334961 ;  /* 0x3fb8aa3bebeb7820 */ /* 0x000fe20000400000 */
[----:B------:R-:W-:Y:S01]  /*b100*/  FADD R234, R234, -R198 ;  /* 0x800000c6eaea7221 */ /* 0x000fe20000000000 */
[----:B0-----:R-:W-:-:S03]  /*b110*/  FADD R236, R16, -R233 ;  /* 0x800000e910ec7221 */ /* 0x001fc60000000000 */
[----:B------:R-:W-:Y:S01]  /*b120*/  MUFU.EX2 R189, R189 ;  /* 0x000000bd00bd7308 */ /* 0x000fe20000000800 */
[----:B------:R-:W-:Y:S01]  /*b130*/  FMUL R197, R197, 1.4426950216293334961 ;  /* 0x3fb8aa3bc5c57820 */ /* 0x000fe20000400000 */
[--C-:B------:R-:W-:Y:S01]  /*b140*/  FADD R241, R241, -R208.reuse ;  /* 0x800000d0f1f17221 */ /* 0x100fe20000000000 */
[----:B------:R-:W-:Y:S01]  /*b150*/  FMUL R236, R236, 1.4426950216293334961 ;  /* 0x3fb8aa3becec7820 */ /* 0x000fe20000400000 */
[----:B------:R-:W-:-:S04]  /*b160*/  FADD R240, R240, -R208 ;  /* 0x800000d0f0f07221 */ /* 0x000fc80000000000 */
[----:B------:R-:W0:Y:S01]  /*b170*/  MUFU.EX2 R190, R190 ;  /* 0x000000be00be7308 */ /* 0x000e220000000800 */
[----:B------:R-:W-:Y:S01]  /*b180*/  FMUL R207, R234, 1.4426950216293334961 ;  /* 0x3fb8aa3beacf7820 */ /* 0x000fe20000400000 */
[----:B------:R-:W-:-:S06]  /*b190*/  FMUL R230, R230, 1.4426950216293334961 ;  /* 0x3fb8aa3be6e67820 */ /* 0x000fcc0000400000 */
[----:B------:R-:W-:Y:S01]  /*b1a0*/  MUFU.EX2 R191, R191 ;  /* 0x000000bf00bf7308 */ /* 0x000fe20000000800 */
[----:B------:R-:W-:Y:S01]  /*b1b0*/  FMUL R232, R241, 1.4426950216293334961 ;  /* 0x3fb8aa3bf1e87820 */ /* 0x000fe20000400000 */
[----:B------:R-:W-:-:S06]  /*b1c0*/  FMUL R234, R240, 1.4426950216293334961 ;  /* 0x3fb8aa3bf0ea7820 */ /* 0x000fcc0000400000 */
[----:B------:R-:W-:Y:S01]  /*b1d0*/  MUFU.EX2 R192, R192 ;  /* 0x000000c000c07308 */ /* 0x000fe20000000800 */
[--C-:B------:R-:W-:Y:S01]  /*b1e0*/  FADD R237, R237, -R233.reuse ;  /* 0x800000e9eded7221 */ /* 0x100fe20000000000 */
[----:B------:R-:W-:-:S06]  /*b1f0*/  FADD R153, R153, -R233 ;  /* 0x800000e999997221 */ /* 0x000fcc0000000000 */
[----:B------:R1:W-:Y:S01]  /*b200*/  MUFU.EX2 R16, R235 ;  /* 0x000000eb00107308 */ /* 0x0003e20000000800 */
[----:B------:R-:W-:-:S07]  /*b210*/  FMUL R237, R237, 1.4426950216293334961 ;  /* 0x3fb8aa3beded7820 */ /* 0x000fce0000400000 */
[----:B------:R-:W-:Y:S01]  /*b220*/  MUFU.EX2 R225, R225 ;  /* 0x000000e100e17308 */ /* 0x000fe20000000800 */
[----:B-1----:R-:W-:-:S04]  /*b230*/  FADD R235, R18, -R233 ;  /* 0x800000e912eb7221 */ /* 0x002fc80000000000 */
[----:B------:R-:W-:-:S03]  /*b240*/  FMUL R235, R235, 1.4426950216293334961 ;  /* 0x3fb8aa3bebeb7820 */ /* 0x000fc60000400000 */
[----:B------:R-:W1:Y:S08]  /*b250*/  MUFU.EX2 R226, R226 ;  /* 0x000000e200e27308 */ /* 0x000e700000000800 */
[----:B------:R-:W-:Y:S08]  /*b260*/  MUFU.EX2 R227, R227 ;  /* 0x000000e300e37308 */ /* 0x000ff00000000800 */
[----:B------:R-:W1:Y:S01]  /*b270*/  MUFU.EX2 R229, R229 ;  /* 0x000000e500e57308 */ /* 0x000e620000000800 */
[----:B------:R-:W-:-:S07]  /*b280*/  FMUL R153, R153, 1.4426950216293334961 ;  /* 0x3fb8aa3b99997820 */ /* 0x000fce0000400000 */
[----:B------:R0:W-:Y:S01]  /*b290*/  MUFU.EX2 R18, R236 ;  /* 0x000000ec00127308 */ /* 0x0001e20000000800 */
[--C-:B------:R-:W-:Y:S01]  /*b2a0*/  FADD R173, R173, -R233.reuse ;  /* 0x800000e9adad7221 */ /* 0x100fe20000000000 */
[----:B0-----:R-:W-:-:S06]  /*b2b0*/  FADD R236, R21, -R233 ;  /* 0x800000e915ec7221 */ /* 0x001fcc0000000000 */
[----:B------:R-:W-:Y:S01]  /*b2c0*/  MUFU.EX2 R194, R194 ;  /* 0x000000c200c27308 */ /* 0x000fe20000000800 */
[----:B------:R-:W-:-:S07]  /*b2d0*/  FMUL R236, R236, 1.4426950216293334961 ;  /* 0x3fb8aa3becec7820 */ /* 0x000fce0000400000 */
[----:B------:R-:W0:Y:S01]  /*b2e0*/  MUFU.EX2 R197, R197 ;  /* 0x000000c500c57308 */ /* 0x000e220000000800 */
[----:B------:R-:W-:Y:S01]  /*b2f0*/  FMUL R204, R204, 1.4426950216293334961 ;  /* 0x3fb8aa3bcccc7820 */ /* 0x000fe20000400000 */
[--C-:B------:R-:W-:Y:S01]  /*b300*/  FADD R154, R154, -R233.reuse ;  /* 0x800000e99a9a7221 */ /* 0x100fe20000000000 */
[----:B------:R-:W-:-:S05]  /*b310*/  FADD R155, R155, -R233 ;  /* 0x800000e99b9b7221 */ /* 0x000fca0000000000 */
[----:B------:R1:W-:Y:S01]  /*b320*/  MUFU.EX2 R21, R235 ;  /* 0x000000eb00157308 */ /* 0x0003e20000000800 */
[----:B------:R-:W-:Y:S01]  /*b330*/  FADD R152, R152, -R233 ;  /* 0x800000e998987221 */ /* 0x000fe20000000000 */
[----:B------:R-:W-:Y:S01]  /*b340*/  FMUL R171, R173, 1.4426950216293334961 ;  /* 0x3fb8aa3badab7820 */ /* 0x000fe20000400000 */
[----:B------:R-:W-:-:S05]  /*b350*/  FMUL R209, R209, 1.4426950216293334961 ;  /* 0x3fb8aa3bd1d17820 */ /* 0x000fca0000400000 */
[----:B------:R-:W-:Y:S01]  /*b360*/  MUFU.EX2 R230, R230 ;  /* 0x000000e600e67308 */ /* 0x000fe20000000800 */
[--C-:B-1----:R-:W-:Y:S01]  /*b370*/  FADD R235, R22, -R233.reuse ;  /* 0x800000e916eb7221 */ /* 0x102fe20000000000 */
[----:B------:R-:W-:Y:S01]  /*b380*/  FMUL R211, R211, 1.4426950216293334961 ;  /* 0x3fb8aa3bd3d37820 */ /* 0x000fe20000400000 */
[----:B------:R-:W-:-:S05]  /*b390*/  FADD R165, R176, -R233 ;  /* 0x800000e9b0a57221 */ /* 0x000fca0000000000 */
[----:B------:R-:W1:Y:S01]  /*b3a0*/  MUFU.EX2 R231, R231 ;  /* 0x000000e700e77308 */ /* 0x000e620000000800 */
[----:B------:R-:W-:Y:S01]  /*b3b0*/  FMUL R235, R235, 1.4426950216293334961 ;  /* 0x3fb8aa3bebeb7820 */ /* 0x000fe20000400000 */
[----:B------:R-:W-:Y:S01]  /*b3c0*/  FADD R185, R178, -R233 ;  /* 0x800000e9b2b97221 */ /* 0x000fe20000000000 */
[----:B------:R-:W-:-:S05]  /*b3d0*/  F2FP.SATFINITE.E4M3.F32.PACK_AB_MERGE_C R173, R190, R189, RZ ;  /* 0x000000bdbead723e */ /* 0x000fca00048070ff */
[----:B------:R-:W-:Y:S01]  /*b3e0*/  MUFU.EX2 R232, R232 ;  /* 0x000000e800e87308 */ /* 0x000fe20000000800 */
[----:B------:R-:W-:-:S07]  /*b3f0*/  FADD R177, R177, -R233 ;  /* 0x800000e9b1b17221 */ /* 0x000fce0000000000 */
[----:B------:R-:W1:Y:S01]  /*b400*/  MUFU.EX2 R234, R234 ;  /* 0x000000ea00ea7308 */ /* 0x000e620000000800 */
[----:B------:R-:W-:Y:S01]  /*b410*/  FADD R172, R172, -R233 ;  /* 0x800000e9acac7221 */ /* 0x000fe20000000000 */
[----:B------:R-:W-:-:S06]  /*b420*/  FMUL R154, R154, 1.4426950216293334961 ;  /* 0x3fb8aa3b9a9a7820 */ /* 0x000fcc0000400000 */
[----:B------:R-:W4:Y:S01]  /*b430*/  MUFU.EX2 R13, R237 ;  /* 0x000000ed000d7308 */ /* 0x000f220000000800 */
[----:B------:R-:W-:Y:S01]  /*b440*/  FMUL R155, R155, 1.4426950216293334961 ;  /* 0x3fb8aa3b9b9b7820 */ /* 0x000fe20000400000 */
[----:B------:R-:W-:-:S06]  /*b450*/  FMUL R152, R152, 1.4426950216293334961 ;  /* 0x3fb8aa3b98987820 */ /* 0x000fcc0000400000 */
[----:B------:R-:W-:Y:S01]  /*b460*/  MUFU.EX2 R22, R236 ;  /* 0x000000ec00167308 */ /* 0x000fe20000000800 */
[----:B------:R-:W-:Y:S01]  /*b470*/  FMUL R165, R165, 1.4426950216293334961 ;  /* 0x3fb8aa3ba5a57820 */ /* 0x000fe20000400000 */
[----:B------:R-:W-:Y:S01]  /*b480*/  F2FP.SATFINITE.E4M3.F32.PACK_AB_MERGE_C R173, R226, R225, R173 ;  /* 0x000000e1e2ad723e */ /* 0x000fe200048070ad */
[----:B------:R-:W-:-:S05]  /*b490*/  FMUL R185, R185, 1.4426950216293334961 ;  /* 0x3fb8aa3bb9b97820 */ /* 0x000fca0000400000 */
[----:B------:R0:W-:Y:S01]  /*b4a0*/  MUFU.EX2 R236, R153 ;  /* 0x0000009900ec7308 */ /* 0x0001e20000000800 */
[----:B------:R-:W-:Y:S01]  /*b4b0*/  FMUL R177, R177, 1.4426950216293334961 ;  /* 0x3fb8aa3bb1b17820 */ /* 0x000fe20000400000 */
[----:B------:R-:W-:-:S06]  /*b4c0*/  FMUL R172, R172, 1.4426950216293334961 ;  /* 0x3fb8aa3bacac7820 */ /* 0x000fcc0000400000 */
[----:B------:R-:W4:Y:S01]  /*b4d0*/  MUFU.EX2 R200, R200 ;  /* 0x000000c800c87308 */ /* 0x000f220000000800 */
[----:B0-----:R-:W-:-:S04]  /*b4e0*/  F2FP.SATFINITE.E4M3.F32.PACK_AB_MERGE_C R153, R192, R191, RZ ;  /* 0x000000bfc099723e */ /* 0x001fc800048070ff */
[----:B------:R-:W-:-:S03]  /*b4f0*/  F2FP.SATFINITE.E4M3.F32.PACK_AB_MERGE_C R153, R229, R227, R153 ;  /* 0x000000e3e599723e */ /* 0x000fc60004807099 */
[----:B------:R-:W-:Y:S01]  /*b500*/  MUFU.EX2 R202, R202 ;  /* 0x000000ca00ca7308 */ /* 0x000fe20000000800 */
[----:B------:R-:W-:Y:S02]  /*b510*/  F2FP.SATFINITE.E4M3.F32.PACK_AB_MERGE_C R175, R197, R194, RZ ;  /* 0x000000c2c5af723e */ /* 0x000fe400048070ff */
[----:B------:R-:W-:-:S05]  /*b520*/  SEL R178, R173, R153, !P0 ;  /* 0x00000099adb27207 */ /* 0x000fca0004000000 */
[----:B------:R-:W0:Y:S01]  /*b530*/  MUFU.EX2 R203, R203 ;  /* 0x000000cb00cb7308 */ /* 0x000e220000000800 */
[----:B------:R-:W-:-:S07]  /*b540*/  SEL R173, R153, R173, !P0 ;  /* 0x000000ad99ad7207 */ /* 0x000fce0004000000 */
[----:B------:R-:W-:Y:S01]  /*b550*/  MUFU.EX2 R204, R204 ;  /* 0x000000cc00cc7308 */ /* 0x000fe20000000800 */
[----:B------:R-:W-:-:S07]  /*b560*/  F2FP.SATFINITE.E4M3.F32.PACK_AB_MERGE_C R153, R19, R17, RZ ;  /* 0x000000111399723e */ /* 0x000fce00048070ff */
[----:B------:R-:W0:Y:S01]  /*b570*/  MUFU.EX2 R205, R205 ;  /* 0x000000cd00cd7308 */ /* 0x000e220000000800 */
[----:B-1----:R-:W-:-:S07]  /*b580*/  F2FP.SATFINITE.E4M3.F32.PACK_AB_MERGE_C R175, R231, R230, R175 ;  /* 0x000000e6e7af723e */ /* 0x002fce00048070af */
[----:B------:R-:W1:Y:S08]  /*b590*/  MUFU.EX2 R235, R235 ;  /* 0x000000eb00eb7308 */ /* 0x000e700000000800 */
[----:B------:R-:W-:Y:S08]  /*b5a0*/  MUFU.EX2 R206, R206 ;  /* 0x000000ce00ce7308 */ /* 0x000ff00000000800 */
[----:B------:R-:W1:Y:S08]  /*b5b0*/  MUFU.EX2 R207, R207 ;  /* 0x000000cf00cf7308 */ /* 0x000e700000000800 */
[----:B------:R-:W-:Y:S08]  /*b5c0*/  MUFU.EX2 R209, R209 ;  /* 0x000000d100d17308 */ /* 0x000ff00000000800 */
[----:B------:R-:W3:Y:S01]  /*b5d0*/  MUFU.EX2 R211, R211 ;  /* 0x000000d300d37308 */ /* 0x000ee20000000800 */
[----:B------:R-:W-:-:S07]  /*b5e0*/  F2FP.SATFINITE.E4M3.F32.PACK_AB_MERGE_C R153, R18, R16, R153 ;  /* 0x000000101299723e */ /* 0x000fce0004807099 */
[----:B------:R-:W-:Y:S08]  /*b5f0*/  MUFU.EX2 R237, R154 ;  /* 0x0000009a00ed7308 */ /* 0x000ff00000000800 */
[----:B------:R-:W2:Y:S08]  /*b600*/  MUFU.EX2 R210, R155 ;  /* 0x0000009b00d27308 */ /* 0x000eb00000000800 */
[----:B------:R0:W-:Y:S08]  /*b610*/  MUFU.EX2 R228, R152 ;  /* 0x0000009800e47308 */ /* 0x0001f00000000800 */
[----:B------:R-:W2:Y:S01]  /*b620*/  MUFU.EX2 R171, R171 ;  /* 0x000000ab00ab7308 */ /* 0x000ea20000000800 */
[----:B0-----:R-:W-:-:S04]  /*b630*/  F2FP.SATFINITE.E4M3.F32.PACK_AB_MERGE_C R152, R11, R199, RZ ;  /* 0x000000c70b98723e */ /* 0x001fc800048070ff */
[----:B------:R-:W-:-:S03]  /*b640*/  F2FP.SATFINITE.E4M3.F32.PACK_AB_MERGE_C R152, R234, R232, R152 ;  /* 0x000000e8ea98723e */ /* 0x000fc60004807098 */
[----:B------:R0:W-:Y:S01]  /*b650*/  MUFU.EX2 R158, R177 ;  /* 0x000000b1009e7308 */ /* 0x0001e20000000800 */
[----:B------:R-:W-:-:S07]  /*b660*/  SEL R176, R175, R152, !P0 ;  /* 0x00000098afb07207 */ /* 0x000fce0004000000 */
[----:B------:R1:W2:Y:S01]  /*b670*/  MUFU.EX2 R184, R172 ;  /* 0x000000ac00b87308 */ /* 0x0002a20000000800 */
[----:B0-----:R-:W-:-:S07]  /*b680*/  F2FP.SATFINITE.E4M3.F32.PACK_AB_MERGE_C R177, R15, R12, RZ ;  /* 0x0000000c0fb1723e */ /* 0x001fce00048070ff */
[----:B------:R-:W-:Y:S01]  /*b690*/  MUFU.EX2 R165, R165 ;  /* 0x000000a500a57308 */ /* 0x000fe20000000800 */
[----:B----4-:R-:W-:-:S07]  /*b6a0*/  F2FP.SATFINITE.E4M3.F32.PACK_AB_MERGE_C R177, R14, R13, R177 ;  /* 0x0000000d0eb1723e */ /* 0x010fce00048070b1 */
[----:B------:R-:W0:Y:S01]  /*b6b0*/  MUFU.EX2 R185, R185 ;  /* 0x000000b900b97308 */ /* 0x000e220000000800 */
[----:B------:R-:W-:Y:S02]  /*b6c0*/  SEL R175, R152, R175, !P0 ;  /* 0x000000af98af7207 */ /* 0x000fe40004000000 */
[----:B------:R-:W-:Y:S02]  /*b6d0*/  F2FP.SATFINITE.E4M3.F32.PACK_AB_MERGE_C R243, R23, R20, RZ ;  /* 0x0000001417f3723e */ /* 0x000fe400048070ff */
[----:B------:R-:W-:Y:S02]  /*b6e0*/  F2FP.SATFINITE.E4M3.F32.PACK_AB_MERGE_C R152, R201, R200, RZ ;  /* 0x000000c8c998723e */ /* 0x000fe400048070ff */
[----:B-1----:R-:W-:Y:S02]  /*b6f0*/  SEL R172, R177, R153, !P0 ;  /* 0x00000099b1ac7207 */ /* 0x002fe40004000000 */
[----:B------:R-:W-:Y:S02]  /*b700*/  SEL R177, R153, R177, !P0 ;  /* 0x000000b199b17207 */ /* 0x000fe40004000000 */
[----:B------:R-:W-:-:S02]  /*b710*/  F2FP.SATFINITE.E4M3.F32.PACK_AB_MERGE_C R242, R203, R202, RZ ;  /* 0x000000cacbf2723e */ /* 0x000fc400048070ff */
[----:B------:R-:W-:Y:S02]  /*b720*/  F2FP.SATFINITE.E4M3.F32.PACK_AB_MERGE_C R153, R205, R204, RZ ;  /* 0x000000cccd99723e */ /* 0x000fe400048070ff */
[----:B------:R-:W-:Y:S02]  /*b730*/  F2FP.SATFINITE.E4M3.F32.PACK_AB_MERGE_C R243, R22, R21, R243 ;  /* 0x0000001516f3723e */ /* 0x000fe400048070f3 */
[----:B------:R-:W-:Y:S02]  /*b740*/  F2FP.SATFINITE.E4M3.F32.PACK_AB_MERGE_C R152, R236, R235, R152 ;  /* 0x000000ebec98723e */ /* 0x000fe40004807098 */
[----:B------:R-:W-:Y:S02]  /*b750*/  F2FP.SATFINITE.E4M3.F32.PACK_AB_MERGE_C R195, R207, R206, RZ ;  /* 0x000000cecfc3723e */ /* 0x000fe400048070ff */
[----:B---3--:R-:W-:Y:S02]  /*b760*/  F2FP.SATFINITE.E4M3.F32.PACK_AB_MERGE_C R155, R211, R209, RZ ;  /* 0x000000d1d39b723e */ /* 0x008fe400048070ff */
[----:B--2---:R-:W-:-:S02]  /*b770*/  F2FP.SATFINITE.E4M3.F32.PACK_AB_MERGE_C R242, R210, R237, R242 ;  /* 0x000000edd2f2723e */ /* 0x004fc400048070f2 */
[----:B------:R-:W-:Y:S02]  /*b780*/  F2FP.SATFINITE.E4M3.F32.PACK_AB_MERGE_C R153, R171, R228, R153 ;  /* 0x000000e4ab99723e */ /* 0x000fe40004807099 */
[----:B------:R-:W-:Y:S02]  /*b790*/  LOP3.LUT R241, R6, 0x1, RZ, 0x3c, !PT ;  /* 0x0000000106f17812 */ /* 0x000fe400078e3cff */
[----:B------:R-:W-:Y:S02]  /*b7a0*/  SEL R154, R243, R152, !P0 ;  /* 0x00000098f39a7207 */ /* 0x000fe40004000000 */
[----:B------:R-:W-:Y:S02]  /*b7b0*/  SEL R243, R152, R243, !P0 ;  /* 0x000000f398f37207 */ /* 0x000fe40004000000 */
[----:B------:R-:W-:Y:S02]  /*b7c0*/  F2FP.SATFINITE.E4M3.F32.PACK_AB_MERGE_C R195, R158, R184, R195 ;  /* 0x000000b89ec3723e */ /* 0x000fe400048070c3 */
[----:B0-----:R-:W-:Y:S01]  /*b7d0*/  F2FP.SATFINITE.E4M3.F32.PACK_AB_MERGE_C R155, R185, R165, R155 ;  /* 0x000000a5b99b723e */ /* 0x001fe2000480709b */
[----:B------:R-:W-:Y:S01]  /*b7e0*/  SHFL.IDX PT, R175, R175, R241, 0x1f ;  /* 0x00001ff1afaf7589 */ /* 0x000fe200000e0000 */
[----:B------:R-:W-:-:S02]  /*b7f0*/  SEL R152, R242, R153, !P0 ;  /* 0x00000099f2987207 */ /* 0x000fc40004000000 */
[----:B------:R-:W-:Y:S01]  /*b800*/  SEL R242, R153, R242, !P0 ;  /* 0x000000f299f27207 */ /* 0x000fe20004000000 */
[----:B------:R-:W-:Y:S01]  /*b810*/  STS.U8 [R251+UR45+0x4d80], R212 ;  /* 0x004d80d4fb007988 */ /* 0x000fe2000800002d */
[----:B------:R-:W-:-:S03]  /*b820*/  SEL R153, R195, R155, !P0 ;  /* 0x0000009bc3997207 */ /* 0x000fc60004000000 */
[----:B------:R-:W0:Y:S01]  /*b830*/  SHFL.IDX PT, R176, R176, R6, 0x1f ;  /* 0x00001f06b0b07589 */ /* 0x000e2200000e0000 */
[----:B------:R-:W-:-:S03]  /*b840*/  SEL R195, R155, R195, !P0 ;  /* 0x000000c39bc37207 */ /* 0x000fc60004000000 */
[----:B------:R-:W-:Y:S04]  /*b850*/  SHFL.IDX PT, R173, R173, R241, 0x1f ;  /* 0x00001ff1adad7589 */ /* 0x000fe800000e0000 */
[----:B------:R-:W-:Y:S04]  /*b860*/  STS.U8 [R251+UR45+0x4f80], R214 ;  /* 0x004f80d6fb007988 */ /* 0x000fe8000800002d */
[----:B------:R-:W1:Y:S04]  /*b870*/  SHFL.IDX PT, R178, R178, R6, 0x1f ;  /* 0x00001f06b2b27589 */ /* 0x000e6800000e0000 */
[----:B------:R-:W-:Y:S04]  /*b880*/  SHFL.IDX PT, R240, R180, R241, 0x1f ;  /* 0x00001ff1b4f07589 */ /* 0x000fe800000e0000 */
[----:B------:R-:W-:Y:S04]  /*b890*/  SHFL.IDX PT, R177, R177, R241, 0x1f ;  /* 0x00001ff1b1b17589 */ /* 0x000fe800000e0000 */
[----:B------:R-:W-:Y:S04]  /*b8a0*/  STS.U8 [R251+UR45+0x5180], R182 ;  /* 0x005180b6fb007988 */ /* 0x000fe8000800002d */
[----:B------:R-:W2:Y:S04]  /*b8b0*/  SHFL.IDX PT, R8, R172, R6, 0x1f ;  /* 0x00001f06ac087589 */ /* 0x000ea800000e0000 */
[----:B------:R-:W-:Y:S04]  /*b8c0*/  SHFL.IDX PT, R180, R243, R241, 0x1f ;  /* 0x00001ff1f3b47589 */ /* 0x000fe800000e0000 */
[----:B------:R-:W-:Y:S04]  /*b8d0*/  STS.U8 [R251+UR45+0x5380], R193 ;  /* 0x005380c1fb007988 */ /* 0x000fe8000800002d */
[----:B------:R-:W3:Y:S04]  /*b8e0*/  SHFL.IDX PT, R179, R154, R6, 0x1f ;  /* 0x00001f069ab37589 */ /* 0x000ee800000e0000 */
[----:B------:R-:W-:Y:S04]  /*b8f0*/  SHFL.IDX PT, R155, R239, R241, 0x1f ;  /* 0x00001ff1ef9b7589 */ /* 0x000fe800000e0000 */
[----:B------:R-:W4:Y:S04]  /*b900*/  SHFL.IDX PT, R181, R181, R6, 0x1f ;  /* 0x00001f06b5b57589 */ /* 0x000f2800000e0000 */
[----:B------:R-:W-:Y:S04]  /*b910*/  STS.U8 [R251+UR45+0x5580], R174 ;  /* 0x005580aefb007988 */ /* 0x000fe8000800002d */
[----:B------:R-:W-:Y:S04]  /*b920*/  SHFL.IDX PT, R239, R242, R241, 0x1f ;  /* 0x00001ff1f2ef7589 */ /* 0x000fe800000e0000 */
[----:B------:R-:W4:Y:S04]  /*b930*/  SHFL.IDX PT, R238, R238, R6, 0x1f ;  /* 0x00001f06eeee7589 */ /* 0x000f2800000e0000 */
[----:B------:R-:W-:Y:S04]  /*b940*/  STS.U8 [R251+UR45+0x5780], R188 ;  /* 0x005780bcfb007988 */ /* 0x000fe8000800002d */
[----:B------:R-:W4:Y:S04]  /*b950*/  SHFL.IDX PT, R162, R152, R6, 0x1f ;  /* 0x00001f0698a27589 */ /* 0x000f2800000e0000 */
[----:B------:R-:W-:Y:S04]  /*b960*/  STS.U8 [R251+UR45+0x5980], R168 ;  /* 0x005980a8fb007988 */ /* 0x000fe8000800002d */
[----:B------:R0:W-:Y:S04]  /*b970*/  STS.U8 [R251+UR45+0x5b80], R164 ;  /* 0x005b80a4fb007988 */ /* 0x0001e8000800002d */
[----:B------:R3:W-:Y:S04]  /*b980*/  STS.U8 [R251+UR45+0x5d80], R160 ;  /* 0x005d80a0fb007988 */ /* 0x0007e8000800002d */
[----:B------:R-:W-:Y:S01]  /*b990*/  STS.U8 [R251+UR45+0x5f80], R156 ;  /* 0x005f809cfb007988 */ /* 0x000fe2000800002d */
[----:B------:R1:W-:Y:S06]  /*b9a0*/  MEMBAR.ALL.CTA ;  /* 0x0000000000007992 */ /* 0x0003ec0000008000 */
[----:B-1----:R-:W1:Y:S01]  /*b9b0*/  FENCE.VIEW.ASYNC.S ;  /* 0x00000000000073c6 */ /* 0x002e620000000000 */
[----:B0-----:R-:W-:Y:S01]  /*b9c0*/  FADD R164, -R208, R247 ;  /* 0x000000f7d0a47221 */ /* 0x001fe20000000100 */
[----:B------:R-:W-:Y:S01]  /*b9d0*/  FADD R154, -R198, R250 ;  /* 0x000000fac69a7221 */ /* 0x000fe20000000100 */
[-C--:B------:R-:W-:Y:S01]  /*b9e0*/  PRMT R174, R176, R3.reuse, R175 ;  /* 0x00000003b0ae7216 */ /* 0x080fe200000000af */
[----:B------:R-:W-:Y:S01]  /*b9f0*/  FADD R167, -R233, R246 ;  /* 0x000000f6e9a77221 */ /* 0x000fe20000000100 */
[----:B------:R-:W-:Y:S01]  /*ba00*/  FMUL R164, R164, 1.4426950216293334961 ;  /* 0x3fb8aa3ba4a47820 */ /* 0x000fe20000400000 */
[----:B------:R-:W-:-:S02]  /*ba10*/  PRMT R172, R178, R3, R173 ;  /* 0x00000003b2ac7216 */ /* 0x000fc400000000ad */
[-C--:B------:R-:W-:Y:S01]  /*ba20*/  PRMT R175, R176, R2.reuse, R175 ;  /* 0x00000002b0af7216 */ /* 0x080fe200000000af */
[----:B-1----:R0:W-:Y:S01]  /*ba30*/  SHFL.IDX PT, R183, R153, R6, 0x1f ;  /* 0x00001f0699b77589 */ /* 0x0021e200000e0000 */
[-C--:B------:R-:W-:Y:S02]  /*ba40*/  PRMT R173, R178, R2.reuse, R173 ;  /* 0x00000002b2ad7216 */ /* 0x080fe400000000ad */
[-CC-:B--2---:R-:W-:Y:S01]  /*ba50*/  PRMT R176, R8, R3.reuse, R177.reuse ;  /* 0x0000000308b07216 */ /* 0x184fe200000000b1 */
[----:B---3--:R-:W-:Y:S01]  /*ba60*/  FMUL R160, R154, 1.4426950216293334961 ;  /* 0x3fb8aa3b9aa07820 */ /* 0x008fe20000400000 */
[-C--:B------:R-:W-:Y:S02]  /*ba70*/  PRMT R177, R8, R2.reuse, R177 ;  /* 0x0000000208b17216 */ /* 0x080fe400000000b1 */
[-C--:B------:R-:W-:Y:S01]  /*ba80*/  PRMT R178, R179, R3.reuse, R180 ;  /* 0x00000003b3b27216 */ /* 0x080fe200000000b4 */
[----:B------:R1:W-:Y:S01]  /*ba90*/  MUFU.EX2 R8, R164 ;  /* 0x000000a400087308 */ /* 0x0003e20000000800 */
[C-C-:B----4-:R-:W-:Y:S01]  /*baa0*/  PRMT R152, R181.reuse, R3, R240.reuse ;  /* 0x00000003b5987216 */ /* 0x150fe200000000f0 */
[----:B------:R-:W2:Y:S01]  /*bab0*/  SHFL.IDX PT, R195, R195, R241, 0x1f ;  /* 0x00001ff1c3c37589 */ /* 0x000ea200000e0000 */
[-C--:B0-----:R-:W-:Y:S01]  /*bac0*/  PRMT R153, R181, R2.reuse, R240 ;  /* 0x00000002b5997216 */ /* 0x081fe200000000f0 */
[----:B------:R-:W-:Y:S01]  /*bad0*/  FMUL R10, R10, 1.4426950216293334961 ;  /* 0x3fb8aa3b0a0a7820 */ /* 0x000fe20000400000 */
[----:B------:R-:W-:-:S02]  /*bae0*/  PRMT R179, R179, R2, R180 ;  /* 0x00000002b3b37216 */ /* 0x000fc400000000b4 */
[-C--:B------:R-:W-:Y:S01]  /*baf0*/  PRMT R154, R238, R3.reuse, R155 ;  /* 0x00000003ee9a7216 */ /* 0x080fe2000000009b */
[----:B-1----:R-:W-:Y:S01]  /*bb00*/  FMUL R164, R167, 1.4426950216293334961 ;  /* 0x3fb8aa3ba7a47820 */ /* 0x002fe20000400000 */
[CCC-:B------:R-:W-:Y:S02]  /*bb10*/  PRMT R180, R162.reuse, R3.reuse, R239.reuse ;  /* 0x00000003a2b47216 */ /* 0x1c0fe400000000ef */
[-C--:B------:R-:W-:Y:S02]  /*bb20*/  PRMT R181, R162, R2.reuse, R239 ;  /* 0x00000002a2b57216 */ /* 0x080fe400000000ef */
[----:B------:R-:W-:Y:S01]  /*bb30*/  PRMT R155, R238, R2, R155 ;  /* 0x00000002ee9b7216 */ /* 0x000fe2000000009b */
[----:B------:R-:W3:Y:S04]  /*bb40*/  LDL.LU R239, [R1+0x90] ;  /* 0x0000900001ef7983 */ /* 0x000ee80000300800 */
[----:B------:R-:W4:Y:S01]  /*bb50*/  LDL.LU R238, [R1+0x94] ;  /* 0x0000940001ee7983 */ /* 0x000f220000300800 */
[----:B------:R-:W0:Y:S03]  /*bb60*/  MUFU.EX2 R10, R10 ;  /* 0x0000000a000a7308 */ /* 0x000e260000000800 */
[----:B------:R-:W4:Y:S04]  /*bb70*/  LDL.LU R220, [R1+0x8c] ;  /* 0x00008c0001dc7983 */ /* 0x000f280000300800 */
[----:B------:R-:W4:Y:S01]  /*bb80*/  LDL.LU R218, [R1+0x88] ;  /* 0x0000880001da7983 */ /* 0x000f220000300800 */
[----:B------:R-:W1:Y:S08]  /*bb90*/  MUFU.EX2 R160, R160 ;  /* 0x000000a000a07308 */ /* 0x000e700000000800 */
[----:B------:R-:W2:Y:S01]  /*bba0*/  MUFU.EX2 R164, R164 ;  /* 0x000000a400a47308 */ /* 0x000ea20000000800 */
[-C--:B0-----:R-:W-:Y:S01]  /*bbb0*/  FMUL R90, R90, R10.reuse ;  /* 0x0000000a5a5a7220 */ /* 0x081fe20000400000 */
[-C--:B------:R-:W-:Y:S01]  /*bbc0*/  FMUL R91, R91, R10.reuse ;  /* 0x0000000a5b5b7220 */ /* 0x080fe20000400000 */
        /* <DEDUP_REMOVED lines=29> */
[----:B------:R-:W-:Y:S01]  /*bda0*/  FMUL R151, R151, R10 ;  /* 0x0000000a97977220 */ /* 0x000fe20000400000 */
[-C--:B-1----:R-:W-:Y:S01]  /*bdb0*/  FMUL R26, R26, R160.reuse ;  /* 0x000000a01a1a7220 */ /* 0x082fe20000400000 */
        /* <DEDUP_REMOVED lines=62> */
[-C--:B--2---:R-:W-:Y:S01]  /*c1a0*/  FMUL R24, R24, R164.reuse ;  /* 0x000000a418187220 */ /* 0x084fe20000400000 */
        /* <DEDUP_REMOVED lines=31> */
[----:B------:R-:W-:Y:S01]  /*c3a0*/  FMUL R87, R87, R160 ;  /* 0x000000a057577220 */ /* 0x000fe20000400000 */
[----:B------:R-:W-:-:S02]  /*c3b0*/  PRMT R182, R183, R3, R195 ;  /* 0x00000003b7b67216 */ /* 0x000fc400000000c3 */
[----:B------:R-:W-:Y:S01]  /*c3c0*/  PRMT R183, R183, R2, R195 ;  /* 0x00000002b7b77216 */ /* 0x000fe200000000c3 */
[----:B------:R-:W-:Y:S06]  /*c3d0*/  BAR.SYNC.DEFER_BLOCKING 0x0 ;  /* 0x0000000000007b1d */ /* 0x000fec0000010000 */
[----:B------:R-:W-:-:S06]  /*c3e0*/  WARPGROUP.ARRIVE ;  /* 0x00000000000079c5 */ /* 0x000fcc0000000000 */
[----:B------:R-:W-:Y:S01]  /*c3f0*/  QGMMA.64x128x32.F32.E4M3.E4M3 R88, R152, gdesc[UR44], R88 ;  /* 0x01e0002c98587df3 */ /* 0x000fe20008700858 */
[----:B------:R-:W-:Y:S01]  /*c400*/  FADD R157, R157, R159 ;  /* 0x0000009f9d9d7221 */ /* 0x000fe20000000000 */
        /* <DEDUP_REMOVED lines=23> */
[----:B------:R-:W-:-:S12]  /*c580*/  QGMMA.64x128x32.F32.E4M3.E4M3 R88, R172, gdesc[UR16], R88 ;  /* 0x01e00010ac587df3 */ /* 0x000fd80008700858 */
        /* <DEDUP_REMOVED lines=36> */
[----:B------:R-:W-:-:S02]  /*c7d0*/  FADD R14, R211, R12 ;  /* 0x0000000cd30e7221 */ /* 0x000fc40000000000 */
[----:B------:R-:W0:Y:S04]  /*c7e0*/  SHFL.BFLY PT, R17, R11, 0x2, 0x1f ;  /* 0x0c401f000b117f89 */ /* 0x000e2800000e0000 */
[----:B------:R-:W1:Y:S04]  /*c7f0*/  SHFL.BFLY PT, R12, R213, 0x2, 0x1f ;  /* 0x0c401f00d50c7f89 */ /* 0x000e6800000e0000 */
[----:B------:R-:W2:Y:S04]  /*c800*/  SHFL.BFLY PT, R16, R13, 0x2, 0x1f ;  /* 0x0c401f000d107f89 */ /* 0x000ea800000e0000 */
[----:B------:R-:W2:Y:S01]  /*c810*/  SHFL.BFLY PT, R15, R14, 0x2, 0x1f ;  /* 0x0c401f000e0f7f89 */ /* 0x000ea200000e0000 */
[----:B------:R-:W2:Y:S01]  /*c820*/  S2R R240, SR_CTAID.X ;  /* 0x0000000000f07919 */ /* 0x000ea20000002500 */
[----:B0-----:R-:W-:Y:S01]  /*c830*/  FADD R11, R11, R17 ;  /* 0x000000110b0b7221 */ /* 0x001fe20000000000 */
[----:B------:R-:W-:Y:S01]  /*c840*/  QGMMA.64x128x32.F32.E4M3.E4M3 R24, R180, gdesc[UR16], R24, gsb0 ;  /* 0x01e00010b4187df3 */ /* 0x000fe20008000818 */
[----:B-1----:R-:W-:Y:S01]  /*c850*/  FADD R12, R213, R12 ;  /* 0x0000000cd50c7221 */ /* 0x002fe20000000000 */
[----:B--2---:R-:W-:Y:S01]  /*c860*/  FADD R13, R13, R16 ;  /* 0x000000100d0d7221 */ /* 0x004fe20000000000 */
[----:B------:R-:W-:-:S02]  /*c870*/  FADD R14, R14, R15 ;  /* 0x0000000f0e0e7221 */ /* 0x000fc40000000000 */
[----:B------:R-:W0:Y:S04]  /*c880*/  SHFL.BFLY PT, R15, R11, 0x1, 0x1f ;  /* 0x0c201f000b0f7f89 */ /* 0x000e2800000e0000 */
[----:B------:R-:W1:Y:S04]  /*c890*/  SHFL.BFLY PT, R16, R12, 0x1, 0x1f ;  /* 0x0c201f000c107f89 */ /* 0x000e6800000e0000 */
[----:B------:R-:W2:Y:S04]  /*c8a0*/  SHFL.BFLY PT, R17, R13, 0x1, 0x1f ;  /* 0x0c201f000d117f89 */ /* 0x000ea800000e0000 */
[----:B------:R-:W4:Y:S01]  /*c8b0*/  SHFL.BFLY PT, R18, R14, 0x1, 0x1f ;  /* 0x0c201f000e127f89 */ /* 0x000f2200000e0000 */
[----:B------:R-:W-:Y:S01]  /*c8c0*/  UIADD3 UR6, UP0, UR6, 0x40, URZ ;  /* 0x0000004006067890 */ /* 0x000fe2000ff1e03f */
[----:B------:R-:W-:-:S02]  /*c8d0*/  IMAD.SHL.U32 R240, R240, 0x80, RZ ;  /* 0x00000080f0f07824 */ /* 0x000fc400078e00ff */
[----:B0-----:R-:W-:Y:S01]  /*c8e0*/  FADD R15, R11, R15 ;  /* 0x0000000f0b0f7221 */ /* 0x001fe20000000000 */
[----:B-1----:R-:W-:-:S03]  /*c8f0*/  FADD R16, R12, R16 ;  /* 0x000000100c107221 */ /* 0x002fc60000000000 */
[----:B---3--:R-:W-:Y:S01]  /*c900*/  FFMA R239, R10, R239, R15 ;  /* 0x000000ef0aef7223 */ /* 0x008fe2000000000f */
[----:B--2---:R-:W-:Y:S01]  /*c910*/  FADD R17, R13, R17 ;  /* 0x000000110d117221 */ /* 0x004fe20000000000 */
[----:B----4-:R-:W-:Y:S01]  /*c920*/  FFMA R238, R8, R238, R16 ;  /* 0x000000ee08ee7223 */ /* 0x010fe20000000010 */
[----:B------:R-:W-:Y:S02]  /*c930*/  FADD R18, R14, R18 ;  /* 0x000000120e127221 */ /* 0x000fe40000000000 */
[----:B------:R-:W-:Y:S01]  /*c940*/  FFMA R220, R164, R220, R17 ;  /* 0x000000dca4dc7223 */ /* 0x000fe20000000011 */
[----:B------:R1:W-:Y:S01]  /*c950*/  STL [R1+0x90], R239 ;  /* 0x000090ef01007387 */ /* 0x0003e20000100800 */
[----:B------:R-:W-:Y:S01]  /*c960*/  FFMA R218, R160, R218, R18 ;  /* 0x000000daa0da7223 */ /* 0x000fe20000000012 */
[----:B------:R-:W-:Y:S02]  /*c970*/  UIADD3.X UR4, URZ, UR4, URZ, UP0, !UPT ;  /* 0x000000043f047290 */ /* 0x000fe400087fe43f */
[----:B------:R1:W-:Y:S01]  /*c980*/  STL [R1+0x94], R238 ;  /* 0x000094ee01007387 */ /* 0x0003e20000100800 */
[----:B------:R-:W-:-:S03]  /*c990*/  VIADD R240, R240, 0x80 ;  /* 0x00000080f0f07836 */ /* 0x000fc60000000000 */
[----:B------:R1:W-:Y:S04]  /*c9a0*/  STL [R1+0x8c], R220 ;  /* 0x00008cdc01007387 */ /* 0x0003e80000100800 */
[----:B------:R1:W-:Y:S01]  /*c9b0*/  STL [R1+0x88], R218 ;  /* 0x000088da01007387 */ /* 0x0003e20000100800 */
[----:B------:R-:W-:-:S03]  /*c9c0*/  IMAD.U32 R19, RZ, RZ, UR4 ;  /* 0x00000004ff137e24 */ /* 0x000fc6000f8e00ff */
[----:B------:R1:W-:Y:S01]  /*c9d0*/  STL [R1+0x24], R198 ;  /* 0x000024c601007387 */ /* 0x0003e20000100800 */
[----:B------:R-:W-:-:S03]  /*c9e0*/  ISETP.LE.U32.AND P1, PT, R240, UR6, PT ;  /* 0x00000006f0007c0c */ /* 0x000fc6000bf23070 */
[----:B------:R1:W-:Y:S04]  /*c9f0*/  STL [R1+0x28], R233 ;  /* 0x000028e901007387 */ /* 0x0003e80000100800 */
[----:B------:R1:W-:Y:S04]  /*ca00*/  STL [R1+0x2c], R9 ;  /* 0x00002c0901007387 */ /* 0x0003e80000100800 */
[----:B------:R1:W-:Y:S01]  /*ca10*/  STL [R1+0x30], R208 ;  /* 0x000030d001007387 */ /* 0x0003e20000100800 */
[----:B------:R-:W-:Y:S01]  /*ca20*/  ISETP.GE.U32.AND.EX P1, PT, R19, RZ, PT, P1 ;  /* 0x000000ff1300720c */ /* 0x000fe20003f26110 */
[----:B------:R-:W-:Y:S01]  /*ca30*/  ULEA UR5, UR17, UR5, 0x6 ;  /* 0x0000000511057291 */ /* 0x000fe2000f8e303f */
[----:B------:R-:W-:-:S02]  /*ca40*/  IMAD R0, R217, 0x40, R0 ;  /* 0x00000040d9007824 */ /* 0x000fc400078e0200 */
[----:B------:R-:W-:Y:S02]  /*ca50*/  IMAD.MOV.U32 R8, RZ, RZ, R198 ;  /* 0x000000ffff087224 */ /* 0x000fe400078e00c6 */
[----:B------:R-:W-:Y:S02]  /*ca60*/  IMAD.MOV.U32 R10, RZ, RZ, R233 ;  /* 0x000000ffff0a7224 */ /* 0x000fe400078e00e9 */
[----:B------:R-:W-:Y:S01]  /*ca70*/  IMAD.MOV.U32 R11, RZ, RZ, R208 ;  /* 0x000000ffff0b7224 */ /* 0x000fe200078e00d0 */
[----:B------:R-:W-:-:S04]  /*ca80*/  WARPGROUP.DEPBAR.LE gsb0, 0x0 ;  /* 0x00008000000079c5 */ /* 0x000fc80000010000 */
[----:B-1----:R-:W-:Y:S05]  /*ca90*/  @!P1 BRA `(.L_x_1) ;  /* 0xffffff8800509947 */ /* 0x002fea000383ffff */
.L_x_0:
[----:B------:R-:W2:Y:S01]  /*caa0*/  LDL.LU R15, [R1+0x88] ;  /* 0x00008800010f7983 */ /* 0x000ea20000300800 */
[----:B------:R-:W0:Y:S01]  /*cab0*/  S2R R0, SR_TID.X ;  /* 0x0000000000007919 */ /* 0x000e220000002100 */
[----:B------:R-:W1:Y:S01]  /*cac0*/  S2R R234, SR_TID.X ;  /* 0x0000000000ea7919 */ /* 0x000e620000002100 */
[----:B------:R-:W-:Y:S01]  /*cad0*/  FMUL R23, R88, 0.25 ;  /* 0x3e80000058177820 */ /* 0x000fe20000400000 */
[----:B------:R-:W3:Y:S01]  /*cae0*/  LDC R231, c[0x0][0x278] ;  /* 0x00009e00ffe77b82 */ /* 0x000ee20000000800 */
[----:B------:R-:W-:Y:S01]  /*caf0*/  ULDC.64 UR4, c[0x0][0x270] ;  /* 0x00009c0000047ab9 */ /* 0x000fe20000000a00 */
[----:B------:R-:W4:Y:S04]  /*cb00*/  LDL.LU R13, [R1+0x90] ;  /* 0x00009000010d7983 */ /* 0x000f280000300800 */
[----:B------:R-:W4:Y:S04]  /*cb10*/  LDL.LU R14, [R1+0x94] ;  /* 0x00009400010e7983 */ /* 0x000f280000300800 */
[----:B------:R-:W4:Y:S01]  /*cb20*/  LDL.LU R12, [R1+0x8c] ;  /* 0x00008c00010c7983 */ /* 0x000f220000300800 */
[----:B------:R-:W-:Y:S01]  /*cb30*/  UIMAD UR4, UR44, UR4, URZ ;  /* 0x000000042c0472a4 */ /* 0x000fe2000f8e023f */
[----:B------:R-:W1:Y:S01]  /*cb40*/  S2R R232, SR_CTAID.X ;  /* 0x0000000000e87919 */ /* 0x000e620000002500 */
[C---:B---3--:R-:W-:Y:S01]  /*cb50*/  IMAD R233, R231.reuse, 0x52, RZ ;  /* 0x00000052e7e97824 */ /* 0x048fe200078e02ff */
[----:B0-----:R-:W-:Y:S01]  /*cb60*/  LOP3.LUT R6, R0, 0x7, RZ, 0xc0, !PT ;  /* 0x0000000700067812 */ /* 0x001fe200078ec0ff */
[----:B------:R-:W-:-:S02]  /*cb70*/  IMAD R235, R231, 0x53, RZ ;  /* 0x00000053e7eb7824 */ /* 0x000fc400078e02ff */
[----:B------:R-:W-:Y:S01]  /*cb80*/  IMAD R237, R231, 0x54, RZ ;  /* 0x00000054e7ed7824 */ /* 0x000fe200078e02ff */
[----:B-1---5:R-:W-:Y:S01]  /*cb90*/  SHF.R.U32.HI R5, RZ, 0x1, R234 ;  /* 0x00000001ff057819 */ /* 0x022fe200000116ea */
[----:B------:R-:W-:Y:S01]  /*cba0*/  IMAD.SHL.U32 R0, R234, 0x10, RZ ;  /* 0x00000010ea007824 */ /* 0x000fe200078e00ff */
[----:B------:R-:W-:Y:S01]  /*cbb0*/  LEA R6, R6, UR45, 0x3 ;  /* 0x0000002d06067c11 */ /* 0x000fe2000f8e18ff */
[C---:B------:R-:W-:Y:S01]  /*cbc0*/  IMAD.SHL.U32 R2, R234.reuse, 0x40, RZ ;  /* 0x00000040ea027824 */ /* 0x040fe200078e00ff */
[----:B------:R-:W-:Y:S01]  /*cbd0*/  LOP3.LUT R5, R5, 0x4, RZ, 0xc0, !PT ;  /* 0x0000000405057812 */ /* 0x000fe200078ec0ff */
[----:B------:R-:W-:Y:S01]  /*cbe0*/  IMAD.SHL.U32 R4, R234, 0x4, RZ ;  /* 0x00000004ea047824 */ /* 0x000fe200078e00ff */
[----:B------:R-:W-:Y:S01]  /*cbf0*/  LOP3.LUT R0, R0, 0xf0, RZ, 0xc0, !PT ;  /* 0x000000f000007812 */ /* 0x000fe200078ec0ff */
[C---:B------:R-:W-:Y:S01]  /*cc00*/  IMAD R153, R231.reuse, 0x5a, RZ ;  /* 0x0000005ae7997824 */ /* 0x040fe200078e02ff */
[----:B------:R-:W-:Y:S01]  /*cc10*/  LOP3.LUT R3, R2, 0x400, RZ, 0xc0, !PT ;  /* 0x0000040002037812 */ /* 0x000fe200078ec0ff */
[C---:B------:R-:W-:Y:S01]  /*cc20*/  IMAD R155, R231.reuse, 0x5b, RZ ;  /* 0x0000005be79b7824 */ /* 0x040fe200078e02ff */
[----:B------:R-:W-:Y:S01]  /*cc30*/  LOP3.LUT R4, R4, 0x1c0, RZ, 0xc0, !PT ;  /* 0x000001c004047812 */ /* 0x000fe200078ec0ff */
[----:B------:R-:W-:Y:S01]  /*cc40*/  IMAD R157, R231, 0x5c, RZ ;  /* 0x0000005ce79d7824 */ /* 0x000fe200078e02ff */
[----:B------:R-:W-:Y:S01]  /*cc50*/  IADD3 R152, R3, UR45, R0 ;  /* 0x0000002d03987c10 */ /* 0x000fe2000fffe000 */
[----:B------:R-:W-:Y:S01]  /*cc60*/  FMUL R3, R86, 0.25 ;  /* 0x3e80000056037820 */ /* 0x000fe20000400000 */
[----:B------:R-:W-:Y:S01]  /*cc70*/  IADD3 R0, R5, R6, R4 ;  /* 0x0000000605007210 */ /* 0x000fe20007ffe004 */
[----:B------:R-:W-:Y:S01]  /*cc80*/  FMUL R4, R87, 0.25 ;  /* 0x3e80000057047820 */ /* 0x000fe20000400000 */
[----:B------:R-:W-:Y:S01]  /*cc90*/  FMUL R5, R82, 0.25 ;  /* 0x3e80000052057820 */ /* 0x000fe20000400000 */
[----:B------:R-:W-:Y:S01]  /*cca0*/  FMUL R6, R83, 0.25 ;  /* 0x3e80000053067820 */ /* 0x000fe20000400000 */
[----:B------:R-:W-:Y:S01]  /*ccb0*/  LOP3.LUT R7, R234, 0x60, RZ, 0xc0, !PT ;  /* 0x00000060ea077812 */ /* 0x000fe200078ec0ff */
[----:B------:R-:W-:Y:S01]  /*ccc0*/  IMAD.SHL.U32 R232, R232, 0x80, RZ ;  /* 0x00000080e8e87824 */ /* 0x000fe200078e00ff */
[----:B------:R-:W-:Y:S01]  /*ccd0*/  LOP3.LUT R230, R234, 0x7f, RZ, 0xc0, !PT ;  /* 0x0000007feae67812 */ /* 0x000fe200078ec0ff */
[----:B------:R-:W-:-:S02]  /*cce0*/  IMAD R159, R231, 0x5d, RZ ;  /* 0x0000005de79f7824 */ /* 0x000fc400078e02ff */
[----:B------:R-:W-:Y:S02]  /*ccf0*/  IMAD R152, R7, 0x8, R152 ;  /* 0x0000000807987824 */ /* 0x000fe400078e0298 */
[----:B------:R-:W-:Y:S01]  /*cd00*/  FMUL R7, R62, 0.25 ;  /* 0x3e8000003e077820 */ /* 0x000fe20000400000 */
[----:B------:R-:W-:Y:S01]  /*cd10*/  LEA R230, R230, UR45, 0x4 ;  /* 0x0000002de6e67c11 */ /* 0x000fe2000f8e20ff */
[C---:B------:R-:W-:Y:S01]  /*cd20*/  IMAD R161, R231.reuse, 0x5e, RZ ;  /* 0x0000005ee7a17824 */ /* 0x040fe200078e02ff */
[----:B------:R-:W-:Y:S01]  /*cd30*/  LOP3.LUT R232, R232, 0x7f, R234, 0xf8, !PT ;  /* 0x0000007fe8e87812 */ /* 0x000fe200078ef8ea */
[C---:B------:R-:W-:Y:S02]  /*cd40*/  IMAD R163, R231.reuse, 0x5f, RZ ;  /* 0x0000005fe7a37824 */ /* 0x040fe400078e02ff */
[C---:B------:R-:W-:Y:S02]  /*cd50*/  IMAD R165, R231.reuse, 0x60, RZ ;  /* 0x00000060e7a57824 */ /* 0x040fe400078e02ff */
[----:B------:R-:W-:-:S02]  /*cd60*/  IMAD R167, R231, 0x61, RZ ;  /* 0x00000061e7a77824 */ /* 0x000fc400078e02ff */
[C---:B------:R-:W-:Y:S02]  /*cd70*/  IMAD R169, R231.reuse, 0x62, RZ ;  /* 0x00000062e7a97824 */ /* 0x040fe400078e02ff */
[C---:B------:R-:W-:Y:S02]  /*cd80*/  IMAD R171, R231.reuse, 0x63, RZ ;  /* 0x00000063e7ab7824 */ /* 0x040fe400078e02ff */
[C---:B------:R-:W-:Y:S02]  /*cd90*/  IMAD R173, R231.reuse, 0x64, RZ ;  /* 0x00000064e7ad7824 */ /* 0x040fe400078e02ff */
        /* <DEDUP_REMOVED lines=25> */
[----:B------:R-:W-:Y:S02]  /*cf30*/  IMAD R225, R231, 0x7e, RZ ;  /* 0x0000007ee7e17824 */ /* 0x000fe400078e02ff */
[----:B--2---:R-:W-:Y:S01]  /*cf40*/  IMAD.MOV.U32 R2, RZ, RZ, R15 ;  /* 0x000000ffff027224 */ /* 0x004fe200078e000f */
[----:B------:R-:W-:Y:S04]  /*cf50*/  BAR.SYNC.DEFER_BLOCKING 0x0 ;  /* 0x0000000000007b1d */ /* 0x000fe80000010000 */
[----:B------:R-:W-:-:S04]  /*cf60*/  FSETP.GT.AND P3, PT, |R2|, 8.50705917302346158658e+37, PT ;  /* 0x7e8000000200780b */ /* 0x000fc80003f64200 */
[----:B------:R-:W-:Y:S01]  /*cf70*/  FSEL R86, R3, R86, P3 ;  /* 0x0000005603567208 */ /* 0x000fe20001800000 */
[----:B------:R-:W-:Y:S01]  /*cf80*/  FMUL R3, R78, 0.25 ;  /* 0x3e8000004e037820 */ /* 0x000fe20000400000 */
        /* <DEDUP_REMOVED lines=31> */
[----:B----4-:R-:W-:-:S02]  /*d180*/  IMAD.MOV.U32 R15, RZ, RZ, R12 ;  /* 0x000000ffff0f7224 */ /* 0x010fc400078e000c */
[----:B------:R-:W-:Y:S01]  /*d190*/  FMUL R6, R43, 0.25 ;  /* 0x3e8000002b067820 */ /* 0x000fe20000400000 */
[----:B------:R-:W-:Y:S01]  /*d1a0*/  FSEL R47, R4, R47, P3 ;  /* 0x0000002f042f7208 */ /* 0x000fe20001800000 */
[----:B------:R-:W-:Y:S01]  /*d1b0*/  FMUL R4, R39, 0.25 ;  /* 0x3e80000027047820 */ /* 0x000fe20000400000 */
[----:B------:R-:W-:Y:S01]  /*d1c0*/  FSEL R46, R5, R46, P3 ;  /* 0x0000002e052e7208 */ /* 0x000fe20001800000 */
[----:B------:R-:W-:Y:S01]  /*d1d0*/  FMUL R5, R34, 0.25 ;  /* 0x3e80000022057820 */ /* 0x000fe20000400000 */
[----:B------:R-:W-:Y:S01]  /*d1e0*/  FSEL R38, R3, R38, P3 ;  /* 0x0000002603267208 */ /* 0x000fe20001800000 */
[----:B------:R-:W-:Y:S01]  /*d1f0*/  IMAD.MOV.U32 R3, RZ, RZ, R15 ;  /* 0x000000ffff037224 */ /* 0x000fe200078e000f */
[----:B------:R-:W-:Y:S01]  /*d200*/  FSEL R43, R6, R43, P3 ;  /* 0x0000002b062b7208 */ /* 0x000fe20001800000 */
[----:B------:R-:W-:Y:S01]  /*d210*/  FMUL R6, R35, 0.25 ;  /* 0x3e80000023067820 */ /* 0x000fe20000400000 */
[----:B------:R-:W-:Y:S01]  /*d220*/  FSEL R39, R4, R39, P3 ;  /* 0x0000002704277208 */ /* 0x000fe20001800000 */
[----:B------:R-:W-:Y:S01]  /*d230*/  FMUL R4, R85, 0.25 ;  /* 0x3e80000055047820 */ /* 0x000fe20000400000 */
[----:B------:R-:W-:Y:S01]  /*d240*/  FSEL R34, R5, R34, P3 ;  /* 0x0000002205227208 */ /* 0x000fe20001800000 */
[----:B------:R-:W-:Y:S01]  /*d250*/  FMUL R5, R30, 0.25 ;  /* 0x3e8000001e057820 */ /* 0x000fe20000400000 */
[----:B------:R-:W-:Y:S01]  /*d260*/  FSETP.GT.AND P2, PT, |R3|, 8.50705917302346158658e+37, PT ;  /* 0x7e8000000300780b */ /* 0x000fe20003f44200 */
        /* <DEDUP_REMOVED lines=54> */
[----:B------:R-:W-:-:S02]  /*d5d0*/  IMAD.MOV.U32 R15, RZ, RZ, R13 ;  /* 0x000000ffff0f7224 */ /* 0x000fc400078e000d */
        /* <DEDUP_REMOVED lines=148> */
[C---:B------:R-:W-:Y:S01]  /*df20*/  FMUL R6, R5.reuse, 8388608 ;  /* 0x4b00000005067820 */ /* 0x040fe20000400000 */
[----:B------:R-:W-:-:S02]  /*df30*/  FSETP.GEU.AND P4, PT, R5, 1.175494350822287508e-38, PT ;  /* 0x008000000500780b */ /* 0x000fc40003f8e000 */
[----:B------:R-:W-:Y:S01]  /*df40*/  FSEL R101, R12, R101, P1 ;  /* 0x000000650c657208 */ /* 0x000fe20000800000 */
[----:B------:R-:W-:Y:S01]  /*df50*/  FMUL R12, R93, 0.25 ;  /* 0x3e8000005d0c7820 */ /* 0x000fe20000400000 */
[----:B------:R-:W-:Y:S01]  /*df60*/  FSEL R100, R15, R100, P1 ;  /* 0x000000640f647208 */ /* 0x000fe20000800000 */
[----:B------:R-:W-:Y:S01]  /*df70*/  FMUL R15, R4, 8388608 ;  /* 0x4b000000040f7820 */ /* 0x000fe20000400000 */
[----:B------:R-:W-:Y:S01]  /*df80*/  FSEL R96, R7, R96, P1 ;  /* 0x0000006007607208 */ /* 0x000fe20000800000 */
[----:B------:R-:W-:Y:S01]  /*df90*/  FMUL R7, R2, 8388608 ;  /* 0x4b00000002077820 */ /* 0x000fe20000400000 */
[----:B------:R-:W-:Y:S02]  /*dfa0*/  FSEL R92, R13, R92, P1 ;  /* 0x0000005c0d5c7208 */ /* 0x000fe40000800000 */
[----:B------:R-:W-:Y:S01]  /*dfb0*/  FSEL R89, R14, R89, P1 ;  /* 0x000000590e597208 */ /* 0x000fe20000800000 */
[----:B------:R-:W-:Y:S01]  /*dfc0*/  FMUL R14, R3, 8388608 ;  /* 0x4b000000030e7820 */ /* 0x000fe20000400000 */
[----:B------:R-:W-:-:S02]  /*dfd0*/  FSETP.GEU.AND P6, PT, R4, 1.175494350822287508e-38, PT ;  /* 0x008000000400780b */ /* 0x000fc40003fce000 */
[----:B------:R-:W-:Y:S02]  /*dfe0*/  FSEL R13, R6, R5, !P4 ;  /* 0x00000005060d7208 */ /* 0x000fe40006000000 */
[----:B------:R-:W-:Y:S02]  /*dff0*/  FSEL R229, RZ, -23, P4 ;  /* 0xc1b80000ffe57808 */ /* 0x000fe40002000000 */
[----:B------:R-:W-:Y:S01]  /*e000*/  FSETP.GEU.AND P4, PT, R2, 1.175494350822287508e-38, PT ;  /* 0x008000000200780b */ /* 0x000fe20003f8e000 */
[----:B------:R-:W-:Y:S01]  /*e010*/  VIADD R16, R13, 0xc0cafb0d ;  /* 0xc0cafb0d0d107836 */ /* 0x000fe20000000000 */
[----:B------:R-:W-:Y:S02]  /*e020*/  FSETP.GEU.AND P5, PT, R3, 1.175494350822287508e-38, PT ;  /* 0x008000000300780b */ /* 0x000fe40003fae000 */
[----:B------:R-:W-:Y:S02]  /*e030*/  FSEL R93, R12, R93, P1 ;  /* 0x0000005d0c5d7208 */ /* 0x000fe40000800000 */
[----:B------:R-:W-:-:S02]  /*e040*/  FSEL R15, R15, R4, !P6 ;  /* 0x000000040f0f7208 */ /* 0x000fc40007000000 */
[----:B------:R-:W-:Y:S02]  /*e050*/  FSEL R228, RZ, -23, P6 ;  /* 0xc1b80000ffe47808 */ /* 0x000fe40003000000 */
[C---:B------:R-:W-:Y:S01]  /*e060*/  FSETP.GEU.AND P6, PT, |R2|.reuse, 1.175494350822287508e-38, PT ;  /* 0x008000000200780b */ /* 0x040fe20003fce200 */
[----:B------:R-:W-:Y:S01]  /*e070*/  VIADD R18, R15, 0xc0cafb0d ;  /* 0xc0cafb0d0f127836 */ /* 0x000fe20000000000 */
[----:B------:R-:W-:Y:S01]  /*e080*/  FSEL R12, R7, R2, !P4 ;  /* 0x00000002070c7208 */ /* 0x000fe20006000000 */
[----:B------:R-:W-:Y:S01]  /*e090*/  @P3 FMUL R2, R2, 0.25 ;  /* 0x3e80000002023820 */ /* 0x000fe20000400000 */
[----:B------:R-:W-:Y:S02]  /*e0a0*/  FSEL R226, RZ, -23, P4 ;  /* 0xc1b80000ffe27808 */ /* 0x000fe40002000000 */
[----:B------:R-:W-:Y:S01]  /*e0b0*/  FSEL R14, R14, R3, !P5 ;  /* 0x000000030e0e7208 */ /* 0x000fe20006800000 */
[----:B------:R-:W-:Y:S01]  /*e0c0*/  VIADD R21, R12, 0xc0cafb0d ;  /* 0xc0cafb0d0c157836 */ /* 0x000fe20000000000 */
[C---:B------:R-:W-:Y:S01]  /*e0d0*/  FSETP.GEU.AND P4, PT, |R3|.reuse, 1.175494350822287508e-38, PT ;  /* 0x008000000300780b */ /* 0x040fe20003f8e200 */
[----:B------:R-:W-:Y:S01]  /*e0e0*/  @P2 FMUL R3, R3, 0.25 ;  /* 0x3e80000003032820 */ /* 0x000fe20000400000 */
[C---:B------:R-:W-:Y:S01]  /*e0f0*/  FSETP.GEU.AND P3, PT, |R4|.reuse, 1.175494350822287508e-38, PT ;  /* 0x008000000400780b */ /* 0x040fe20003f6e200 */
[----:B------:R-:W-:Y:S01]  /*e100*/  @P0 FMUL R4, R4, 0.25 ;  /* 0x3e80000004040820 */ /* 0x000fe20000400000 */
[C---:B------:R-:W-:Y:S01]  /*e110*/  FSETP.GEU.AND P2, PT, |R5|.reuse, 1.175494350822287508e-38, PT ;  /* 0x008000000500780b */ /* 0x040fe20003f4e200 */
[----:B------:R-:W-:Y:S01]  /*e120*/  @P1 FMUL R5, R5, 0.25 ;  /* 0x3e80000005051820 */ /* 0x000fe20000400000 */
[----:B------:R-:W-:Y:S01]  /*e130*/  @!P6 FMUL R2, R2, 16777216 ;  /* 0x4b8000000202e820 */ /* 0x000fe20000400000 */
[----:B------:R-:W-:Y:S01]  /*e140*/  VIADD R17, R14, 0xc0cafb0d ;  /* 0xc0cafb0d0e117836 */ /* 0x000fe20000000000 */
[----:B------:R-:W-:Y:S01]  /*e150*/  LOP3.LUT R18, R18, 0xff800000, RZ, 0xc0, !PT ;  /* 0xff80000012127812 */ /* 0x000fe200078ec0ff */
[----:B------:R-:W-:Y:S01]  /*e160*/  @!P6 FMUL R27, R27, 16777216 ;  /* 0x4b8000001b1be820 */ /* 0x000fe20000400000 */
[----:B------:R-:W-:Y:S01]  /*e170*/  LOP3.LUT R16, R16, 0xff800000, RZ, 0xc0, !PT ;  /* 0xff80000010107812 */ /* 0x000fe200078ec0ff */
[----:B------:R-:W-:Y:S01]  /*e180*/  @!P6 FMUL R51, R51, 16777216 ;  /* 0x4b8000003333e820 */ /* 0x000fe20000400000 */
[----:B------:R-:W0:Y:S01]  /*e190*/  MUFU.RCP R2, R2 ;  /* 0x0000000200027308 */ /* 0x000e220000001000 */
[----:B------:R-:W-:Y:S01]  /*e1a0*/  @!P4 FMUL R3, R3, 16777216 ;  /* 0x4b8000000303c820 */ /* 0x000fe20000400000 */
[----:B------:R-:W-:Y:S01]  /*e1b0*/  LOP3.LUT R21, R21, 0xff800000, RZ, 0xc0, !PT ;  /* 0xff80000015157812 */ /* 0x000fe200078ec0ff */
[----:B------:R-:W-:Y:S01]  /*e1c0*/  @!P3 FMUL R4, R4, 16777216 ;  /* 0x4b8000000404b820 */ /* 0x000fe20000400000 */
[----:B------:R-:W-:Y:S01]  /*e1d0*/  I2FP.F32.S32 R7, R18 ;  /* 0x0000001200077245 */ /* 0x000fe20000201400 */
[----:B------:R-:W-:Y:S01]  /*e1e0*/  @!P2 FMUL R5, R5, 16777216 ;  /* 0x4b8000000505a820 */ /* 0x000fe20000400000 */
[----:B------:R-:W-:Y:S01]  /*e1f0*/  LOP3.LUT R17, R17, 0xff800000, RZ, 0xc0, !PT ;  /* 0xff80000011117812 */ /* 0x000fe200078ec0ff */
[----:B------:R-:W-:Y:S01]  /*e200*/  @!P4 FMUL R44, R44, 16777216 ;  /* 0x4b8000002c2cc820 */ /* 0x000fe20000400000 */
[----:B------:R-:W1:Y:S01]  /*e210*/  MUFU.RCP R3, R3 ;  /* 0x0000000300037308 */ /* 0x000e620000001000 */
[----:B------:R-:W-:Y:S01]  /*e220*/  I2FP.F32.S32 R6, R16 ;  /* 0x0000001000067245 */ /* 0x000fe20000201400 */
[----:B------:R-:W-:Y:S01]  /*e230*/  @!P4 FMUL R37, R37, 16777216 ;  /* 0x4b8000002525c820 */ /* 0x000fe20000400000 */
[----:B------:R-:W-:Y:S01]  /*e240*/  I2FP.F32.S32 R19, R21 ;  /* 0x0000001500137245 */ /* 0x000fe20000201400 */
[----:B------:R-:W-:Y:S01]  /*e250*/  @!P3 FMUL R135, R135, 16777216 ;  /* 0x4b8000008787b820 */ /* 0x000fe20000400000 */
[----:B------:R-:W-:Y:S01]  /*e260*/  FSEL R88, R23, R88, P1 ;  /* 0x0000005817587208 */ /* 0x000fe20000800000 */
[----:B------:R-:W-:Y:S01]  /*e270*/  @!P4 FMUL R36, R36, 16777216 ;  /* 0x4b8000002424c820 */ /* 0x000fe20000400000 */
[----:B------:R-:W-:Y:S01]  /*e280*/  @!P3 FMUL R143, R143, 16777216 ;  /* 0x4b8000008f8fb820 */ /* 0x000fe20000400000 */
[----:B------:R-:W2:Y:S01]  /*e290*/  MUFU.RCP R4, R4 ;  /* 0x0000000400047308 */ /* 0x000ea20000001000 */
[----:B------:R-:W-:Y:S01]  /*e2a0*/  @!P3 FMUL R127, R127, 16777216 ;  /* 0x4b8000007f7fb820 */ /* 0x000fe20000400000 */
[----:B------:R-:W-:Y:S01]  /*e2b0*/  @!P3 FMUL R102, R102, 16777216 ;  /* 0x4b8000006666b820 */ /* 0x000fe20000400000 */
[----:B------:R-:W-:Y:S01]  /*e2c0*/  @!P2 FMUL R93, R93, 16777216 ;  /* 0x4b8000005d5da820 */ /* 0x000fe20000400000 */
[----:B------:R-:W-:Y:S01]  /*e2d0*/  @!P2 FMUL R92, R92, 16777216 ;  /* 0x4b8000005c5ca820 */ /* 0x000fe20000400000 */
[----:B------:R-:W-:Y:S01]  /*e2e0*/  FSEL R227, RZ, -23, P5 ;  /* 0xc1b80000ffe37808 */ /* 0x000fe20002800000 */
[----:B------:R-:W-:Y:S01]  /*e2f0*/  FFMA.FTZ R228, R7, 1.1920928955078125e-07, R228 ;  /* 0x3400000007e47823 */ /* 0x000fe200000100e4 */
[----:B------:R-:W-:Y:S01]  /*e300*/  I2FP.F32.S32 R20, R17 ;  /* 0x0000001100147245 */ /* 0x000fe20000201400 */
[----:B------:R-:W3:Y:S01]  /*e310*/  MUFU.RCP R5, R5 ;  /* 0x0000000500057308 */ /* 0x000ee20000001000 */
[----:B------:R-:W-:Y:S01]  /*e320*/  @!P6 FMUL R31, R31, 16777216 ;  /* 0x4b8000001f1fe820 */ /* 0x000fe20000400000 */
[----:B------:R-:W-:Y:S01]  /*e330*/  @!P6 FMUL R30, R30, 16777216 ;  /* 0x4b8000001e1ee820 */ /* 0x000fe20000400000 */
[----:B------:R-:W-:Y:S01]  /*e340*/  @!P4 FMUL R29, R29, 16777216 ;  /* 0x4b8000001d1dc820 */ /* 0x000fe20000400000 */
[----:B------:R-:W-:Y:S01]  /*e350*/  @!P4 FMUL R28, R28, 16777216 ;  /* 0x4b8000001c1cc820 */ /* 0x000fe20000400000 */
[----:B------:R-:W-:Y:S01]  /*e360*/  @!P3 FMUL R151, R151, 16777216 ;  /* 0x4b8000009797b820 */ /* 0x000fe20000400000 */
[----:B------:R-:W-:Y:S01]  /*e370*/  @!P3 FMUL R126, R126, 16777216 ;  /* 0x4b8000007e7eb820 */ /* 0x000fe20000400000 */
[----:B------:R-:W-:Y:S01]  /*e380*/  @!P3 FMUL R95, R95, 16777216 ;  /* 0x4b8000005f5fb820 */ /* 0x000fe20000400000 */
[----:B------:R-:W-:Y:S01]  /*e390*/  @!P3 FMUL R94, R94, 16777216 ;  /* 0x4b8000005e5eb820 */ /* 0x000fe20000400000 */
[----:B------:R-:W-:Y:S01]  /*e3a0*/  FFMA.FTZ R229, R6, 1.1920928955078125e-07, R229 ;  /* 0x3400000006e57823 */ /* 0x000fe200000100e5 */
        /* <DEDUP_REMOVED lines=28> */
[----:B0-----:R-:W-:Y:S01]  /*e570*/  FMUL R7, R2, R27 ;  /* 0x0000001b02077220 */ /* 0x001fe20000400000 */
        /* <DEDUP_REMOVED lines=51> */
[C---:B-1----:R-:W-:Y:S01]  /*e8b0*/  FMUL R6, R3.reuse, R44 ;  /* 0x0000002c03067220 */ /* 0x042fe20000400000 */
[----:B------:R-:W-:Y:S01]  /*e8c0*/  FMUL R27, R3, R37 ;  /* 0x00000025031b7220 */ /* 0x000fe20000400000 */
[----:B--2---:R-:W-:Y:S01]  /*e8d0*/  FMUL R23, R4, R135 ;  /* 0x0000008704177220 */ /* 0x004fe20000400000 */
        /* <DEDUP_REMOVED lines=30> */
[----:B------:R-:W-:Y:S01]  /*eac0*/  FMUL R154, R3, R36 ;  /* 0x00000024039a7220 */ /* 0x000fe20000400000 */
[C---:B------:R-:W-:Y:S01]  /*ead0*/  FMUL R37, R4.reuse, R143 ;  /* 0x0000008f04257220 */ /* 0x040fe20000400000 */
[C---:B------:R-:W-:Y:S01]  /*eae0*/  FMUL R44, R4.reuse, R127 ;  /* 0x0000007f042c7220 */ /* 0x040fe20000400000 */
[----:B------:R-:W-:Y:S01]  /*eaf0*/  FMUL R135, R4, R102 ;  /* 0x0000006604877220 */ /* 0x000fe20000400000 */
[----:B------:R-:W-:Y:S01]  /*eb00*/  @!P2 FMUL R88, R88, 16777216 ;  /* 0x4b8000005858a820 */ /* 0x000fe20000400000 */
[C---:B---3--:R-:W-:Y:S01]  /*eb10*/  FMUL R93, R5.reuse, R93 ;  /* 0x0000005d055d7220 */ /* 0x048fe20000400000 */
[----:B------:R-:W-:Y:S01]  /*eb20*/  FMUL R92, R5, R92 ;  /* 0x0000005c055c7220 */ /* 0x000fe20000400000 */
[C---:B------:R-:W-:Y:S01]  /*eb30*/  FMUL R19, R2.reuse, R51 ;  /* 0x0000003302137220 */ /* 0x040fe20000400000 */
[C---:B------:R-:W-:Y:S01]  /*eb40*/  FMUL R31, R2.reuse, R31 ;  /* 0x0000001f021f7220 */ /* 0x040fe20000400000 */
[----:B------:R-:W-:Y:S01]  /*eb50*/  FMUL R30, R2, R30 ;  /* 0x0000001e021e7220 */ /* 0x000fe20000400000 */
[C---:B------:R-:W-:Y:S01]  /*eb60*/  FMUL R29, R3.reuse, R29 ;  /* 0x0000001d031d7220 */ /* 0x040fe20000400000 */
[C---:B------:R-:W-:Y:S01]  /*eb70*/  FMUL R28, R3.reuse, R28 ;  /* 0x0000001c031c7220 */ /* 0x040fe20000400000 */
[C---:B------:R-:W-:Y:S01]  /*eb80*/  FMUL R36, R4.reuse, R151 ;  /* 0x0000009704247220 */ /* 0x040fe20000400000 */
[C---:B------:R-:W-:Y:S01]  /*eb90*/  FMUL R127, R4.reuse, R126 ;  /* 0x0000007e047f7220 */ /* 0x040fe20000400000 */
[C---:B------:R-:W-:Y:S01]  /*eba0*/  FMUL R102, R4.reuse, R95 ;  /* 0x0000005f04667220 */ /* 0x040fe20000400000 */
[----:B------:R-:W-:Y:S01]  /*ebb0*/  FMUL R143, R4, R94 ;  /* 0x0000005e048f7220 */ /* 0x000fe20000400000 */
[----:B------:R-:W-:Y:S01]  /*ebc0*/  FFMA.FTZ R227, R20, 1.1920928955078125e-07, R227 ;  /* 0x3400000014e37823 */ /* 0x000fe200000100e3 */
[C---:B------:R-:W-:Y:S01]  /*ebd0*/  FMUL R87, R2.reuse, R87 ;  /* 0x0000005702577220 */ /* 0x040fe20000400000 */
        /* <DEDUP_REMOVED lines=108> */
[----:B------:R-:W-:Y:S01]  /*f2a0*/  F2FP.SATFINITE.E4M3.F32.PACK_AB_MERGE_C R92, R93, R92, RZ ;  /* 0x0000005c5d5c723e */ /* 0x000fe200048070ff */
[----:B------:R-:W-:Y:S01]  /*f2b0*/  IMAD.IADD R18, R15, 0x1, -R18 ;  /* 0x000000010f127824 */ /* 0x000fe200078e0a12 */
[----:B------:R-:W-:Y:S01]  /*f2c0*/  F2FP.SATFINITE.E4M3.F32.PACK_AB_MERGE_C R102, R102, R143, RZ ;  /* 0x0000008f6666723e */ /* 0x000fe200048070ff */
[----:B------:R-:W-:Y:S01]  /*f2d0*/  IMAD.IADD R21, R12, 0x1, -R21 ;  /* 0x000000010c157824 */ /* 0x000fe200078e0a15 */
[----:B------:R-:W-:Y:S01]  /*f2e0*/  F2FP.SATFINITE.E4M3.F32.PACK_AB_MERGE_C R28, R29, R28, RZ ;  /* 0x0000001c1d1c723e */ /* 0x000fe200048070ff */
[----:B------:R-:W-:Y:S01]  /*f2f0*/  FADD R18, R18, -1 ;  /* 0xbf80000012127421 */ /* 0x000fe20000000000 */
[----:B------:R-:W-:Y:S01]  /*f300*/  F2FP.SATFINITE.E4M3.F32.PACK_AB_MERGE_C R30, R31, R30, RZ ;  /* 0x0000001e1f1e723e */ /* 0x000fe200048070ff */
[----:B------:R-:W-:Y:S01]  /*f310*/  FADD R21, R21, -1 ;  /* 0xbf80000015157421 */ /* 0x000fe20000000000 */
[----:B------:R-:W-:Y:S01]  /*f320*/  F2FP.SATFINITE.E4M3.F32.PACK_AB_MERGE_C R45, R45, R6, RZ ;  /* 0x000000062d2d723e */ /* 0x000fe200048070ff */
[----:B------:R-:W-:Y:S01]  /*f330*/  IMAD.IADD R17, R14, 0x1, -R17 ;  /* 0x000000010e117824 */ /* 0x000fe200078e0a11 */
[----:B------:R-:W-:Y:S01]  /*f340*/  F2FP.SATFINITE.E4M3.F32.PACK_AB_MERGE_C R4, R4, R5, R92 ;  /* 0x000000050404723e */ /* 0x000fe2000480705c */
[----:B------:R-:W-:Y:S01]  /*f350*/  IMAD.IADD R16, R13, 0x1, -R16 ;  /* 0x000000010d107824 */ /* 0x000fe200078e0a10 */
[----:B------:R-:W-:Y:S01]  /*f360*/  F2FP.SATFINITE.E4M3.F32.PACK_AB_MERGE_C R5, R94, R151, R102 ;  /* 0x000000975e05723e */ /* 0x000fe20004807066 */
[----:B------:R-:W-:Y:S01]  /*f370*/  FADD R17, R17, -1 ;  /* 0xbf80000011117421 */ /* 0x000fe20000000000 */
[----:B------:R-:W-:Y:S01]  /*f380*/  F2FP.SATFINITE.E4M3.F32.PACK_AB_MERGE_C R6, R25, R24, R28 ;  /* 0x000000181906723e */ /* 0x000fe2000480701c */
[----:B------:R-:W-:Y:S01]  /*f390*/  IMAD.MOV.U32 R24, RZ, RZ, 0x3dc6b27f ;  /* 0x3dc6b27fff187424 */ /* 0x000fe200078e00ff */
[----:B------:R-:W-:Y:S01]  /*f3a0*/  F2FP.SATFINITE.E4M3.F32.PACK_AB_MERGE_C R7, R7, R26, R30 ;  /* 0x0000001a0707723e */ /* 0x000fe2000480701e */
[----:B------:R-:W-:Y:S01]  /*f3b0*/  FADD R16, R16, -1 ;  /* 0xbf80000010107421 */ /* 0x000fe20000000000 */
[----:B------:R-:W-:Y:S01]  /*f3c0*/  ISETP.GE.U32.AND P1, PT, R15, 0x7f800000, PT ;  /* 0x7f8000000f00780c */ /* 0x000fe20003f26070 */
[----:B------:R-:W-:Y:S01]  /*f3d0*/  IMAD R89, R231, 0x37, RZ ;  /* 0x00000037e7597824 */ /* 0x000fe200078e02ff */
[----:B------:R-:W-:Y:S01]  /*f3e0*/  F2FP.SATFINITE.E4M3.F32.PACK_AB_MERGE_C R27, R27, R154, RZ ;  /* 0x0000009a1b1b723e */ /* 0x000fe200048070ff */
[----:B------:R0:W-:Y:S01]  /*f3f0*/  STSM.16.M88.4 [R152], R4 ;  /* 0x0000000498007844 */ /* 0x0001e20000000200 */
[----:B------:R-:W-:Y:S01]  /*f400*/  F2FP.SATFINITE.E4M3.F32.PACK_AB_MERGE_C R38, R39, R38, RZ ;  /* 0x000000262726723e */ /* 0x000fe200048070ff */
[----:B------:R-:W-:Y:S01]  /*f410*/  IMAD R93, R231, 0x39, RZ ;  /* 0x00000039e75d7824 */ /* 0x000fe200078e02ff */
[----:B------:R-:W-:Y:S01]  /*f420*/  ISETP.GE.U32.AND P0, PT, R13, 0x7f800000, PT ;  /* 0x7f8000000d00780c */ /* 0x000fe20003f06070 */
[C---:B------:R-:W-:Y:S01]  /*f430*/  IMAD R125, R231.reuse, 0x49, RZ ;  /* 0x00000049e77d7824 */ /* 0x040fe200078e02ff */
[----:B------:R-:W-:Y:S01]  /*f440*/  ISETP.GE.U32.AND P5, PT, R14, 0x7f800000, PT ;  /* 0x7f8000000e00780c */ /* 0x000fe20003fa6070 */
[----:B------:R-:W-:Y:S01]  /*f450*/  IMAD R133, R231, 0x4d, RZ ;  /* 0x0000004de7857824 */ /* 0x000fe200078e02ff */
[----:B------:R-:W-:Y:S01]  /*f460*/  F2FP.SATFINITE.E4M3.F32.PACK_AB_MERGE_C R100, R101, R100, RZ ;  /* 0x000000646564723e */ /* 0x000fe200048070ff */
[C---:B------:R-:W-:Y:S01]  /*f470*/  IMAD R101, R231.reuse, 0x3d, RZ ;  /* 0x0000003de7657824 */ /* 0x040fe200078e02ff */
[----:B------:R-:W-:Y:S01]  /*f480*/  F2FP.SATFINITE.E4M3.F32.PACK_AB_MERGE_C R126, R126, R135, RZ ;  /* 0x000000877e7e723e */ /* 0x000fe200048070ff */
[C---:B------:R-:W-:Y:S01]  /*f490*/  IMAD R135, R231.reuse, 0x4e, RZ ;  /* 0x0000004ee7877824 */ /* 0x040fe200078e02ff */
[----:B------:R-:W-:Y:S01]  /*f4a0*/  ISETP.GE.U32.AND P4, PT, R12, 0x7f800000, PT ;  /* 0x7f8000000c00780c */ /* 0x000fe20003f86070 */
[----:B------:R-:W-:Y:S01]  /*f4b0*/  IMAD R141, R231, 0x51, RZ ;  /* 0x00000051e78d7824 */ /* 0x000fe200078e02ff */
[----:B------:R-:W-:Y:S01]  /*f4c0*/  FSETP.NEU.AND P3, PT, R13, RZ, PT ;  /* 0x000000ff0d00720b */ /* 0x000fe20003f6d000 */
[----:B------:R-:W-:Y:S01]  /*f4d0*/  IMAD R143, R231, 0x55, RZ ;  /* 0x00000055e78f7824 */ /* 0x000fe200078e02ff */
[----:B------:R-:W-:Y:S01]  /*f4e0*/  F2FP.SATFINITE.E4M3.F32.PACK_AB_MERGE_C R108, R109, R108, RZ ;  /* 0x0000006c6d6c723e */ /* 0x000fe200048070ff */
[-C--:B0-----:R-:W-:Y:S01]  /*f4f0*/  FFMA.FTZ R7, R18, R24.reuse, -0.16845393180847167969 ;  /* 0xbe2c7f3012077423 */ /* 0x081fe20000010018 */
[-C--:B------:R-:W-:Y:S01]  /*f500*/  FFMA.FTZ R6, R21, R24.reuse, -0.16845393180847167969 ;  /* 0xbe2c7f3015067423 */ /* 0x080fe20000010018 */
[-C--:B------:R-:W-:Y:S01]  /*f510*/  FFMA.FTZ R4, R17, R24.reuse, -0.16845393180847167969 ;  /* 0xbe2c7f3011047423 */ /* 0x080fe20000010018 */
[----:B------:R-:W-:Y:S01]  /*f520*/  FFMA.FTZ R5, R16, R24, -0.16845393180847167969 ;  /* 0xbe2c7f3010057423 */ /* 0x000fe20000010018 */
[----:B------:R-:W-:Y:S01]  /*f530*/  FFMA.FTZ R7, R18, R7, 0.1716887056827545166 ;  /* 0x3e2fcf2a12077423 */ /* 0x000fe20000010007 */
[----:B------:R-:W-:Y:S01]  /*f540*/  FFMA.FTZ R6, R21, R6, 0.1716887056827545166 ;  /* 0x3e2fcf2a15067423 */ /* 0x000fe20000010006 */
[----:B------:R-:W-:Y:S01]  /*f550*/  FFMA.FTZ R4, R17, R4, 0.1716887056827545166 ;  /* 0x3e2fcf2a11047423 */ /* 0x000fe20000010004 */
[----:B------:R-:W-:Y:S01]  /*f560*/  FFMA.FTZ R5, R16, R5, 0.1716887056827545166 ;  /* 0x3e2fcf2a10057423 */ /* 0x000fe20000010005 */
[----:B------:R-:W-:Y:S01]  /*f570*/  FFMA.FTZ R7, R18, R7, -0.17900948226451873779 ;  /* 0xbe374e4312077423 */ /* 0x000fe20000010007 */
[----:B------:R-:W-:Y:S01]  /*f580*/  FFMA.FTZ R6, R21, R6, -0.17900948226451873779 ;  /* 0xbe374e4315067423 */ /* 0x000fe20000010006 */
[----:B------:R-:W-:Y:S01]  /*f590*/  FFMA.FTZ R4, R17, R4, -0.17900948226451873779 ;  /* 0xbe374e4311047423 */ /* 0x000fe20000010004 */
[----:B------:R-:W-:Y:S01]  /*f5a0*/  FFMA.FTZ R5, R16, R5, -0.17900948226451873779 ;  /* 0xbe374e4310057423 */ /* 0x000fe20000010005 */
[----:B------:R-:W-:Y:S01]  /*f5b0*/  FFMA.FTZ R7, R18, R7, 0.20512372255325317383 ;  /* 0x3e520bf412077423 */ /* 0x000fe20000010007 */
[----:B------:R-:W-:Y:S01]  /*f5c0*/  FFMA.FTZ R6, R21, R6, 0.20512372255325317383 ;  /* 0x3e520bf415067423 */ /* 0x000fe20000010006 */
[----:B------:R-:W-:Y:S01]  /*f5d0*/  FFMA.FTZ R4, R17, R4, 0.20512372255325317383 ;  /* 0x3e520bf411047423 */ /* 0x000fe20000010004 */
[----:B------:R-:W-:Y:S01]  /*f5e0*/  FFMA.FTZ R5, R16, R5, 0.20512372255325317383 ;  /* 0x3e520bf410057423 */ /* 0x000fe20000010005 */
[----:B------:R-:W-:Y:S01]  /*f5f0*/  FFMA.FTZ R7, R18, R7, -0.24046532809734344482 ;  /* 0xbe763c8b12077423 */ /* 0x000fe20000010007 */
[----:B------:R-:W-:Y:S01]  /*f600*/  FFMA.FTZ R6, R21, R6, -0.24046532809734344482 ;  /* 0xbe763c8b15067423 */ /* 0x000fe20000010006 */
[----:B------:R-:W-:Y:S01]  /*f610*/  FFMA.FTZ R4, R17, R4, -0.24046532809734344482 ;  /* 0xbe763c8b11047423 */ /* 0x000fe20000010004 */
[----:B------:R-:W-:Y:S01]  /*f620*/  FFMA.FTZ R5, R16, R5, -0.24046532809734344482 ;  /* 0xbe763c8b10057423 */ /* 0x000fe20000010005 */
[----:B------:R-:W-:Y:S01]  /*f630*/  FFMA.FTZ R7, R18, R7, 0.28857114911079406738 ;  /* 0x3e93bf9912077423 */ /* 0x000fe20000010007 */
[----:B------:R-:W-:Y:S01]  /*f640*/  FFMA.FTZ R6, R21, R6, 0.28857114911079406738 ;  /* 0x3e93bf9915067423 */ /* 0x000fe20000010006 */
[----:B------:R-:W-:Y:S01]  /*f650*/  FFMA.FTZ R4, R17, R4, 0.28857114911079406738 ;  /* 0x3e93bf9911047423 */ /* 0x000fe20000010004 */
[----:B------:R-:W-:Y:S01]  /*f660*/  FFMA.FTZ R5, R16, R5, 0.28857114911079406738 ;  /* 0x3e93bf9910057423 */ /* 0x000fe20000010005 */
[----:B------:R-:W-:Y:S01]  /*f670*/  FFMA.FTZ R7, R18, R7, -0.36067417263984680176 ;  /* 0xbeb8aa4912077423 */ /* 0x000fe20000010007 */
[----:B------:R-:W-:Y:S01]  /*f680*/  FFMA.FTZ R6, R21, R6, -0.36067417263984680176 ;  /* 0xbeb8aa4915067423 */ /* 0x000fe20000010006 */
[----:B------:R-:W-:Y:S01]  /*f690*/  FFMA.FTZ R4, R17, R4, -0.36067417263984680176 ;  /* 0xbeb8aa4911047423 */ /* 0x000fe20000010004 */
[----:B------:R-:W-:Y:S01]  /*f6a0*/  FFMA.FTZ R5, R16, R5, -0.36067417263984680176 ;  /* 0xbeb8aa4910057423 */ /* 0x000fe20000010005 */
[----:B------:R-:W-:Y:S01]  /*f6b0*/  FFMA.FTZ R7, R18, R7, 0.48089820146560668945 ;  /* 0x3ef6384a12077423 */ /* 0x000fe20000010007 */
[----:B------:R-:W-:Y:S01]  /*f6c0*/  FFMA.FTZ R6, R21, R6, 0.48089820146560668945 ;  /* 0x3ef6384a15067423 */ /* 0x000fe20000010006 */
[----:B------:R-:W-:Y:S01]  /*f6d0*/  FFMA.FTZ R4, R17, R4, 0.48089820146560668945 ;  /* 0x3ef6384a11047423 */ /* 0x000fe20000010004 */
[----:B------:R-:W-:Y:S01]  /*f6e0*/  FFMA.FTZ R5, R16, R5, 0.48089820146560668945 ;  /* 0x3ef6384a10057423 */ /* 0x000fe20000010005 */
[----:B------:R-:W-:Y:S01]  /*f6f0*/  FFMA.FTZ R7, R18, R7, -0.72134751081466674805 ;  /* 0xbf38aa3b12077423 */ /* 0x000fe20000010007 */
[----:B------:R-:W-:Y:S01]  /*f700*/  FFMA.FTZ R6, R21, R6, -0.72134751081466674805 ;  /* 0xbf38aa3b15067423 */ /* 0x000fe20000010006 */
[----:B------:R-:W-:Y:S01]  /*f710*/  FFMA.FTZ R4, R17, R4, -0.72134751081466674805 ;  /* 0xbf38aa3b11047423 */ /* 0x000fe20000010004 */
[----:B------:R-:W-:Y:S01]  /*f720*/  FFMA.FTZ R5, R16, R5, -0.72134751081466674805 ;  /* 0xbf38aa3b10057423 */ /* 0x000fe20000010005 */
[----:B------:R-:W-:Y:S01]  /*f730*/  FMUL R7, R18, R7 ;  /* 0x0000000712077220 */ /* 0x000fe20000400000 */
[----:B------:R-:W-:Y:S01]  /*f740*/  FMUL R6, R21, R6 ;  /* 0x0000000615067220 */ /* 0x000fe20000400000 */
[----:B------:R-:W-:Y:S01]  /*f750*/  FMUL R4, R17, R4 ;  /* 0x0000000411047220 */ /* 0x000fe20000400000 */
[----:B------:R-:W-:Y:S01]  /*f760*/  FMUL R5, R16, R5 ;  /* 0x0000000510057220 */ /* 0x000fe20000400000 */
[----:B------:R-:W-:Y:S01]  /*f770*/  FMUL R7, R18, R7 ;  /* 0x0000000712077220 */ /* 0x000fe20000400000 */
[----:B------:R-:W-:Y:S01]  /*f780*/  FMUL R6, R21, R6 ;  /* 0x0000000615067220 */ /* 0x000fe20000400000 */
[----:B------:R-:W-:Y:S01]  /*f790*/  FMUL R4, R17, R4 ;  /* 0x0000000411047220 */ /* 0x000fe20000400000 */
[----:B------:R-:W-:Y:S01]  /*f7a0*/  FMUL R5, R16, R5 ;  /* 0x0000000510057220 */ /* 0x000fe20000400000 */
[----:B------:R-:W-:Y:S01]  /*f7b0*/  FFMA.FTZ R7, R18, 1.4426950216293334961, R7 ;  /* 0x3fb8aa3b12077823 */ /* 0x000fe20000010007 */
[----:B------:R-:W-:Y:S01]  /*f7c0*/  FFMA.FTZ R21, R21, 1.4426950216293334961, R6 ;  /* 0x3fb8aa3b15157823 */ /* 0x000fe20000010006 */
[----:B------:R-:W-:-:S02]  /*f7d0*/  @P1 IMAD.MOV.U32 R6, RZ, RZ, 0x7f800000 ;  /* 0x7f800000ff061424 */ /* 0x000fc400078e00ff */
[----:B------:R-:W-:Y:S01]  /*f7e0*/  FFMA.FTZ R4, R17, 1.4426950216293334961, R4 ;  /* 0x3fb8aa3b11047823 */ /* 0x000fe20000010004 */
[----:B------:R-:W-:Y:S01]  /*f7f0*/  FADD R228, R228, R7 ;  /* 0x00000007e4e47221 */ /* 0x000fe20000000000 */
[----:B------:R-:W-:Y:S01]  /*f800*/  F2FP.SATFINITE.E4M3.F32.PACK_AB_MERGE_C R7, R35, R34, R38 ;  /* 0x000000222307723e */ /* 0x000fe20004807026 */
[----:B------:R-:W-:Y:S01]  /*f810*/  @P1 FFMA.FTZ R228, R15, R6, +INF ;  /* 0x7f8000000fe41423 */ /* 0x000fe20000010006 */
[----:B------:R-:W-:Y:S01]  /*f820*/  F2FP.SATFINITE.E4M3.F32.PACK_AB_MERGE_C R6, R33, R32, R27 ;  /* 0x000000202106723e */ /* 0x000fe2000480701b */
[----:B------:R-:W-:Y:S01]  /*f830*/  BAR.SYNC.DEFER_BLOCKING 0x0 ;  /* 0x0000000000007b1d */ /* 0x000fe20000010000 */
[----:B------:R-:W-:Y:S01]  /*f840*/  FFMA.FTZ R16, R16, 1.4426950216293334961, R5 ;  /* 0x3fb8aa3b10107823 */ /* 0x000fe20000010005 */
[----:B------:R-:W-:Y:S01]  /*f850*/  FADD R227, R227, R4 ;  /* 0x00000004e3e37221 */ /* 0x000fe20000000000 */
[----:B------:R-:W-:Y:S01]  /*f860*/  @P0 IMAD.MOV.U32 R4, RZ, RZ, 0x7f800000 ;  /* 0x7f800000ff040424 */ /* 0x000fe200078e00ff */
[----:B------:R-:W-:Y:S01]  /*f870*/  F2FP.SATFINITE.E4M3.F32.PACK_AB_MERGE_C R110, R111, R110, RZ ;  /* 0x0000006e6f6e723e */ /* 0x000fe200048070ff */
[----:B------:R-:W-:-:S02]  /*f880*/  @P5 IMAD.MOV.U32 R5, RZ, RZ, 0x7f800000 ;  /* 0x7f800000ff055424 */ /* 0x000fc400078e00ff */
[----:B------:R-:W-:Y:S01]  /*f890*/  FADD R229, R229, R16 ;  /* 0x00000010e5e57221 */ /* 0x000fe20000000000 */
[----:B------:R-:W-:Y:S01]  /*f8a0*/  @P0 FFMA.FTZ R229, R13, R4, +INF ;  /* 0x7f8000000de50423 */ /* 0x000fe20000010004 */
[----:B------:R-:W-:Y:S01]  /*f8b0*/  F2FP.SATFINITE.E4M3.F32.PACK_AB_MERGE_C R4, R97, R96, R100 ;  /* 0x000000606104723e */ /* 0x000fe20004807064 */
[----:B------:R-:W-:Y:S01]  /*f8c0*/  @P5 FFMA.FTZ R227, R14, R5, +INF ;  /* 0x7f8000000ee35423 */ /* 0x000fe20000010005 */
[----:B------:R-:W-:Y:S01]  /*f8d0*/  F2FP.SATFINITE.E4M3.F32.PACK_AB_MERGE_C R5, R99, R98, R126 ;  /* 0x000000626305723e */ /* 0x000fe2000480707e */
[----:B------:R-:W-:Y:S01]  /*f8e0*/  @P4 IMAD.MOV.U32 R13, RZ, RZ, 0x7f800000 ;  /* 0x7f800000ff0d4424 */ /* 0x000fe200078e00ff */
[----:B------:R-:W-:Y:S01]  /*f8f0*/  F2FP.SATFINITE.E4M3.F32.PACK_AB_MERGE_C R46, R47, R46, RZ ;  /* 0x0000002e2f2e723e */ /* 0x000fe200048070ff */
[----:B------:R-:W-:Y:S01]  /*f900*/  FADD R226, R226, R21 ;  /* 0x00000015e2e27221 */ /* 0x000fe20000000000 */
[----:B------:R-:W-:Y:S01]  /*f910*/  FSETP.NEU.AND P2, PT, R15, RZ, PT ;  /* 0x000000ff0f00720b */ /* 0x000fe20003f4d000 */
[----:B------:R-:W-:Y:S01]  /*f920*/  @P4 FFMA.FTZ R226, R12, R13, +INF ;  /* 0x7f8000000ce24423 */ /* 0x000fe2000001000d */
[----:B------:R-:W-:Y:S01]  /*f930*/  FSETP.NEU.AND P1, PT, R14, RZ, PT ;  /* 0x000000ff0e00720b */ /* 0x000fe20003f2d000 */
[----:B------:R-:W0:Y:S01]  /*f940*/  LDC.64 R38, c[0x0][0x228] ;  /* 0x00008a00ff267b82 */ /* 0x000e220000000a00 */
[----:B------:R-:W-:Y:S01]  /*f950*/  FSETP.NEU.AND P0, PT, R12, RZ, PT ;  /* 0x000000ff0c00720b */ /* 0x000fe20003f0d000 */
[----:B------:R-:W-:Y:S01]  /*f960*/  IMAD R97, R231, 0x3b, RZ ;  /* 0x0000003be7617824 */ /* 0x000fe200078e02ff */
[----:B------:R-:W-:Y:S01]  /*f970*/  F2FP.SATFINITE.E4M3.F32.PACK_AB_MERGE_C R12, R105, R104, R108 ;  /* 0x00000068690c723e */ /* 0x000fe2000480706c */
[----:B------:R-:W-:Y:S01]  /*f980*/  IMAD R99, R231, 0x3c, RZ ;  /* 0x0000003ce7637824 */ /* 0x000fe200078e02ff */
[----:B------:R-:W-:Y:S01]  /*f990*/  F2FP.SATFINITE.E4M3.F32.PACK_AB_MERGE_C R13, R107, R106, R110 ;  /* 0x0000006a6b0d723e */ /* 0x000fe2000480706e */
[----:B------:R-:W-:Y:S01]  /*f9a0*/  IMAD R105, R231, 0x3f, RZ ;  /* 0x0000003fe7697824 */ /* 0x000fe200078e02ff */
[----:B------:R-:W1:Y:S01]  /*f9b0*/  LDS.128 R32, [R230] ;  /* 0x00000000e6207984 */ /* 0x000e620000000c00 */
[----:B------:R-:W-:Y:S01]  /*f9c0*/  F2FP.SATFINITE.E4M3.F32.PACK_AB_MERGE_C R14, R41, R40, R45 ;  /* 0x00000028290e723e */ /* 0x000fe2000480702d */
[----:B------:R-:W-:Y:S01]  /*f9d0*/  IMAD.SHL.U32 R41, R231, 0x4, RZ ;  /* 0x00000004e7297824 */ /* 0x000fe200078e00ff */
[----:B------:R-:W-:Y:S01]  /*f9e0*/  F2FP.SATFINITE.E4M3.F32.PACK_AB_MERGE_C R15, R43, R42, R46 ;  /* 0x0000002a2b0f723e */ /* 0x000fe2000480702e */
[----:B------:R-:W-:Y:S01]  /*f9f0*/  BAR.SYNC.DEFER_BLOCKING 0x0 ;  /* 0x0000000000007b1d */ /* 0x000fe20000010000 */
[----:B------:R-:W-:Y:S01]  /*fa00*/  F2FP.SATFINITE.E4M3.F32.PACK_AB_MERGE_C R116, R117, R116, RZ ;  /* 0x000000747574723e */ /* 0x000fe200048070ff */
[----:B------:R-:W-:Y:S01]  /*fa10*/  IMAD R43, R231, 0x5, RZ ;  /* 0x00000005e72b7824 */ /* 0x000fe200078e02ff */
[----:B------:R-:W-:Y:S01]  /*fa20*/  F2FP.SATFINITE.E4M3.F32.PACK_AB_MERGE_C R118, R119, R118, RZ ;  /* 0x000000767776723e */ /* 0x000fe200048070ff */
[----:B------:R-:W-:Y:S01]  /*fa30*/  IMAD R45, R231, 0x6, RZ ;  /* 0x00000006e72d7824 */ /* 0x000fe200078e02ff */
[----:B------:R-:W-:Y:S01]  /*fa40*/  F2FP.SATFINITE.E4M3.F32.PACK_AB_MERGE_C R52, R53, R52, RZ ;  /* 0x000000343534723e */ /* 0x000fe200048070ff */
[----:B------:R-:W-:Y:S01]  /*fa50*/  IMAD.SHL.U32 R107, R231, 0x40, RZ ;  /* 0x00000040e76b7824 */ /* 0x000fe200078e00ff */
[----:B------:R-:W-:Y:S01]  /*fa60*/  F2FP.SATFINITE.E4M3.F32.PACK_AB_MERGE_C R54, R55, R54, RZ ;  /* 0x000000363736723e */ /* 0x000fe200048070ff */
[----:B------:R-:W-:Y:S01]  /*fa70*/  IMAD R109, R231, 0x41, RZ ;  /* 0x00000041e76d7824 */ /* 0x000fe200078e02ff */
[----:B------:R-:W-:Y:S01]  /*fa80*/  F2FP.SATFINITE.E4M3.F32.PACK_AB_MERGE_C R16, R113, R112, R116 ;  /* 0x000000707110723e */ /* 0x000fe20004807074 */
[----:B------:R-:W-:Y:S01]  /*fa90*/  IMAD R111, R231, 0x42, RZ ;  /* 0x00000042e76f7824 */ /* 0x000fe200078e02ff */
[----:B------:R-:W-:Y:S01]  /*faa0*/  F2FP.SATFINITE.E4M3.F32.PACK_AB_MERGE_C R17, R115, R114, R118 ;  /* 0x000000727311723e */ /* 0x000fe20004807076 */
[----:B------:R-:W-:Y:S01]  /*fab0*/  IMAD R113, R231, 0x43, RZ ;  /* 0x00000043e7717824 */ /* 0x000fe200078e02ff */
[----:B------:R-:W-:Y:S01]  /*fac0*/  F2FP.SATFINITE.E4M3.F32.PACK_AB_MERGE_C R18, R49, R48, R52 ;  /* 0x000000303112723e */ /* 0x000fe20004807034 */
[----:B------:R-:W-:Y:S01]  /*fad0*/  IMAD R115, R231, 0x44, RZ ;  /* 0x00000044e7737824 */ /* 0x000fe200078e02ff */
[----:B------:R-:W-:Y:S01]  /*fae0*/  F2FP.SATFINITE.E4M3.F32.PACK_AB_MERGE_C R19, R19, R50, R54 ;  /* 0x000000321313723e */ /* 0x000fe20004807036 */
[C---:B------:R-:W-:Y:S01]  /*faf0*/  IMAD R117, R231.reuse, 0x45, RZ ;  /* 0x00000045e7757824 */ /* 0x040fe200078e02ff */
[----:B------:R-:W-:Y:S01]  /*fb00*/  F2FP.SATFINITE.E4M3.F32.PACK_AB_MERGE_C R20, R20, R103, RZ ;  /* 0x000000671414723e */ /* 0x000fe200048070ff */
[C---:B------:R-:W-:Y:S01]  /*fb10*/  IMAD R103, R231.reuse, 0x3e, RZ ;  /* 0x0000003ee7677824 */ /* 0x040fe200078e02ff */
[----:B------:R-:W-:Y:S01]  /*fb20*/  F2FP.SATFINITE.E4M3.F32.PACK_AB_MERGE_C R44, R44, R127, RZ ;  /* 0x0000007f2c2c723e */ /* 0x000fe200048070ff */
[----:B------:R-:W-:Y:S01]  /*fb30*/  IMAD R119, R231, 0x46, RZ ;  /* 0x00000046e7777824 */ /* 0x000fe200078e02ff */
[----:B------:R-:W-:Y:S01]  /*fb40*/  F2FP.SATFINITE.E4M3.F32.PACK_AB_MERGE_C R60, R61, R60, RZ ;  /* 0x0000003c3d3c723e */ /* 0x000fe200048070ff */
[----:B------:R-:W-:Y:S01]  /*fb50*/  IMAD R127, R231, 0x4a, RZ ;  /* 0x0000004ae77f7824 */ /* 0x000fe200078e02ff */
[----:B------:R-:W-:Y:S01]  /*fb60*/  F2FP.SATFINITE.E4M3.F32.PACK_AB_MERGE_C R62, R63, R62, RZ ;  /* 0x0000003e3f3e723e */ /* 0x000fe200048070ff */
[----:B------:R-:W-:Y:S01]  /*fb70*/  STSM.16.M88.4 [R152], R4 ;  /* 0x0000000498007844 */ /* 0x000fe20000000200 */
[----:B------:R-:W-:Y:S01]  /*fb80*/  F2FP.SATFINITE.E4M3.F32.PACK_AB_MERGE_C R120, R121, R120, R20 ;  /* 0x000000787978723e */ /* 0x000fe20004807014 */
[----:B------:R-:W-:Y:S01]  /*fb90*/  IMAD R149, R231, 0x58, RZ ;  /* 0x00000058e7957824 */ /* 0x000fe200078e02ff */
[----:B------:R-:W-:Y:S01]  /*fba0*/  F2FP.SATFINITE.E4M3.F32.PACK_AB_MERGE_C R121, R123, R122, R44 ;  /* 0x0000007a7b79723e */ /* 0x000fe2000480702c */
[----:B------:R-:W-:Y:S01]  /*fbb0*/  BAR.SYNC.DEFER_BLOCKING 0x0 ;  /* 0x0000000000007b1d */ /* 0x000fe20000010000 */
[----:B------:R-:W-:Y:S01]  /*fbc0*/  F2FP.SATFINITE.E4M3.F32.PACK_AB_MERGE_C R122, R57, R56, R60 ;  /* 0x00000038397a723e */ /* 0x000fe2000480703c */
[----:B------:R-:W-:Y:S01]  /*fbd0*/  IMAD R151, R231, 0x59, RZ ;  /* 0x00000059e7977824 */ /* 0x000fe200078e02ff */
[----:B------:R-:W-:-:S02]  /*fbe0*/  F2FP.SATFINITE.E4M3.F32.PACK_AB_MERGE_C R123, R59, R58, R62 ;  /* 0x0000003a3b7b723e */ /* 0x000fc4000480703e */
[----:B------:R-:W-:Y:S01]  /*fbf0*/  F2FP.SATFINITE.E4M3.F32.PACK_AB_MERGE_C R22, R22, R95, RZ ;  /* 0x0000005f1616723e */ /* 0x000fe200048070ff */
[----:B------:R-:W-:Y:S01]  /*fc00*/  IMAD R95, R231, 0x3a, RZ ;  /* 0x0000003ae75f7824 */ /* 0x000fe200078e02ff */
[----:B------:R-:W-:Y:S02]  /*fc10*/  F2FP.SATFINITE.E4M3.F32.PACK_AB_MERGE_C R23, R23, R134, RZ ;  /* 0x000000861717723e */ /* 0x000fe400048070ff */
[----:B------:R-:W-:Y:S02]  /*fc20*/  F2FP.SATFINITE.E4M3.F32.PACK_AB_MERGE_C R128, R129, R128, R22 ;  /* 0x000000808180723e */ /* 0x000fe40004807016 */
[----:B------:R-:W-:Y:S02]  /*fc30*/  F2FP.SATFINITE.E4M3.F32.PACK_AB_MERGE_C R129, R131, R130, R23 ;  /* 0x000000828381723e */ /* 0x000fe40004807017 */
[----:B------:R-:W-:Y:S02]  /*fc40*/  F2FP.SATFINITE.E4M3.F32.PACK_AB_MERGE_C R68, R69, R68, RZ ;  /* 0x000000444544723e */ /* 0x000fe400048070ff */
[----:B------:R-:W-:-:S02]  /*fc50*/  F2FP.SATFINITE.E4M3.F32.PACK_AB_MERGE_C R70, R71, R70, RZ ;  /* 0x000000464746723e */ /* 0x000fc400048070ff */
[----:B------:R-:W-:Y:S02]  /*fc60*/  F2FP.SATFINITE.E4M3.F32.PACK_AB_MERGE_C R130, R65, R64, R68 ;  /* 0x000000404182723e */ /* 0x000fe40004807044 */
[----:B------:R-:W-:Y:S02]  /*fc70*/  F2FP.SATFINITE.E4M3.F32.PACK_AB_MERGE_C R131, R67, R66, R70 ;  /* 0x000000424383723e */ /* 0x000fe40004807046 */
[----:B------:R-:W-:Y:S02]  /*fc80*/  F2FP.SATFINITE.E4M3.F32.PACK_AB_MERGE_C R3, R3, R140, RZ ;  /* 0x0000008c0303723e */ /* 0x000fe400048070ff */
[----:B------:R-:W-:Y:S01]  /*fc90*/  F2FP.SATFINITE.E4M3.F32.PACK_AB_MERGE_C R37, R37, R142, RZ ;  /* 0x0000008e2525723e */ /* 0x000fe200048070ff */
[----:B------:R-:W2:Y:S01]  /*fca0*/  LDS.128 R28, [R230] ;  /* 0x00000000e61c7984 */ /* 0x000ea20000000c00 */
[----:B------:R-:W-:Y:S02]  /*fcb0*/  F2FP.SATFINITE.E4M3.F32.PACK_AB_MERGE_C R76, R77, R76, RZ ;  /* 0x0000004c4d4c723e */ /* 0x000fe400048070ff */
[----:B------:R-:W-:Y:S01]  /*fcc0*/  F2FP.SATFINITE.E4M3.F32.PACK_AB_MERGE_C R78, R79, R78, RZ ;  /* 0x0000004e4f4e723e */ /* 0x000fe200048070ff */
[----:B------:R-:W-:Y:S01]  /*fcd0*/  BAR.SYNC.DEFER_BLOCKING 0x0 ;  /* 0x0000000000007b1d */ /* 0x000fe20000010000 */
[----:B------:R-:W-:Y:S01]  /*fce0*/  F2FP.SATFINITE.E4M3.F32.PACK_AB_MERGE_C R136, R137, R136, R3 ;  /* 0x000000888988723e */ /* 0x000fe20004807003 */
[----:B------:R-:W-:Y:S01]  /*fcf0*/  IMAD R3, R232, UR5, RZ ;  /* 0x00000005e8037c24 */ /* 0x000fe2000f8e02ff */
[----:B------:R-:W-:Y:S01]  /*fd00*/  F2FP.SATFINITE.E4M3.F32.PACK_AB_MERGE_C R137, R139, R138, R37 ;  /* 0x0000008a8b89723e */ /* 0x000fe20004807025 */
[----:B------:R-:W-:Y:S01]  /*fd10*/  USHF.R.S32.HI UR5, URZ, 0x1f, UR4 ;  /* 0x0000001f3f057899 */ /* 0x000fe20008011404 */
[----:B------:R-:W-:Y:S01]  /*fd20*/  F2FP.SATFINITE.E4M3.F32.PACK_AB_MERGE_C R138, R73, R72, R76 ;  /* 0x00000048498a723e */ /* 0x000fe2000480704c */
[----:B------:R-:W-:Y:S01]  /*fd30*/  IMAD.SHL.U32 R37, R231, 0x2, RZ ;  /* 0x00000002e7257824 */ /* 0x000fe200078e00ff */
[----:B------:R-:W-:Y:S01]  /*fd40*/  F2FP.SATFINITE.E4M3.F32.PACK_AB_MERGE_C R139, R75, R74, R78 ;  /* 0x0000004a4b8b723e */ /* 0x000fe2000480704e */
[C---:B------:R-:W-:Y:S01]  /*fd50*/  IMAD R79, R231.reuse, 0x32, RZ ;  /* 0x00000032e74f7824 */ /* 0x040fe200078e02ff */
[----:B------:R-:W-:Y:S01]  /*fd60*/  F2FP.SATFINITE.E4M3.F32.PACK_AB_MERGE_C R2, R2, R91, RZ ;  /* 0x0000005b0202723e */ /* 0x000fe200048070ff */
[----:B------:R-:W-:Y:S01]  /*fd70*/  IMAD R91, R231, 0x38, RZ ;  /* 0x00000038e75b7824 */ /* 0x000fe200078e02ff */
[----:B------:R-:W-:-:S02]  /*fd80*/  F2FP.SATFINITE.E4M3.F32.PACK_AB_MERGE_C R36, R36, R51, RZ ;  /* 0x000000332424723e */ /* 0x000fc400048070ff */
[----:B------:R-:W-:Y:S01]  /*fd90*/  F2FP.SATFINITE.E4M3.F32.PACK_AB_MERGE_C R84, R85, R84, RZ ;  /* 0x000000545554723e */ /* 0x000fe200048070ff */
[----:B------:R-:W-:Y:S01]  /*fda0*/  IMAD R85, R231, 0x35, RZ ;  /* 0x00000035e7557824 */ /* 0x000fe200078e02ff */
[----:B------:R-:W-:Y:S01]  /*fdb0*/  F2FP.SATFINITE.E4M3.F32.PACK_AB_MERGE_C R86, R87, R86, RZ ;  /* 0x000000565756723e */ /* 0x000fe200048070ff */
[----:B------:R-:W-:Y:S01]  /*fdc0*/  IMAD R87, R231, 0x36, RZ ;  /* 0x00000036e7577824 */ /* 0x000fe200078e02ff */
[----:B------:R-:W-:Y:S02]  /*fdd0*/  F2FP.SATFINITE.E4M3.F32.PACK_AB_MERGE_C R144, R145, R144, R2 ;  /* 0x000000909190723e */ /* 0x000fe40004807002 */
[----:B------:R-:W-:Y:S02]  /*fde0*/  F2FP.SATFINITE.E4M3.F32.PACK_AB_MERGE_C R145, R147, R146, R36 ;  /* 0x000000929391723e */ /* 0x000fe40004807024 */
[----:B------:R-:W-:Y:S01]  /*fdf0*/  F2FP.SATFINITE.E4M3.F32.PACK_AB_MERGE_C R146, R81, R80, R84 ;  /* 0x000000505192723e */ /* 0x000fe20004807054 */
[----:B------:R-:W-:Y:S01]  /*fe00*/  IMAD R81, R231, 0x33, RZ ;  /* 0x00000033e7517824 */ /* 0x000fe200078e02ff */
[----:B------:R-:W-:Y:S01]  /*fe10*/  F2FP.SATFINITE.E4M3.F32.PACK_AB_MERGE_C R147, R83, R82, R86 ;  /* 0x000000525393723e */ /* 0x000fe20004807056 */
[----:B------:R-:W-:Y:S01]  /*fe20*/  STSM.16.M88.4 [R152], R12 ;  /* 0x0000000c98007844 */ /* 0x000fe20000000200 */
[----:B0-----:R-:W-:Y:S01]  /*fe30*/  IADD3 R2, P4, P5, R3, UR4, R38 ;  /* 0x0000000403027c10 */ /* 0x001fe2000fd9e026 */
[----:B------:R-:W-:Y:S01]  /*fe40*/  IMAD R83, R231, 0x34, RZ ;  /* 0x00000034e7537824 */ /* 0x000fe200078e02ff */
[----:B------:R-:W-:Y:S01]  /*fe50*/  SHF.R.S32.HI R36, RZ, 0x1f, R3 ;  /* 0x0000001fff247819 */ /* 0x000fe20000011403 */
[----:B------:R-:W-:Y:S01]  /*fe60*/  BAR.SYNC.DEFER_BLOCKING 0x0 ;  /* 0x0000000000007b1d */ /* 0x000fe20000010000 */
[----:B-1----:R-:W-:-:S02]  /*fe70*/  PRMT R63, R32, 0x7773, RZ ;  /* 0x00007773203f7816 */ /* 0x002fc400000000ff */
[----:B------:R-:W-:Y:S01]  /*fe80*/  IADD3.X R3, R36, UR5, R39, P4, P5 ;  /* 0x0000000524037c10 */ /* 0x000fe2000a7ea427 */
[----:B------:R-:W-:Y:S01]  /*fe90*/  IMAD R39, R231, 0x3, RZ ;  /* 0x00000003e7277824 */ /* 0x000fe200078e02ff */
[C---:B------:R-:W-:Y:S01]  /*fea0*/  PRMT R65, R32.reuse, 0x7772, RZ ;  /* 0x0000777220417816 */ /* 0x040fe200000000ff */
[----:B------:R-:W-:Y:S01]  /*feb0*/  ULDC UR4, c[0x0][0x27c] ;  /* 0x00009f0000047ab9 */ /* 0x000fe20000000800 */
[C---:B------:R-:W-:Y:S01]  /*fec0*/  PRMT R49, R32.reuse, 0x7771, RZ ;  /* 0x0000777120317816 */ /* 0x040fe200000000ff */
[----:B------:R-:W-:Y:S01]  /*fed0*/  UIMAD UR4, UR44, UR4, URZ ;  /* 0x000000042c0472a4 */ /* 0x000fe2000f8e023f */
[----:B------:R-:W-:Y:S02]  /*fee0*/  PRMT R47, R32, 0x7770, RZ ;  /* 0x00007770202f7816 */ /* 0x000fe400000000ff */
[----:B------:R-:W-:Y:S01]  /*fef0*/  IADD3 R32, P4, R2, R231, RZ ;  /* 0x000000e702207210 */ /* 0x000fe20007f9e0ff */
[----:B------:R-:W-:Y:S01]  /*ff00*/  USHF.L.U32 UR6, UR4, 0x2, URZ ;  /* 0x0000000204067899 */ /* 0x000fe2000800063f */
[C---:B------:R-:W-:Y:S01]  /*ff10*/  PRMT R59, R33.reuse, 0x7773, RZ ;  /* 0x00007773213b7816 */ /* 0x040fe200000000ff */
[----:B------:R-:W-:Y:S01]  /*ff20*/  UIMAD.WIDE UR4, UR4, 0x4, URZ ;  /* 0x00000004040478a5 */ /* 0x000fe2000f8e023f */
[----:B------:R-:W-:-:S02]  /*ff30*/  PRMT R61, R33, 0x7772, RZ ;  /* 0x00007772213d7816 */ /* 0x000fc400000000ff */
[C---:B------:R-:W-:Y:S02]  /*ff40*/  PRMT R75, R33.reuse, 0x7771, RZ ;  /* 0x00007771214b7816 */ /* 0x040fe400000000ff */
[----:B------:R-:W-:Y:S02]  /*ff50*/  PRMT R77, R33, 0x7770, RZ ;  /* 0x00007770214d7816 */ /* 0x000fe400000000ff */
[C---:B------:R-:W-:Y:S02]  /*ff60*/  PRMT R55, R34.reuse, 0x7773, RZ ;  /* 0x0000777322377816 */ /* 0x040fe400000000ff */
[C---:B------:R-:W-:Y:S01]  /*ff70*/  PRMT R57, R34.reuse, 0x7772, RZ ;  /* 0x0000777222397816 */ /* 0x040fe200000000ff */
[----:B------:R-:W0:Y:S01]  /*ff80*/  LDS.128 R24, [R230] ;  /* 0x00000000e6187984 */ /* 0x000e220000000c00 */
[C---:B------:R-:W-:Y:S02]  /*ff90*/  PRMT R71, R34.reuse, 0x7771, RZ ;  /* 0x0000777122477816 */ /* 0x040fe400000000ff */
[----:B------:R-:W-:Y:S01]  /*ffa0*/  PRMT R73, R34, 0x7770, RZ ;  /* 0x0000777022497816 */ /* 0x000fe200000000ff */
[----:B------:R-:W-:Y:S01]  /*ffb0*/  BAR.SYNC.DEFER_BLOCKING 0x0 ;  /* 0x0000000000007b1d */ /* 0x000fe20000010000 */
[----:B------:R-:W-:-:S02]  /*ffc0*/  IADD3 R34, P5, R37, R2, RZ ;  /* 0x0000000225227210 */ /* 0x000fc40007fbe0ff */
[----:B------:R-:W-:Y:S02]  /*ffd0*/  LEA.HI.X.SX32 R33, R231, R3, 0x1, P4 ;  /* 0x00000003e7217211 */ /* 0x000fe400020f0eff */
[----:B------:R-:W-:Y:S02]  /*ffe0*/  IADD3 R36, P4, R39, R2, RZ ;  /* 0x0000000227247210 */ /* 0x000fe40007f9e0ff */
[C---:B------:R-:W-:Y:S02]  /*fff0*/  PRMT R51, R35.reuse, 0x7773, RZ ;  /* 0x0000777323337816 */ /* 0x040fe400000000ff */
[C---:B------:R-:W-:Y:S02]  /*10000*/  PRMT R53, R35.reuse, 0x7772, RZ ;  /* 0x0000777223357816 */ /* 0x040fe400000000ff */
[C---:B------:R-:W-:Y:S02]  /*10010*/  PRMT R67, R35.reuse, 0x7771, RZ ;  /* 0x0000777123437816 */ /* 0x040fe400000000ff */
[----:B------:R-:W-:-:S02]  /*10020*/  PRMT R69, R35, 0x7770, RZ ;  /* 0x0000777023457816 */ /* 0x000fc400000000ff */
[-C--:B------:R-:W-:Y:S02]  /*10030*/  LEA.HI.X.SX32 R35, R37, R3.reuse, 0x1, P5 ;  /* 0x0000000325237211 */ /* 0x080fe400028f0eff */
[-C--:B------:R-:W-:Y:S02]  /*10040*/  IADD3 R38, P5, R41, R2.reuse, RZ ;  /* 0x0000000229267210 */ /* 0x080fe40007fbe0ff */
[-C--:B------:R-:W-:Y:S02]  /*10050*/  LEA.HI.X.SX32 R37, R39, R3.reuse, 0x1, P4 ;  /* 0x0000000327257211 */ /* 0x080fe400020f0eff */
[-C--:B------:R-:W-:Y:S02]  /*10060*/  IADD3 R40, P4, R43, R2.reuse, RZ ;  /* 0x000000022b287210 */ /* 0x080fe40007f9e0ff */
[----:B------:R-:W-:Y:S01]  /*10070*/  LEA.HI.X.SX32 R39, R41, R3, 0x1, P5 ;  /* 0x0000000329277211 */ /* 0x000fe200028f0eff */
[----:B------:R-:W-:Y:S01]  /*10080*/  STSM.16.M88.4 [R152], R16 ;  /* 0x0000001098007844 */ /* 0x000fe20000000200 */
[----:B------:R-:W-:-:S02]  /*10090*/  IADD3 R42, P5, R45, R2, RZ ;  /* 0x000000022d2a7210 */ /* 0x000fc40007fbe0ff */
[-C--:B------:R-:W-:Y:S01]  /*100a0*/  LEA.HI.X.SX32 R41, R43, R3.reuse, 0x1, P4 ;  /* 0x000000032b297211 */ /* 0x080fe200020f0eff */
[----:B------:R-:W-:Y:S01]  /*100b0*/  BAR.SYNC.DEFER_BLOCKING 0x0 ;  /* 0x0000000000007b1d */ /* 0x000fe20000010000 */
[----:B------:R-:W-:Y:S01]  /*100c0*/  LEA.HI.X.SX32 R43, R45, R3, 0x1, P5 ;  /* 0x000000032d2b7211 */ /* 0x000fe200028f0eff */
[----:B------:R-:W-:Y:S01]  /*100d0*/  IMAD R45, R231, 0x9, RZ ;  /* 0x00000009e72d7824 */ /* 0x000fe200078e02ff */
[----:B--2---:R-:W-:Y:S02]  /*100e0*/  PRMT R239, R30, 0x7773, RZ ;  /* 0x000077731eef7816 */ /* 0x004fe400000000ff */
[----:B------:R-:W-:Y:S02]  /*100f0*/  FSEL R227, R227, -INF , P1 ;  /* 0xff800000e3e37808 */ /* 0x000fe40000800000 */
[----:B------:R-:W-:Y:S02]  /*10100*/  FSEL R228, R228, -INF , P2 ;  /* 0xff800000e4e47808 */ /* 0x000fe40001000000 */
[----:B0-----:R-:W-:-:S02]  /*10110*/  PRMT R241, R24, 0x7770, RZ ;  /* 0x0000777018f17816 */ /* 0x001fc400000000ff */
[----:B------:R-:W-:Y:S02]  /*10120*/  PRMT R251, R24, 0x7772, RZ ;  /* 0x0000777218fb7816 */ /* 0x000fe400000000ff */
[C---:B------:R-:W-:Y:S02]  /*10130*/  PRMT R249, R25.reuse, 0x7770, RZ ;  /* 0x0000777019f97816 */ /* 0x040fe400000000ff */
[----:B------:R-:W-:Y:S02]  /*10140*/  PRMT R247, R25, 0x7771, RZ ;  /* 0x0000777119f77816 */ /* 0x000fe400000000ff */
[----:B------:R-:W-:Y:S01]  /*10150*/  PRMT R245, R26, 0x7770, RZ ;  /* 0x000077701af57816 */ /* 0x000fe200000000ff */
[----:B------:R-:W0:Y:S01]  /*10160*/  LDS.128 R16, [R230] ;  /* 0x00000000e6107984 */ /* 0x000e220000000c00 */
[----:B------:R-:W-:Y:S06]  /*10170*/  BAR.SYNC.DEFER_BLOCKING 0x0 ;  /* 0x0000000000007b1d */ /* 0x000fec0000010000 */
[----:B------:R1:W-:Y:S02]  /*10180*/  STSM.16.M88.4 [R152], R120 ;  /* 0x0000007898007844 */ /* 0x0003e40000000200 */
[----:B------:R-:W-:Y:S01]  /*10190*/  BAR.SYNC.DEFER_BLOCKING 0x0 ;  /* 0x0000000000007b1d */ /* 0x000fe20000010000 */
[----:B0-----:R-:W-:Y:S01]  /*101a0*/  PRMT R243, R16, 0x7770, RZ ;  /* 0x0000777010f37816 */ /* 0x001fe200000000ff */
[----:B-1----:R-:W-:-:S02]  /*101b0*/  IMAD R121, R231, 0x47, RZ ;  /* 0x00000047e7797824 */ /* 0x002fc400078e02ff */
[C---:B------:R-:W-:Y:S02]  /*101c0*/  IMAD R123, R231.reuse, 0x48, RZ ;  /* 0x00000048e77b7824 */ /* 0x040fe400078e02ff */
[----:B------:R-:W0:Y:S02]  /*101d0*/  LDS.128 R20, [R230] ;  /* 0x00000000e6147984 */ /* 0x000e240000000c00 */
[----:B------:R-:W-:Y:S06]  /*101e0*/  BAR.SYNC.DEFER_BLOCKING 0x0 ;  /* 0x0000000000007b1d */ /* 0x000fec0000010000 */
[----:B------:R1:W-:Y:S02]  /*101f0*/  STSM.16.M88.4 [R152], R128 ;  /* 0x0000008098007844 */ /* 0x0003e40000000200 */
[----:B------:R-:W-:Y:S01]  /*10200*/  BAR.SYNC.DEFER_BLOCKING 0x0 ;  /* 0x0000000000007b1d */ /* 0x000fe20000010000 */
[----:B-1----:R-:W-:-:S02]  /*10210*/  IMAD R129, R231, 0x4b, RZ ;  /* 0x0000004be7817824 */ /* 0x002fc400078e02ff */
[----:B------:R-:W-:-:S03]  /*10220*/  IMAD R131, R231, 0x4c, RZ ;  /* 0x0000004ce7837824 */ /* 0x000fc600078e02ff */
[----:B------:R-:W1:Y:S02]  /*10230*/  LDS.128 R12, [R230] ;  /* 0x00000000e60c7984 */ /* 0x000e640000000c00 */
[----:B------:R-:W-:Y:S06]  /*10240*/  BAR.SYNC.DEFER_BLOCKING 0x0 ;  /* 0x0000000000007b1d */ /* 0x000fec0000010000 */
[----:B------:R2:W-:Y:S02]  /*10250*/  STSM.16.M88.4 [R152], R136 ;  /* 0x0000008898007844 */ /* 0x0005e40000000200 */
[----:B------:R-:W-:Y:S01]  /*10260*/  BAR.SYNC.DEFER_BLOCKING 0x0 ;  /* 0x0000000000007b1d */ /* 0x000fe20000010000 */
[----:B--2---:R-:W-:-:S02]  /*10270*/  IMAD R137, R231, 0x4f, RZ ;  /* 0x0000004fe7897824 */ /* 0x004fc400078e02ff */
[----:B------:R-:W-:-:S03]  /*10280*/  IMAD R139, R231, 0x50, RZ ;  /* 0x00000050e78b7824 */ /* 0x000fc600078e02ff */
[----:B------:R-:W2:Y:S02]  /*10290*/  LDS.128 R4, [R230] ;  /* 0x00000000e6047984 */ /* 0x000ea40000000c00 */
[----:B------:R-:W-:Y:S06]  /*102a0*/  BAR.SYNC.DEFER_BLOCKING 0x0 ;  /* 0x0000000000007b1d */ /* 0x000fec0000010000 */
[----:B------:R3:W-:Y:S02]  /*102b0*/  STSM.16.M88.4 [R152], R144 ;  /* 0x0000009098007844 */ /* 0x0007e40000000200 */
[----:B------:R-:W-:Y:S01]  /*102c0*/  BAR.SYNC.DEFER_BLOCKING 0x0 ;  /* 0x0000000000007b1d */ /* 0x000fe20000010000 */
[----:B---3--:R-:W-:-:S02]  /*102d0*/  IMAD R145, R231, 0x56, RZ ;  /* 0x00000056e7917824 */ /* 0x008fc400078e02ff */
[----:B------:R-:W-:-:S03]  /*102e0*/  IMAD R147, R231, 0x57, RZ ;  /* 0x00000057e7937824 */ /* 0x000fc600078e02ff */
[----:B------:R3:W-:Y:S04]  /*102f0*/  STG.E.U8 desc[UR48][R2.64], R47 ;  /* 0x0000002f02007986 */ /* 0x0007e8000c101130 */
[----:B------:R4:W-:Y:S04]  /*10300*/  STG.E.U8 desc[UR48][R32.64], R49 ;  /* 0x0000003120007986 */ /* 0x0009e8000c101130 */
[----:B------:R0:W-:Y:S01]  /*10310*/  STG.E.U8 desc[UR48][R34.64], R77 ;  /* 0x0000004d22007986 */ /* 0x0001e2000c101130 */
[----:B---3--:R-:W-:-:S03]  /*10320*/  IMAD R47, R231, 0x7, RZ ;  /* 0x00000007e72f7824 */ /* 0x008fc600078e02ff */
[----:B------:R3:W-:Y:S01]  /*10330*/  STG.E.U8 desc[UR48][R36.64], R75 ;  /* 0x0000004b24007986 */ /* 0x0007e2000c101130 */
[----:B----4-:R-:W-:Y:S01]  /*10340*/  IMAD.SHL.U32 R49, R231, 0x8, RZ ;  /* 0x00000008e7317824 */ /* 0x010fe200078e00ff */
[-C--:B------:R-:W-:Y:S02]  /*10350*/  IADD3 R32, P4, R47, R2.reuse, RZ ;  /* 0x000000022f207210 */ /* 0x080fe40007f9e0ff */
[----:B------:R4:W-:Y:S01]  /*10360*/  STG.E.U8 desc[UR48][R38.64], R73 ;  /* 0x0000004926007986 */ /* 0x0009e2000c101130 */
[----:B0-----:R-:W-:Y:S01]  /*10370*/  IMAD R77, R231, 0x31, RZ ;  /* 0x00000031e74d7824 */ /* 0x001fe200078e02ff */
[-C--:B------:R-:W-:Y:S01]  /*10380*/  LEA.HI.X.SX32 R33, R47, R3.reuse, 0x1, P4 ;  /* 0x000000032f217211 */ /* 0x080fe200020f0eff */
[----:B------:R-:W-:Y:S01]  /*10390*/  IMAD R47, R231, 0xa, RZ ;  /* 0x0000000ae72f7824 */ /* 0x000fe200078e02ff */
[-C--:B------:R-:W-:Y:S01]  /*103a0*/  IADD3 R34, P5, R49, R2.reuse, RZ ;  /* 0x0000000231227210 */ /* 0x080fe20007fbe0ff */
[----:B------:R0:W-:Y:S01]  /*103b0*/  STG.E.U8 desc[UR48][R40.64], R71 ;  /* 0x0000004728007986 */ /* 0x0001e2000c101130 */
[-C--:B---3--:R-:W-:Y:S01]  /*103c0*/  IADD3 R36, P4, R45, R2.reuse, RZ ;  /* 0x000000022d247210 */ /* 0x088fe20007f9e0ff */
[----:B------:R-:W-:Y:S01]  /*103d0*/  IMAD R75, R231, 0x30, RZ ;  /* 0x00000030e74b7824 */ /* 0x000fe200078e02ff */
[-C--:B------:R-:W-:Y:S01]  /*103e0*/  LEA.HI.X.SX32 R35, R49, R3.reuse, 0x1, P5 ;  /* 0x0000000331237211 */ /* 0x080fe200028f0eff */
[----:B------:R-:W-:Y:S01]  /*103f0*/  IMAD R49, R231, 0xb, RZ ;  /* 0x0000000be7317824 */ /* 0x000fe200078e02ff */
[----:B------:R-:W-:Y:S01]  /*10400*/  LEA.HI.X.SX32 R37, R45, R3, 0x1, P4 ;  /* 0x000000032d257211 */ /* 0x000fe200020f0eff */
[----:B------:R-:W-:Y:S01]  /*10410*/  IMAD R45, R231, 0xc, RZ ;  /* 0x0000000ce72d7824 */ /* 0x000fe200078e02ff */
[----:B----4-:R-:W-:Y:S01]  /*10420*/  IADD3 R38, P5, R47, R2, RZ ;  /* 0x000000022f267210 */ /* 0x010fe20007fbe0ff */
[----:B------:R3:W-:Y:S01]  /*10430*/  STG.E.U8 desc[UR48][R42.64], R69 ;  /* 0x000000452a007986 */ /* 0x0007e2000c101130 */
[----:B------:R-:W-:-:S02]  /*10440*/  IMAD R73, R231, 0x2f, RZ ;  /* 0x0000002fe7497824 */ /* 0x000fc400078e02ff */
[-C--:B------:R-:W-:Y:S01]  /*10450*/  LEA.HI.X.SX32 R39, R47, R3.reuse, 0x1, P5 ;  /* 0x000000032f277211 */ /* 0x080fe200028f0eff */
[----:B------:R-:W-:Y:S01]  /*10460*/  IMAD R47, R231, 0xd, RZ ;  /* 0x0000000de72f7824 */ /* 0x000fe200078e02ff */
[-C--:B0-----:R-:W-:Y:S01]  /*10470*/  IADD3 R40, P4, R49, R2.reuse, RZ ;  /* 0x0000000231287210 */ /* 0x081fe20007f9e0ff */
[----:B------:R0:W-:Y:S01]  /*10480*/  STG.E.U8 desc[UR48][R32.64], R67 ;  /* 0x0000004320007986 */ /* 0x0001e2000c101130 */
[----:B------:R-:W-:Y:S02]  /*10490*/  IMAD R71, R231, 0x2e, RZ ;  /* 0x0000002ee7477824 */ /* 0x000fe400078e02ff */
[----:B------:R-:W-:Y:S01]  /*104a0*/  LEA.HI.X.SX32 R41, R49, R3, 0x1, P4 ;  /* 0x0000000331297211 */ /* 0x000fe200020f0eff */
[----:B------:R-:W-:Y:S01]  /*104b0*/  IMAD R49, R231, 0xe, RZ ;  /* 0x0000000ee7317824 */ /* 0x000fe200078e02ff */
[----:B------:R4:W-:Y:S01]  /*104c0*/  STG.E.U8 desc[UR48][R34.64], R65 ;  /* 0x0000004122007986 */ /* 0x0009e2000c101130 */
[----:B---3--:R-:W-:Y:S01]  /*104d0*/  IADD3 R42, P5, R45, R2, RZ ;  /* 0x000000022d2a7210 */ /* 0x008fe20007fbe0ff */
[----:B------:R-:W-:-:S02]  /*104e0*/  IMAD R69, R231, 0x2d, RZ ;  /* 0x0000002de7457824 */ /* 0x000fc400078e02ff */
[----:B------:R3:W-:Y:S01]  /*104f0*/  STG.E.U8 desc[UR48][R36.64], R63 ;  /* 0x0000003f24007986 */ /* 0x0007e2000c101130 */
[-C--:B------:R-:W-:Y:S01]  /*10500*/  LEA.HI.X.SX32 R43, R45, R3.reuse, 0x1, P5 ;  /* 0x000000032d2b7211 */ /* 0x080fe200028f0eff */
[----:B------:R-:W-:Y:S01]  /*10510*/  IMAD R45, R231, 0xf, RZ ;  /* 0x0000000fe72d7824 */ /* 0x000fe200078e02ff */
[-C--:B0-----:R-:W-:Y:S01]  /*10520*/  IADD3 R32, P4, R47, R2.reuse, RZ ;  /* 0x000000022f207210 */ /* 0x081fe20007f9e0ff */
[----:B------:R0:W-:Y:S01]  /*10530*/  STG.E.U8 desc[UR48][R38.64], R61 ;  /* 0x0000003d26007986 */ /* 0x0001e2000c101130 */
[----:B------:R-:W-:Y:S02]  /*10540*/  IMAD R67, R231, 0x2c, RZ ;  /* 0x0000002ce7437824 */ /* 0x000fe400078e02ff */
[-C--:B------:R-:W-:Y:S01]  /*10550*/  LEA.HI.X.SX32 R33, R47, R3.reuse, 0x1, P4 ;  /* 0x000000032f217211 */ /* 0x080fe200020f0eff */
[----:B------:R-:W-:Y:S01]  /*10560*/  IMAD.SHL.U32 R47, R231, 0x10, RZ ;  /* 0x00000010e72f7824 */ /* 0x000fe200078e00ff */
[-C--:B----4-:R-:W-:Y:S01]  /*10570*/  IADD3 R34, P5, R49, R2.reuse, RZ ;  /* 0x0000000231227210 */ /* 0x090fe20007fbe0ff */
[----:B------:R4:W-:Y:S01]  /*10580*/  STG.E.U8 desc[UR48][R40.64], R59 ;  /* 0x0000003b28007986 */ /* 0x0009e2000c101130 */
[----:B------:R-:W-:Y:S01]  /*10590*/  IMAD R65, R231, 0x2b, RZ ;  /* 0x0000002be7417824 */ /* 0x000fe200078e02ff */
[-C--:B---3--:R-:W-:Y:S01]  /*105a0*/  IADD3 R36, P4, R45, R2.reuse, RZ ;  /* 0x000000022d247210 */ /* 0x088fe20007f9e0ff */
[----:B------:R-:W-:Y:S01]  /*105b0*/  IMAD R63, R231, 0x2a, RZ ;  /* 0x0000002ae73f7824 */ /* 0x000fe200078e02ff */
[----:B------:R3:W-:Y:S01]  /*105c0*/  STG.E.U8 desc[UR48][R42.64], R57 ;  /* 0x000000392a007986 */ /* 0x0007e2000c101130 */
[-C--:B------:R-:W-:Y:S01]  /*105d0*/  LEA.HI.X.SX32 R35, R49, R3.reuse, 0x1, P5 ;  /* 0x0000000331237211 */ /* 0x080fe200028f0eff */
[----:B0-----:R-:W-:Y:S01]  /*105e0*/  IMAD R61, R231, 0x29, RZ ;  /* 0x00000029e73d7824 */ /* 0x001fe200078e02ff */
[-C--:B------:R-:W-:Y:S01]  /*105f0*/  IADD3 R38, P5, R47, R2.reuse, RZ ;  /* 0x000000022f267210 */ /* 0x080fe20007fbe0ff */
[----:B------:R0:W-:Y:S01]  /*10600*/  STG.E.U8 desc[UR48][R32.64], R55 ;  /* 0x0000003720007986 */ /* 0x0001e2000c101130 */
[-C--:B------:R-:W-:Y:S01]  /*10610*/  LEA.HI.X.SX32 R37, R45, R3.reuse, 0x1, P4 ;  /* 0x000000032d257211 */ /* 0x080fe200020f0eff */
[----:B------:R-:W-:Y:S01]  /*10620*/  IMAD R45, R231, 0x13, RZ ;  /* 0x00000013e72d7824 */ /* 0x000fe200078e02ff */
[----:B------:R-:W-:Y:S01]  /*10630*/  LEA.HI.X.SX32 R39, R47, R3, 0x1, P5 ;  /* 0x000000032f277211 */ /* 0x000fe200028f0eff */
[C---:B----4-:R-:W-:Y:S01]  /*10640*/  IMAD R41, R231.reuse, 0x11, RZ ;  /* 0x00000011e7297824 */ /* 0x050fe200078e02ff */
[C---:B------:R-:W-:Y:S01]  /*10650*/  PRMT R49, R28.reuse, 0x7770, RZ ;  /* 0x000077701c317816 */ /* 0x040fe200000000ff */
[C---:B------:R-:W-:Y:S01]  /*10660*/  IMAD R47, R231.reuse, 0x14, RZ ;  /* 0x00000014e72f7824 */ /* 0x040fe200078e02ff */
[----:B------:R4:W-:Y:S01]  /*10670*/  STG.E.U8 desc[UR48][R34.64], R53 ;  /* 0x0000003522007986 */ /* 0x0009e2000c101130 */
[----:B---3--:R-:W-:Y:S01]  /*10680*/  IMAD R43, R231, 0x12, RZ ;  /* 0x00000012e72b7824 */ /* 0x008fe200078e02ff */
[----:B------:R-:W-:Y:S01]  /*10690*/  IADD3 R40, P4, R41, R2, RZ ;  /* 0x0000000229287210 */ /* 0x000fe20007f9e0ff */
[----:B------:R-:W-:Y:S01]  /*106a0*/  IMAD R59, R231, 0x28, RZ ;  /* 0x00000028e73b7824 */ /* 0x000fe200078e02ff */
[----:B------:R3:W-:Y:S01]  /*106b0*/  STG.E.U8 desc[UR48][R36.64], R51 ;  /* 0x0000003324007986 */ /* 0x0007e2000c101130 */
[----:B0-----:R-:W-:-:S02]  /*106c0*/  PRMT R55, R28, 0x7771, RZ ;  /* 0x000077711c377816 */ /* 0x001fc400000000ff */
[-C--:B------:R-:W-:Y:S01]  /*106d0*/  IADD3 R32, P5, R43, R2.reuse, RZ ;  /* 0x000000022b207210 */ /* 0x080fe20007fbe0ff */
[----:B------:R0:W-:Y:S01]  /*106e0*/  STG.E.U8 desc[UR48][R38.64], R49 ;  /* 0x0000003126007986 */ /* 0x0001e2000c101130 */
[-C--:B------:R-:W-:Y:S02]  /*106f0*/  LEA.HI.X.SX32 R41, R41, R3.reuse, 0x1, P4 ;  /* 0x0000000329297211 */ /* 0x080fe400020f0eff */
[----:B------:R-:W-:Y:S01]  /*10700*/  LEA.HI.X.SX32 R33, R43, R3, 0x1, P5 ;  /* 0x000000032b217211 */ /* 0x000fe200028f0eff */
[----:B------:R-:W-:Y:S01]  /*10710*/  IMAD R43, R231, 0x16, RZ ;  /* 0x00000016e72b7824 */ /* 0x000fe200078e02ff */
[-C--:B----4-:R-:W-:Y:S01]  /*10720*/  IADD3 R34, P4, R45, R2.reuse, RZ ;  /* 0x000000022d227210 */ /* 0x090fe20007f9e0ff */
[----:B------:R4:W-:Y:S01]  /*10730*/  STG.E.U8 desc[UR48][R40.64], R55 ;  /* 0x0000003728007986 */ /* 0x0009e2000c101130 */
[----:B------:R-:W-:Y:S02]  /*10740*/  PRMT R53, R29, 0x7771, RZ ;  /* 0x000077711d357816 */ /* 0x000fe400000000ff */
[----:B---3--:R-:W-:-:S02]  /*10750*/  IADD3 R36, P5, R47, R2, RZ ;  /* 0x000000022f247210 */ /* 0x008fc40007fbe0ff */
[----:B------:R-:W-:Y:S01]  /*10760*/  PRMT R51, R29, 0x7770, RZ ;  /* 0x000077701d337816 */ /* 0x000fe200000000ff */
[----:B0-----:R-:W-:Y:S01]  /*10770*/  IMAD R39, R231, 0x15, RZ ;  /* 0x00000015e7277824 */ /* 0x001fe200078e02ff */
[-C--:B------:R-:W-:Y:S01]  /*10780*/  LEA.HI.X.SX32 R35, R45, R3.reuse, 0x1, P4 ;  /* 0x000000032d237211 */ /* 0x080fe200020f0eff */
[----:B------:R-:W-:Y:S01]  /*10790*/  IMAD R45, R231, 0x17, RZ ;  /* 0x00000017e72d7824 */ /* 0x000fe200078e02ff */
[----:B------:R-:W-:Y:S01]  /*107a0*/  LEA.HI.X.SX32 R37, R47, R3, 0x1, P5 ;  /* 0x000000032f257211 */ /* 0x000fe200028f0eff */
[----:B------:R0:W-:Y:S01]  /*107b0*/  STG.E.U8 desc[UR48][R32.64], R51 ;  /* 0x0000003320007986 */ /* 0x0001e2000c101130 */
[----:B------:R-:W-:Y:S01]  /*107c0*/  PRMT R49, R30, 0x7770, RZ ;  /* 0x000077701e317816 */ /* 0x000fe200000000ff */
[----:B------:R-:W-:Y:S01]  /*107d0*/  IMAD R47, R231, 0x18, RZ ;  /* 0x00000018e72f7824 */ /* 0x000fe200078e02ff */
[-C--:B------:R-:W-:Y:S01]  /*107e0*/  IADD3 R38, P4, R39, R2.reuse, RZ ;  /* 0x0000000227267210 */ /* 0x080fe20007f9e0ff */
[----:B------:R3:W-:Y:S01]  /*107f0*/  STG.E.U8 desc[UR48][R34.64], R53 ;  /* 0x0000003522007986 */ /* 0x0007e2000c101130 */
[----:B----4-:R-:W-:-:S02]  /*10800*/  IADD3 R40, P5, R43, R2, RZ ;  /* 0x000000022b287210 */ /* 0x010fc40007fbe0ff */
[-C--:B------:R-:W-:Y:S01]  /*10810*/  LEA.HI.X.SX32 R39, R39, R3.reuse, 0x1, P4 ;  /* 0x0000000327277211 */ /* 0x080fe200020f0eff */
[----:B------:R4:W-:Y:S01]  /*10820*/  STG.E.U8 desc[UR48][R36.64], R49 ;  /* 0x0000003124007986 */ /* 0x0009e2000c101130 */
[-C--:B------:R-:W-:Y:S02]  /*10830*/  LEA.HI.X.SX32 R41, R43, R3.reuse, 0x1, P5 ;  /* 0x000000032b297211 */ /* 0x080fe400028f0eff */
[----:B------:R-:W-:Y:S02]  /*10840*/  PRMT R43, R31, 0x7770, RZ ;  /* 0x000077701f2b7816 */ /* 0x000fe400000000ff */
[----:B0-----:R-:W-:Y:S02]  /*10850*/  PRMT R51, R30, 0x7771, RZ ;  /* 0x000077711e337816 */ /* 0x001fe400000000ff */
[-C--:B------:R-:W-:Y:S02]  /*10860*/  IADD3 R32, P4, R45, R2.reuse, RZ ;  /* 0x000000022d207210 */ /* 0x080fe40007f9e0ff */
[----:B---3--:R-:W-:Y:S01]  /*10870*/  IADD3 R34, P5, R47, R2, RZ ;  /* 0x000000022f227210 */ /* 0x008fe20007fbe0ff */
[----:B------:R0:W-:Y:S01]  /*10880*/  STG.E.U8 desc[UR48][R38.64], R51 ;  /* 0x0000003326007986 */ /* 0x0001e2000c101130 */
[-C--:B------:R-:W-:Y:S01]  /*10890*/  LEA.HI.X.SX32 R33, R45, R3.reuse, 0x1, P4 ;  /* 0x000000032d217211 */ /* 0x080fe200020f0eff */
[----:B----4-:R-:W-:Y:S01]  /*108a0*/  IMAD R37, R231, 0x19, RZ ;  /* 0x00000019e7257824 */ /* 0x010fe200078e02ff */
[----:B------:R-:W-:Y:S01]  /*108b0*/  PRMT R49, R31, 0x7771, RZ ;  /* 0x000077711f317816 */ /* 0x000fe200000000ff */
[----:B------:R3:W-:Y:S01]  /*108c0*/  STG.E.U8 desc[UR48][R40.64], R43 ;  /* 0x0000002b28007986 */ /* 0x0007e2000c101130 */
[----:B------:R-:W-:-:S02]  /*108d0*/  LEA.HI.X.SX32 R35, R47, R3, 0x1, P5 ;  /* 0x000000032f237211 */ /* 0x000fc400028f0eff */
[CC--:B------:R-:W-:Y:S01]  /*108e0*/  IADD3 R36, P4, R37.reuse, R2.reuse, RZ ;  /* 0x0000000225247210 */ /* 0x0c0fe20007f9e0ff */
[----:B------:R4:W-:Y:S01]  /*108f0*/  STG.E.U8 desc[UR48][R32.64], R49 ;  /* 0x0000003120007986 */ /* 0x0009e2000c101130 */
[C---:B------:R-:W-:Y:S02]  /*10900*/  PRMT R47, R28.reuse, 0x7772, RZ ;  /* 0x000077721c2f7816 */ /* 0x040fe400000000ff */
[-C--:B------:R-:W-:Y:S01]  /*10910*/  LEA.HI.X.SX32 R37, R37, R3.reuse, 0x1, P4 ;  /* 0x0000000325257211 */ /* 0x080fe200020f0eff */
[----:B0-----:R-:W-:Y:S01]  /*10920*/  IMAD R39, R231, 0x1a, RZ ;  /* 0x0000001ae7277824 */ /* 0x001fe200078e02ff */
[----:B------:R-:W-:Y:S01]  /*10930*/  PRMT R45, R28, 0x7773, RZ ;  /* 0x000077731c2d7816 */ /* 0x000fe200000000ff */
[----:B------:R0:W-:Y:S01]  /*10940*/  STG.E.U8 desc[UR48][R34.64], R47 ;  /* 0x0000002f22007986 */ /* 0x0001e2000c101130 */
[----:B------:R-:W-:Y:S01]  /*10950*/  PRMT R53, R29, 0x7772, RZ ;  /* 0x000077721d357816 */ /* 0x000fe200000000ff */
[----:B---3--:R-:W-:Y:S01]  /*10960*/  IMAD R41, R231, 0x1b, RZ ;  /* 0x0000001be7297824 */ /* 0x008fe200078e02ff */
[-C--:B------:R-:W-:Y:S01]  /*10970*/  IADD3 R38, P4, R39, R2.reuse, RZ ;  /* 0x0000000227267210 */ /* 0x080fe20007f9e0ff */
[----:B------:R-:W-:Y:S01]  /*10980*/  IMAD R43, R231, 0x1c, RZ ;  /* 0x0000001ce72b7824 */ /* 0x000fe200078e02ff */
[----:B------:R-:W-:Y:S01]  /*10990*/  PRMT R55, R29, 0x7773, RZ ;  /* 0x000077731d377816 */ /* 0x000fe200000000ff */
[----:B------:R3:W-:Y:S01]  /*109a0*/  STG.E.U8 desc[UR48][R36.64], R45 ;  /* 0x0000002d24007986 */ /* 0x0007e2000c101130 */
[-C--:B------:R-:W-:Y:S01]  /*109b0*/  IADD3 R40, P5, R41, R2.reuse, RZ ;  /* 0x0000000229287210 */ /* 0x080fe20007fbe0ff */
[----:B------:R-:W-:Y:S01]  /*109c0*/  IMAD R29, R231, 0x1d, RZ ;  /* 0x0000001de71d7824 */ /* 0x000fe200078e02ff */
[-C--:B----4-:R-:W-:Y:S01]  /*109d0*/  IADD3 R32, P6, R43, R2.reuse, RZ ;  /* 0x000000022b207210 */ /* 0x090fe20007fde0ff */
[----:B------:R-:W-:Y:S01]  /*109e0*/  IMAD R49, R231, 0x23, RZ ;  /* 0x00000023e7317824 */ /* 0x000fe200078e02ff */
[-C--:B------:R-:W-:Y:S01]  /*109f0*/  LEA.HI.X.SX32 R39, R39, R3.reuse, 0x1, P4 ;  /* 0x0000000327277211 */ /* 0x080fe200020f0eff */
[----:B0-----:R-:W-:Y:S01]  /*10a00*/  IMAD R35, R231, 0x1e, RZ ;  /* 0x0000001ee7237824 */ /* 0x001fe200078e02ff */
[-C--:B------:R-:W-:Y:S01]  /*10a10*/  LEA.HI.X.SX32 R41, R41, R3.reuse, 0x1, P5 ;  /* 0x0000000329297211 */ /* 0x080fe200028f0eff */
[----:B------:R-:W-:Y:S01]  /*10a20*/  IMAD R47, R231, 0x22, RZ ;  /* 0x00000022e72f7824 */ /* 0x000fe200078e02ff */
[-C--:B------:R-:W-:Y:S01]  /*10a30*/  LEA.HI.X.SX32 R33, R43, R3.reuse, 0x1, P6 ;  /* 0x000000032b217211 */ /* 0x080fe200030f0eff */
[----:B------:R0:W-:Y:S01]  /*10a40*/  STG.E.U8 desc[UR48][R38.64], R53 ;  /* 0x0000003526007986 */ /* 0x0001e2000c101130 */
[----:B------:R-:W-:Y:S01]  /*10a50*/  PRMT R57, R30, 0x7772, RZ ;  /* 0x000077721e397816 */ /* 0x000fe200000000ff */
[----:B---3--:R-:W-:Y:S01]  /*10a60*/  IMAD R37, R231, 0x1f, RZ ;  /* 0x0000001fe7257824 */ /* 0x008fe200078e02ff */
[-C--:B------:R-:W-:Y:S01]  /*10a70*/  IADD3 R28, P4, R29, R2.reuse, RZ ;  /* 0x000000021d1c7210 */ /* 0x080fe20007f9e0ff */
[----:B------:R3:W-:Y:S01]  /*10a80*/  STG.E.U8 desc[UR48][R40.64], R55 ;  /* 0x0000003728007986 */ /* 0x0007e2000c101130 */
[C---:B------:R-:W-:Y:S01]  /*10a90*/  IMAD.SHL.U32 R43, R231.reuse, 0x20, RZ ;  /* 0x00000020e72b7824 */ /* 0x040fe200078e00ff */
[----:B------:R-:W-:Y:S01]  /*10aa0*/  PRMT R30, R20, 0x7770, RZ ;  /* 0x00007770141e7816 */ /* 0x000fe200000000ff */
[----:B------:R-:W-:Y:S01]  /*10ab0*/  IMAD R45, R231, 0x21, RZ ;  /* 0x00000021e72d7824 */ /* 0x000fe200078e02ff */
[----:B------:R4:W-:Y:S01]  /*10ac0*/  STG.E.U8 desc[UR48][R32.64], R57 ;  /* 0x0000003920007986 */ /* 0x0009e2000c101130 */
[-C--:B------:R-:W-:Y:S01]  /*10ad0*/  IADD3 R34, P6, R37, R2.reuse, RZ ;  /* 0x0000000225227210 */ /* 0x080fe20007fde0ff */
[----:B------:R-:W-:Y:S01]  /*10ae0*/  IMAD R51, R231, 0x24, RZ ;  /* 0x00000024e7337824 */ /* 0x000fe200078e02ff */
[----:B------:R-:W-:Y:S01]  /*10af0*/  LEA.HI.X.SX32 R29, R29, R3, 0x1, P4 ;  /* 0x000000031d1d7211 */ /* 0x000fe200020f0eff */
[----:B0-----:R-:W-:Y:S01]  /*10b00*/  IMAD R53, R231, 0x25, RZ ;  /* 0x00000025e7357824 */ /* 0x001fe200078e02ff */
[----:B------:R-:W-:Y:S01]  /*10b10*/  IADD3 R36, P4, R43, R2, RZ ;  /* 0x000000022b247210 */ /* 0x000fe20007f9e0ff */
[----:B---3--:R-:W-:-:S02]  /*10b20*/  IMAD R55, R231, 0x26, RZ ;  /* 0x00000026e7377824 */ /* 0x008fc400078e02ff */
[----:B------:R-:W-:Y:S01]  /*10b30*/  STG.E.U8 desc[UR48][R28.64], R239 ;  /* 0x000000ef1c007986 */ /* 0x000fe2000c101130 */
[-C--:B----4-:R-:W-:Y:S01]  /*10b40*/  IADD3 R32, P5, R35, R2.reuse, RZ ;  /* 0x0000000223207210 */ /* 0x090fe20007fbe0ff */
[C---:B------:R-:W-:Y:S02]  /*10b50*/  IMAD R57, R231.reuse, 0x27, RZ ;  /* 0x00000027e7397824 */ /* 0x040fe400078e02ff */
[----:B------:R-:W-:Y:S01]  /*10b60*/  IMAD R231, R231, 0x7f, RZ ;  /* 0x0000007fe7e77824 */ /* 0x000fe200078e02ff */
[-C--:B------:R-:W-:Y:S02]  /*10b70*/  LEA.HI.X.SX32 R33, R35, R3.reuse, 0x1, P5 ;  /* 0x0000000323217211 */ /* 0x080fe400028f0eff */
[-C--:B------:R-:W-:Y:S02]  /*10b80*/  IADD3 R38, P5, R45, R2.reuse, RZ ;  /* 0x000000022d267210 */ /* 0x080fe40007fbe0ff */
[----:B------:R-:W-:Y:S02]  /*10b90*/  LEA.HI.X.SX32 R35, R37, R3, 0x1, P6 ;  /* 0x0000000325237211 */ /* 0x000fe400030f0eff */
[----:B------:R-:W-:-:S02]  /*10ba0*/  IADD3 R40, P6, R47, R2, RZ ;  /* 0x000000022f287210 */ /* 0x000fc40007fde0ff */
[-C--:B------:R-:W-:Y:S02]  /*10bb0*/  LEA.HI.X.SX32 R37, R43, R3.reuse, 0x1, P4 ;  /* 0x000000032b257211 */ /* 0x080fe400020f0eff */
[-C--:B------:R-:W-:Y:S02]  /*10bc0*/  LEA.HI.X.SX32 R39, R45, R3.reuse, 0x1, P5 ;  /* 0x000000032d277211 */ /* 0x080fe400028f0eff */
[-C--:B------:R-:W-:Y:S02]  /*10bd0*/  IADD3 R42, P4, R49, R2.reuse, RZ ;  /* 0x00000002312a7210 */ /* 0x080fe40007f9e0ff */
        /* <DEDUP_REMOVED lines=173> */
[----:B------:R-:W-:Y:S02]  /*116b0*/  PRMT R237, R31, 0x7772, RZ ;  /* 0x000077721fed7816 */ /* 0x000fe400000000ff */
[-C--:B------:R-:W-:Y:S02]  /*116c0*/  IADD3 R216, P4, R217, R2.reuse, RZ ;  /* 0x00000002d9d87210 */ /* 0x080fe40007f9e0ff */
[----:B------:R-:W-:Y:S01]  /*116d0*/  IADD3 R218, P5, R219, R2, RZ ;  /* 0x00000002dbda7210 */ /* 0x000fe20007fbe0ff */
[----:B------:R0:W-:Y:S01]  /*116e0*/  STG.E.U8 desc[UR48][R32.64], R237 ;  /* 0x000000ed20007986 */ /* 0x0001e2000c101130 */
[----:B------:R-:W-:-:S02]  /*116f0*/  LEA.HI.X.SX32 R215, R215, R3, 0x1, P6 ;  /* 0x00000003d7d77211 */ /* 0x000fc400030f0eff */
[----:B------:R-:W-:Y:S02]  /*11700*/  PRMT R235, R31, 0x7773, RZ ;  /* 0x000077731feb7816 */ /* 0x000fe400000000ff */
[----:B------:R-:W-:Y:S02]  /*11710*/  IADD3 R220, P6, R221, R2, RZ ;  /* 0x00000002dddc7210 */ /* 0x000fe40007fde0ff */
[C---:B------:R-:W-:Y:S01]  /*11720*/  PRMT R31, R24.reuse, 0x7773, RZ ;  /* 0x00007773181f7816 */ /* 0x040fe200000000ff */
[----:B------:R-:W-:Y:S01]  /*11730*/  STG.E.U8 desc[UR48][R34.64], R235 ;  /* 0x000000eb22007986 */ /* 0x000fe2000c101130 */
[----:B------:R-:W-:Y:S02]  /*11740*/  PRMT R24, R24, 0x7771, RZ ;  /* 0x0000777118187816 */ /* 0x000fe400000000ff */
[-C--:B------:R-:W-:Y:S01]  /*11750*/  LEA.HI.X.SX32 R217, R217, R3.reuse, 0x1, P4 ;  /* 0x00000003d9d97211 */ /* 0x080fe200020f0eff */
[----:B------:R3:W-:Y:S01]  /*11760*/  STG.E.U8 desc[UR48][R36.64], R241 ;  /* 0x000000f124007986 */ /* 0x0007e2000c101130 */
[----:B------:R-:W-:-:S02]  /*11770*/  LEA.HI.X.SX32 R219, R219, R3, 0x1, P5 ;  /* 0x00000003dbdb7211 */ /* 0x000fc400028f0eff */
[-C--:B------:R-:W-:Y:S01]  /*11780*/  IADD3 R222, P4, R223, R2.reuse, RZ ;  /* 0x00000002dfde7210 */ /* 0x080fe20007f9e0ff */
[----:B------:R-:W-:Y:S01]  /*11790*/  STG.E.U8 desc[UR48][R38.64], R24 ;  /* 0x0000001826007986 */ /* 0x000fe2000c101130 */
[-C--:B------:R-:W-:Y:S02]  /*117a0*/  IADD3 R224, P5, R225, R2.reuse, RZ ;  /* 0x00000002e1e07210 */ /* 0x080fe40007fbe0ff */
[----:B------:R-:W-:Y:S01]  /*117b0*/  LEA.HI.X.SX32 R221, R221, R3, 0x1, P6 ;  /* 0x00000003dddd7211 */ /* 0x000fe200030f0eff */
[----:B------:R-:W-:Y:S01]  /*117c0*/  STG.E.U8 desc[UR48][R40.64], R249 ;  /* 0x000000f928007986 */ /* 0x000fe2000c101130 */
[----:B------:R-:W-:Y:S02]  /*117d0*/  IADD3 R2, P6, R231, R2, RZ ;  /* 0x00000002e7027210 */ /* 0x000fe40007fde0ff */
[----:B0-----:R-:W-:Y:S01]  /*117e0*/  PRMT R32, R26, 0x7771, RZ ;  /* 0x000077711a207816 */ /* 0x001fe200000000ff */
[----:B------:R-:W-:Y:S01]  /*117f0*/  STG.E.U8 desc[UR48][R42.64], R247 ;  /* 0x000000f72a007986 */ /* 0x000fe2000c101130 */
[----:B---3--:R-:W-:-:S02]  /*11800*/  PRMT R36, R27, 0x7770, RZ ;  /* 0x000077701b247816 */ /* 0x008fc400000000ff */
[----:B------:R-:W-:Y:S01]  /*11810*/  PRMT R34, R27, 0x7771, RZ ;  /* 0x000077711b227816 */ /* 0x000fe200000000ff */
[----:B------:R0:W-:Y:S01]  /*11820*/  STG.E.U8 desc[UR48][R44.64], R245 ;  /* 0x000000f52c007986 */ /* 0x0001e2000c101130 */
[-C--:B------:R-:W-:Y:S02]  /*11830*/  LEA.HI.X.SX32 R223, R223, R3.reuse, 0x1, P4 ;  /* 0x00000003dfdf7211 */ /* 0x080fe400020f0eff */
[-C--:B------:R-:W-:Y:S01]  /*11840*/  LEA.HI.X.SX32 R225, R225, R3.reuse, 0x1, P5 ;  /* 0x00000003e1e17211 */ /* 0x080fe200028f0eff */
[----:B------:R3:W-:Y:S01]  /*11850*/  STG.E.U8 desc[UR48][R46.64], R32 ;  /* 0x000000202e007986 */ /* 0x0007e2000c101130 */
[----:B------:R-:W-:Y:S02]  /*11860*/  LEA.HI.X.SX32 R3, R231, R3, 0x1, P6 ;  /* 0x00000003e7037211 */ /* 0x000fe400030f0eff */
[C---:B------:R-:W-:Y:S01]  /*11870*/  PRMT R231, R25.reuse, 0x7772, RZ ;  /* 0x0000777219e77816 */ /* 0x040fe200000000ff */
[----:B------:R4:W-:Y:S01]  /*11880*/  STG.E.U8 desc[UR48][R48.64], R36 ;  /* 0x0000002430007986 */ /* 0x0009e2000c101130 */
[----:B------:R-:W-:-:S02]  /*11890*/  PRMT R233, R25, 0x7773, RZ ;  /* 0x0000777319e97816 */ /* 0x000fc400000000ff */
[C---:B------:R-:W-:Y:S01]  /*118a0*/  PRMT R29, R26.reuse, 0x7772, RZ ;  /* 0x000077721a1d7816 */ /* 0x040fe200000000ff */
[----:B------:R1:W-:Y:S01]  /*118b0*/  STG.E.U8 desc[UR48][R50.64], R34 ;  /* 0x0000002232007986 */ /* 0x0003e2000c101130 */
[----:B------:R-:W-:Y:S02]  /*118c0*/  PRMT R25, R26, 0x7773, RZ ;  /* 0x000077731a197816 */ /* 0x000fe400000000ff */
[C---:B------:R-:W-:Y:S01]  /*118d0*/  PRMT R35, R27.reuse, 0x7772, RZ ;  /* 0x000077721b237816 */ /* 0x040fe200000000ff */
[----:B------:R2:W-:Y:S01]  /*118e0*/  STG.E.U8 desc[UR48][R52.64], R251 ;  /* 0x000000fb34007986 */ /* 0x0005e2000c101130 */
[----:B------:R-:W-:Y:S02]  /*118f0*/  PRMT R33, R27, 0x7773, RZ ;  /* 0x000077731b217816 */ /* 0x000fe400000000ff */
[----:B------:R-:W-:Y:S01]  /*11900*/  PRMT R27, R16, 0x7771, RZ ;  /* 0x00007771101b7816 */ /* 0x000fe200000000ff */
[----:B------:R2:W-:Y:S01]  /*11910*/  STG.E.U8 desc[UR48][R54.64], R31 ;  /* 0x0000001f36007986 */ /* 0x0005e2000c101130 */
[----:B------:R-:W-:-:S02]  /*11920*/  PRMT R239, R17, 0x7773, RZ ;  /* 0x0000777311ef7816 */ /* 0x000fc400000000ff */
[C---:B------:R-:W-:Y:S01]  /*11930*/  PRMT R241, R17.reuse, 0x7772, RZ ;  /* 0x0000777211f17816 */ /* 0x040fe200000000ff */
[----:B------:R-:W-:Y:S01]  /*11940*/  STG.E.U8 desc[UR48][R56.64], R231 ;  /* 0x000000e738007986 */ /* 0x000fe2000c101130 */
[C---:B------:R-:W-:Y:S02]  /*11950*/  PRMT R237, R17.reuse, 0x7771, RZ ;  /* 0x0000777111ed7816 */ /* 0x040fe400000000ff */
[----:B------:R-:W-:Y:S01]  /*11960*/  PRMT R17, R17, 0x7770, RZ ;  /* 0x0000777011117816 */ /* 0x000fe200000000ff */
[----:B------:R2:W-:Y:S01]  /*11970*/  STG.E.U8 desc[UR48][R58.64], R233 ;  /* 0x000000e93a007986 */ /* 0x0005e2000c101130 */
[C---:B0-----:R-:W-:Y:S02]  /*11980*/  PRMT R45, R18.reuse, 0x7770, RZ ;  /* 0x00007770122d7816 */ /* 0x041fe400000000ff */
        /* <DEDUP_REMOVED lines=8> */
[C---:B------:R-:W-:Y:S02]  /*11a10*/  PRMT R235, R16.reuse, 0x7772, RZ ;  /* 0x0000777210eb7816 */ /* 0x040fe400000000ff */
[----:B------:R-:W-:Y:S01]  /*11a20*/  PRMT R37, R16, 0x7773, RZ ;  /* 0x0000777310257816 */ /* 0x000fe200000000ff */
[----:B------:R-:W-:Y:S01]  /*11a30*/  STG.E.U8 desc[UR48][R66.64], R33 ;  /* 0x0000002142007986 */ /* 0x000fe2000c101130 */
[----:B------:R-:W-:-:S02]  /*11a40*/  PRMT R43, R18, 0x7772, RZ ;  /* 0x00007772122b7816 */ /* 0x000fc400000000ff */
[----:B------:R-:W-:Y:S01]  /*11a50*/  PRMT R41, R18, 0x7773, RZ ;  /* 0x0000777312297816 */ /* 0x000fe200000000ff */
[----:B------:R0:W-:Y:S01]  /*11a60*/  STG.E.U8 desc[UR48][R68.64], R243 ;  /* 0x000000f344007986 */ /* 0x0001e2000c101130 */
[C---:B------:R-:W-:Y:S02]  /*11a70*/  PRMT R16, R20.reuse, 0x7773, RZ ;  /* 0x0000777314107816 */ /* 0x040fe400000000ff */
[C---:B------:R-:W-:Y:S01]  /*11a80*/  PRMT R18, R20.reuse, 0x7772, RZ ;  /* 0x0000777214127816 */ /* 0x040fe200000000ff */
[----:B------:R-:W-:Y:S01]  /*11a90*/  STG.E.U8 desc[UR48][R70.64], R27 ;  /* 0x0000001b46007986 */ /* 0x000fe2000c101130 */
[----:B------:R-:W-:Y:S02]  /*11aa0*/  PRMT R24, R20, 0x7771, RZ ;  /* 0x0000777114187816 */ /* 0x000fe400000000ff */
[C---:B------:R-:W-:Y:S01]  /*11ab0*/  PRMT R20, R21.reuse, 0x7773, RZ ;  /* 0x0000777315147816 */ /* 0x040fe200000000ff */
[----:B------:R-:W-:Y:S01]  /*11ac0*/  STG.E.U8 desc[UR48][R72.64], R17 ;  /* 0x0000001148007986 */ /* 0x000fe2000c101130 */
[----:B------:R-:W-:-:S02]  /*11ad0*/  PRMT R26, R21, 0x7772, RZ ;  /* 0x00007772151a7816 */ /* 0x000fc400000000ff */
[C---:B------:R-:W-:Y:S01]  /*11ae0*/  PRMT R28, R21.reuse, 0x7771, RZ ;  /* 0x00007771151c7816 */ /* 0x040fe200000000ff */
[----:B------:R-:W-:Y:S01]  /*11af0*/  STG.E.U8 desc[UR48][R74.64], R237 ;  /* 0x000000ed4a007986 */ /* 0x000fe2000c101130 */
[----:B---3--:R-:W-:Y:S02]  /*11b00*/  PRMT R32, R21, 0x7770, RZ ;  /* 0x0000777015207816 */ /* 0x008fe400000000ff */
[C---:B------:R-:W-:Y:S01]  /*11b10*/  PRMT R21, R22.reuse, 0x7773, RZ ;  /* 0x0000777316157816 */ /* 0x040fe200000000ff */
[----:B------:R-:W-:Y:S01]  /*11b20*/  STG.E.U8 desc[UR48][R76.64], R45 ;  /* 0x0000002d4c007986 */ /* 0x000fe2000c101130 */
[C---:B------:R-:W-:Y:S02]  /*11b30*/  PRMT R47, R22.reuse, 0x7772, RZ ;  /* 0x00007772162f7816 */ /* 0x040fe400000000ff */
[C---:B----4-:R-:W-:Y:S01]  /*11b40*/  PRMT R49, R22.reuse, 0x7771, RZ ;  /* 0x0000777116317816 */ /* 0x050fe200000000ff */
[----:B------:R-:W-:Y:S01]  /*11b50*/  STG.E.U8 desc[UR48][R78.64], R39 ;  /* 0x000000274e007986 */ /* 0x000fe2000c101130 */
[----:B------:R-:W-:-:S02]  /*11b60*/  PRMT R22, R22, 0x7770, RZ ;  /* 0x0000777016167816 */ /* 0x000fc400000000ff */
[C---:B-1----:R-:W-:Y:S01]  /*11b70*/  PRMT R34, R12.reuse, 0x7773, RZ ;  /* 0x000077730c227816 */ /* 0x042fe200000000ff */
[----:B------:R-:W-:Y:S01]  /*11b80*/  STG.E.U8 desc[UR48][R80.64], R19 ;  /* 0x0000001350007986 */ /* 0x000fe2000c101130 */
[C---:B------:R-:W-:Y:S02]  /*11b90*/  PRMT R36, R12.reuse, 0x7772, RZ ;  /* 0x000077720c247816 */ /* 0x040fe400000000ff */
[C---:B------:R-:W-:Y:S01]  /*11ba0*/  PRMT R38, R12.reuse, 0x7771, RZ ;  /* 0x000077710c267816 */ /* 0x040fe200000000ff */
[----:B------:R-:W-:Y:S01]  /*11bb0*/  STG.E.U8 desc[UR48][R82.64], R245 ;  /* 0x000000f552007986 */ /* 0x000fe2000c101130 */
[----:B------:R-:W-:Y:S02]  /*11bc0*/  PRMT R46, R12, 0x7770, RZ ;  /* 0x000077700c2e7816 */ /* 0x000fe400000000ff */
[C---:B------:R-:W-:Y:S01]  /*11bd0*/  PRMT R51, R23.reuse, 0x7773, RZ ;  /* 0x0000777317337816 */ /* 0x040fe200000000ff */
[----:B------:R-:W-:Y:S01]  /*11be0*/  STG.E.U8 desc[UR48][R84.64], R235 ;  /* 0x000000eb54007986 */ /* 0x000fe2000c101130 */
[----:B--2---:R-:W-:-:S02]  /*11bf0*/  PRMT R53, R23, 0x7772, RZ ;  /* 0x0000777217357816 */ /* 0x004fc400000000ff */
[----:B------:R-:W-:Y:S01]  /*11c00*/  PRMT R251, R23, 0x7771, RZ ;  /* 0x0000777117fb7816 */ /* 0x000fe200000000ff */
[----:B------:R-:W-:Y:S01]  /*11c10*/  STG.E.U8 desc[UR48][R86.64], R37 ;  /* 0x0000002556007986 */ /* 0x000fe2000c101130 */
[C---:B------:R-:W-:Y:S02]  /*11c20*/  PRMT R12, R13.reuse, 0x7773, RZ ;  /* 0x000077730d0c7816 */ /* 0x040fe400000000ff */
[C---:B------:R-:W-:Y:S01]  /*11c30*/  PRMT R40, R13.reuse, 0x7772, RZ ;  /* 0x000077720d287816 */ /* 0x040fe200000000ff */
[----:B------:R-:W-:Y:S01]  /*11c40*/  STG.E.U8 desc[UR48][R88.64], R241 ;  /* 0x000000f158007986 */ /* 0x000fe2000c101130 */
[C---:B------:R-:W-:Y:S02]  /*11c50*/  PRMT R42, R13.reuse, 0x7771, RZ ;  /* 0x000077710d2a7816 */ /* 0x040fe400000000ff */
[----:B------:R-:W-:Y:S01]  /*11c60*/  PRMT R44, R13, 0x7770, RZ ;  /* 0x000077700d2c7816 */ /* 0x000fe200000000ff */
[----:B------:R-:W-:Y:S01]  /*11c70*/  STG.E.U8 desc[UR48][R90.64], R239 ;  /* 0x000000ef5a007986 */ /* 0x000fe2000c101130 */
[----:B------:R-:W-:-:S02]  /*11c80*/  PRMT R23, R23, 0x7770, RZ ;  /* 0x0000777017177816 */ /* 0x000fc400000000ff */
[C---:B------:R-:W-:Y:S01]  /*11c90*/  PRMT R31, R14.reuse, 0x7773, RZ ;  /* 0x000077730e1f7816 */ /* 0x040fe200000000ff */
[----:B------:R-:W-:Y:S01]  /*11ca0*/  STG.E.U8 desc[UR48][R92.64], R43 ;  /* 0x0000002b5c007986 */ /* 0x000fe2000c101130 */
[C---:B------:R-:W-:Y:S02]  /*11cb0*/  PRMT R13, R14.reuse, 0x7772, RZ ;  /* 0x000077720e0d7816 */ /* 0x040fe400000000ff */
[C---:B------:R-:W-:Y:S01]  /*11cc0*/  PRMT R59, R14.reuse, 0x7771, RZ ;  /* 0x000077710e3b7816 */ /* 0x040fe200000000ff */
[----:B------:R-:W-:Y:S01]  /*11cd0*/  STG.E.U8 desc[UR48][R94.64], R41 ;  /* 0x000000295e007986 */ /* 0x000fe2000c101130 */
[----:B0-----:R-:W-:Y:S02]  /*11ce0*/  PRMT R61, R14, 0x7770, RZ ;  /* 0x000077700e3d7816 */ /* 0x001fe400000000ff */
[C---:B------:R-:W-:Y:S01]  /*11cf0*/  PRMT R14, R4.reuse, 0x7773, RZ ;  /* 0x00007773040e7816 */ /* 0x040fe200000000ff */
[----:B------:R-:W-:Y:S01]  /*11d00*/  STG.E.U8 desc[UR48][R96.64], R249 ;  /* 0x000000f960007986 */ /* 0x000fe2000c101130 */
[----:B------:R-:W-:-:S02]  /*11d10*/  PRMT R48, R4, 0x7772, RZ ;  /* 0x0000777204307816 */ /* 0x000fc400000000ff */
[C---:B------:R-:W-:Y:S01]  /*11d20*/  PRMT R54, R4.reuse, 0x7771, RZ ;  /* 0x0000777104367816 */ /* 0x040fe200000000ff */
[----:B------:R-:W-:Y:S01]  /*11d30*/  STG.E.U8 desc[UR48][R98.64], R247 ;  /* 0x000000f762007986 */ /* 0x000fe2000c101130 */
[----:B------:R-:W-:Y:S02]  /*11d40*/  PRMT R56, R4, 0x7770, RZ ;  /* 0x0000777004387816 */ /* 0x000fe400000000ff */
[C---:B------:R-:W-:Y:S01]  /*11d50*/  PRMT R231, R5.reuse, 0x7773, RZ ;  /* 0x0000777305e77816 */ /* 0x040fe200000000ff */
[----:B------:R-:W-:Y:S01]  /*11d60*/  STG.E.U8 desc[UR48][R100.64], R30 ;  /* 0x0000001e64007986 */ /* 0x000fe2000c101130 */
[C---:B------:R-:W-:Y:S02]  /*11d70*/  PRMT R233, R5.reuse, 0x7772, RZ ;  /* 0x0000777205e97816 */ /* 0x040fe400000000ff */
[C---:B------:R-:W-:Y:S01]  /*11d80*/  PRMT R50, R5.reuse, 0x7771, RZ ;  /* 0x0000777105327816 */ /* 0x040fe200000000ff */
[----:B------:R-:W-:Y:S01]  /*11d90*/  STG.E.U8 desc[UR48][R102.64], R24 ;  /* 0x0000001866007986 */ /* 0x000fe2000c101130 */
[----:B------:R-:W-:-:S02]  /*11da0*/  PRMT R52, R5, 0x7770, RZ ;  /* 0x0000777005347816 */ /* 0x000fc400000000ff */
[C---:B------:R-:W-:Y:S01]  /*11db0*/  PRMT R35, R6.reuse, 0x7773, RZ ;  /* 0x0000777306237816 */ /* 0x040fe200000000ff */
[----:B------:R-:W-:Y:S01]  /*11dc0*/  STG.E.U8 desc[UR48][R104.64], R32 ;  /* 0x0000002068007986 */ /* 0x000fe2000c101130 */
        /* <DEDUP_REMOVED lines=9> */
[----:B------:R-:W-:Y:S02]  /*11e60*/  PRMT R67, R7, 0x7770, RZ ;  /* 0x0000777007437816 */ /* 0x000fe400000000ff */
[C---:B------:R-:W-:Y:S01]  /*11e70*/  PRMT R29, R15.reuse, 0x7773, RZ ;  /* 0x000077730f1d7816 */ /* 0x040fe200000000ff */
[----:B------:R-:W0:Y:S01]  /*11e80*/  LDS.128 R4, [R230] ;  /* 0x00000000e6047984 */ /* 0x000e220000000c00 */
[C---:B------:R-:W-:Y:S02]  /*11e90*/  PRMT R55, R15.reuse, 0x7772, RZ ;  /* 0x000077720f377816 */ /* 0x040fe400000000ff */
[C---:B------:R-:W-:Y:S01]  /*11ea0*/  PRMT R57, R15.reuse, 0x7771, RZ ;  /* 0x000077710f397816 */ /* 0x040fe200000000ff */
[----:B------:R-:W-:Y:S01]  /*11eb0*/  STG.E.U8 desc[UR48][R112.64], R23 ;  /* 0x0000001770007986 */ /* 0x000fe2000c101130 */
[----:B------:R-:W-:-:S03]  /*11ec0*/  PRMT R15, R15, 0x7770, RZ ;  /* 0x000077700f0f7816 */ /* 0x000fc600000000ff */
[----:B------:R-:W-:Y:S04]  /*11ed0*/  STG.E.U8 desc[UR48][R114.64], R251 ;  /* 0x000000fb72007986 */ /* 0x000fe8000c101130 */
[----:B------:R-:W-:Y:S04]  /*11ee0*/  STG.E.U8 desc[UR48][R116.64], R18 ;  /* 0x0000001274007986 */ /* 0x000fe8000c101130 */
[----:B------:R-:W-:Y:S04]  /*11ef0*/  STG.E.U8 desc[UR48][R118.64], R16 ;  /* 0x0000001076007986 */ /* 0x000fe8000c101130 */
[----:B------:R-:W-:Y:S04]  /*11f00*/  STG.E.U8 desc[UR48][R120.64], R26 ;  /* 0x0000001a78007986 */ /* 0x000fe8000c101130 */
[----:B------:R-:W-:Y:S04]  /*11f10*/  STG.E.U8 desc[UR48][R122.64], R20 ;  /* 0x000000147a007986 */ /* 0x000fe8000c101130 */
[----:B------:R-:W-:Y:S04]  /*11f20*/  STG.E.U8 desc[UR48][R124.64], R47 ;  /* 0x0000002f7c007986 */ /* 0x000fe8000c101130 */
[----:B------:R1:W-:Y:S04]  /*11f30*/  STG.E.U8 desc[UR48][R126.64], R21 ;  /* 0x000000157e007986 */ /* 0x0003e8000c101130 */
[----:B------:R-:W-:Y:S04]  /*11f40*/  STG.E.U8 desc[UR48][R128.64], R53 ;  /* 0x0000003580007986 */ /* 0x000fe8000c101130 */
[----:B------:R-:W-:Y:S01]  /*11f50*/  STG.E.U8 desc[UR48][R130.64], R51 ;  /* 0x0000003382007986 */ /* 0x000fe2000c101130 */
[----:B0-----:R-:W-:-:S02]  /*11f60*/  PRMT R43, R4, 0x7770, RZ ;  /* 0x00007770042b7816 */ /* 0x001fc400000000ff */
[----:B------:R-:W-:Y:S01]  /*11f70*/  PRMT R41, R4, 0x7771, RZ ;  /* 0x0000777104297816 */ /* 0x000fe200000000ff */
[----:B------:R-:W-:Y:S01]  /*11f80*/  STG.E.U8 desc[UR48][R132.64], R46 ;  /* 0x0000002e84007986 */ /* 0x000fe2000c101130 */
[C---:B------:R-:W-:Y:S02]  /*11f90*/  PRMT R39, R5.reuse, 0x7770, RZ ;  /* 0x0000777005277816 */ /* 0x040fe400000000ff */
[C---:B------:R-:W-:Y:S01]  /*11fa0*/  PRMT R37, R5.reuse, 0x7771, RZ ;  /* 0x0000777105257816 */ /* 0x040fe200000000ff */
[----:B------:R-:W-:Y:S01]  /*11fb0*/  STG.E.U8 desc[UR48][R134.64], R38 ;  /* 0x0000002686007986 */ /* 0x000fe2000c101130 */
[C---:B-1----:R-:W-:Y:S02]  /*11fc0*/  PRMT R21, R5.reuse, 0x7773, RZ ;  /* 0x0000777305157816 */ /* 0x042fe400000000ff */
[----:B------:R-:W-:Y:S01]  /*11fd0*/  PRMT R23, R5, 0x7772, RZ ;  /* 0x0000777205177816 */ /* 0x000fe200000000ff */
[----:B------:R-:W-:Y:S01]  /*11fe0*/  STG.E.U8 desc[UR48][R136.64], R44 ;  /* 0x0000002c88007986 */ /* 0x000fe2000c101130 */
[----:B------:R-:W-:-:S02]  /*11ff0*/  PRMT R5, R7, 0x7771, RZ ;  /* 0x0000777107057816 */ /* 0x000fc400000000ff */
[----:B------:R-:W-:Y:S01]  /*12000*/  PRMT R27, R4, 0x7773, RZ ;  /* 0x00007773041b7816 */ /* 0x000fe200000000ff */
[----:B------:R-:W-:Y:S01]  /*12010*/  STG.E.U8 desc[UR48][R138.64], R42 ;  /* 0x0000002a8a007986 */ /* 0x000fe2000c101130 */
[C---:B------:R-:W-:Y:S02]  /*12020*/  PRMT R19, R6.reuse, 0x7772, RZ ;  /* 0x0000777206137816 */ /* 0x040fe400000000ff */
[----:B------:R-:W-:Y:S01]  /*12030*/  PRMT R17, R6, 0x7773, RZ ;  /* 0x0000777306117816 */ /* 0x000fe200000000ff */
[----:B------:R-:W-:Y:S04]  /*12040*/  STG.E.U8 desc[UR48][R140.64], R61 ;  /* 0x0000003d8c007986 */ /* 0x000fe8000c101130 */
[----:B------:R-:W-:Y:S04]  /*12050*/  STG.E.U8 desc[UR48][R142.64], R59 ;  /* 0x0000003b8e007986 */ /* 0x000fe8000c101130 */
[----:B------:R0:W-:Y:S04]  /*12060*/  STG.E.U8 desc[UR48][R144.64], R15 ;  /* 0x0000000f90007986 */ /* 0x0001e8000c101130 */
[----:B------:R-:W-:Y:S04]  /*12070*/  STG.E.U8 desc[UR48][R146.64], R57 ;  /* 0x0000003992007986 */ /* 0x000fe8000c101130 */
[----:B------:R-:W-:Y:S04]  /*12080*/  STG.E.U8 desc[UR48][R148.64], R36 ;  /* 0x0000002494007986 */ /* 0x000fe8000c101130 */
[----:B------:R-:W-:Y:S01]  /*12090*/  STG.E.U8 desc[UR48][R150.64], R34 ;  /* 0x0000002296007986 */ /* 0x000fe2000c101130 */
[----:B0-----:R-:W-:-:S03]  /*120a0*/  PRMT R15, R7, 0x7772, RZ ;  /* 0x00007772070f7816 */ /* 0x001fc600000000ff */
[----:B------:R-:W-:Y:S04]  /*120b0*/  STG.E.U8 desc[UR48][R152.64], R40 ;  /* 0x0000002898007986 */ /* 0x000fe8000c101130 */
[----:B------:R0:W-:Y:S04]  /*120c0*/  STG.E.U8 desc[UR48][R154.64], R12 ;  /* 0x0000000c9a007986 */ /* 0x0001e8000c101130 */
[----:B------:R1:W-:Y:S04]  /*120d0*/  STG.E.U8 desc[UR48][R156.64], R13 ;  /* 0x0000000d9c007986 */ /* 0x0003e8000c101130 */
[----:B------:R2:W-:Y:S04]  /*120e0*/  STG.E.U8 desc[UR48][R158.64], R31 ;  /* 0x0000001f9e007986 */ /* 0x0005e8000c101130 */
[----:B------:R-:W-:Y:S01]  /*120f0*/  STG.E.U8 desc[UR48][R160.64], R55 ;  /* 0x00000037a0007986 */ /* 0x000fe2000c101130 */
[----:B0-----:R-:W-:-:S03]  /*12100*/  IMAD.SHL.U32 R12, R234, 0x2, RZ ;  /* 0x00000002ea0c7824 */ /* 0x001fc600078e00ff */
[----:B------:R0:W-:Y:S01]  /*12110*/  STG.E.U8 desc[UR48][R162.64], R29 ;  /* 0x0000001da2007986 */ /* 0x0001e2000c101130 */
[C---:B-1----:R-:W-:Y:S02]  /*12120*/  PRMT R13, R7.reuse, 0x7773, RZ ;  /* 0x00007773070d7816 */ /* 0x042fe400000000ff */
[----:B------:R-:W-:Y:S01]  /*12130*/  PRMT R7, R7, 0x7770, RZ ;  /* 0x0000777007077816 */ /* 0x000fe200000000ff */
[----:B------:R-:W-:Y:S01]  /*12140*/  STG.E.U8 desc[UR48][R164.64], R56 ;  /* 0x00000038a4007986 */ /* 0x000fe2000c101130 */
[----:B--2---:R-:W-:-:S03]  /*12150*/  PRMT R31, R6, 0x7770, RZ ;  /* 0x00007770061f7816 */ /* 0x004fc600000000ff */
[----:B------:R-:W-:Y:S04]  /*12160*/  STG.E.U8 desc[UR48][R166.64], R54 ;  /* 0x00000036a6007986 */ /* 0x000fe8000c101130 */
[----:B------:R-:W-:Y:S01]  /*12170*/  STG.E.U8 desc[UR48][R168.64], R52 ;  /* 0x00000034a8007986 */ /* 0x000fe2000c101130 */
[----:B0-----:R-:W-:Y:S02]  /*12180*/  PRMT R29, R4, 0x7772, RZ ;  /* 0x00007772041d7816 */ /* 0x001fe400000000ff */
[----:B------:R-:W-:Y:S01]  /*12190*/  FSEL R4, R229, -INF , P3 ;  /* 0xff800000e5047808 */ /* 0x000fe20001800000 */
[----:B------:R-:W-:Y:S04]  /*121a0*/  STG.E.U8 desc[UR48][R170.64], R50 ;  /* 0x00000032aa007986 */ /* 0x000fe8000c101130 */
        /* <DEDUP_REMOVED lines=14> */
[----:B0-----:R-:W-:-:S03]  /*12290*/  PRMT R25, R6, 0x7771, RZ ;  /* 0x0000777106197816 */ /* 0x001fc600000000ff */
[----:B------:R-:W-:Y:S01]  /*122a0*/  STG.E.U8 desc[UR48][R200.64], R39 ;  /* 0x00000027c8007986 */ /* 0x000fe2000c101130 */
[----:B------:R-:W-:Y:S01]  /*122b0*/  FFMA R6, R4, 0.69314718246459960938, R11 ;  /* 0x3f31721804067823 */ /* 0x000fe2000000000b */
[----:B------:R-:W-:Y:S01]  /*122c0*/  FFMA R4, R227, 0.69314718246459960938, R10 ;  /* 0x3f317218e3047823 */ /* 0x000fe2000000000a */
[----:B------:R-:W-:Y:S01]  /*122d0*/  LOP3.LUT R10, R12, 0xf8, RZ, 0xc0, !PT ;  /* 0x000000f80c0a7812 */ /* 0x000fe200078ec0ff */
[----:B------:R-:W-:Y:S04]  /*122e0*/  STG.E.U8 desc[UR48][R202.64], R37 ;  /* 0x00000025ca007986 */ /* 0x000fe8000c101130 */
[----:B------:R-:W-:Y:S04]  /*122f0*/  STG.E.U8 desc[UR48][R204.64], R31 ;  /* 0x0000001fcc007986 */ /* 0x000fe8000c101130 */
[----:B------:R-:W-:Y:S04]  /*12300*/  STG.E.U8 desc[UR48][R206.64], R25 ;  /* 0x00000019ce007986 */ /* 0x000fe8000c101130 */
[----:B------:R0:W-:Y:S04]  /*12310*/  STG.E.U8 desc[UR48][R208.64], R7 ;  /* 0x00000007d0007986 */ /* 0x0001e8000c101130 */
[----:B------:R1:W-:Y:S04]  /*12320*/  STG.E.U8 desc[UR48][R210.64], R5 ;  /* 0x00000005d2007986 */ /* 0x0003e8000c101130 */
[----:B------:R-:W-:Y:S04]  /*12330*/  STG.E.U8 desc[UR48][R212.64], R29 ;  /* 0x0000001dd4007986 */ /* 0x000fe8000c101130 */
[----:B------:R-:W-:Y:S01]  /*12340*/  STG.E.U8 desc[UR48][R214.64], R27 ;  /* 0x0000001bd6007986 */ /* 0x000fe2000c101130 */
[----:B0-----:R-:W-:Y:S01]  /*12350*/  FFMA R7, R228, 0.69314718246459960938, R9 ;  /* 0x3f317218e4077823 */ /* 0x001fe20000000009 */
[----:B------:R-:W-:-:S02]  /*12360*/  IMAD.SHL.U32 R9, R232, 0x4, RZ ;  /* 0x00000004e8097824 */ /* 0x000fc400078e00ff */
[----:B------:R-:W-:Y:S01]  /*12370*/  STG.E.U8 desc[UR48][R216.64], R23 ;  /* 0x00000017d8007986 */ /* 0x000fe2000c101130 */
[----:B-1----:R-:W-:-:S03]  /*12380*/  FSEL R5, R226, -INF , P0 ;  /* 0xff800000e2057808 */ /* 0x002fc60000000000 */
[----:B------:R-:W-:Y:S02]  /*12390*/  STG.E.U8 desc[UR48][R218.64], R21 ;  /* 0x00000015da007986 */ /* 0x000fe4000c101130 */
[----:B------:R-:W-:Y:S01]  /*123a0*/  FFMA R5, R5, 0.69314718246459960938, R8 ;  /* 0x3f31721805057823 */ /* 0x000fe20000000008 */
[----:B------:R-:W-:Y:S01]  /*123b0*/  IMAD.HI R8, R232, 0x4, RZ ;  /* 0x00000004e8087827 */ /* 0x000fe200078e02ff */
[----:B------:R-:W-:Y:S04]  /*123c0*/  STG.E.U8 desc[UR48][R220.64], R19 ;  /* 0x00000013dc007986 */ /* 0x000fe8000c101130 */
[----:B------:R-:W-:Y:S04]  /*123d0*/  STG.E.U8 desc[UR48][R222.64], R17 ;  /* 0x00000011de007986 */ /* 0x000fe8000c101130 */
[----:B------:R0:W-:Y:S04]  /*123e0*/  STG.E.U8 desc[UR48][R224.64], R15 ;  /* 0x0000000fe0007986 */ /* 0x0001e8000c101130 */
[----:B------:R1:W-:Y:S01]  /*123f0*/  STG.E.U8 desc[UR48][R2.64], R13 ;  /* 0x0000000d02007986 */ /* 0x0003e2000c101130 */
[----:B------:R-:W-:Y:S08]  /*12400*/  BAR.SYNC.DEFER_BLOCKING 0x0 ;  /* 0x0000000000007b1d */ /* 0x000ff00000010000 */
[----:B0-----:R-:W1:Y:S01]  /*12410*/  LDC.64 R14, c[0x0][0x230] ;  /* 0x00008c00ff0e7b82 */ /* 0x001e620000000a00 */
[----:B------:R-:W-:Y:S04]  /*12420*/  STS.64 [R10+UR45], R6 ;  /* 0x000000060a007988 */ /* 0x000fe80008000a2d */
[----:B------:R-:W-:Y:S03]  /*12430*/  STS.64 [R10+UR45+0x100], R4 ;  /* 0x000100040a007988 */ /* 0x000fe60008000a2d */
[----:B------:R-:W-:Y:S01]  /*12440*/  BAR.SYNC.DEFER_BLOCKING 0x0 ;  /* 0x0000000000007b1d */ /* 0x000fe20000010000 */
[----:B-1----:R-:W-:-:S04]  /*12450*/  IADD3 R2, P0, P1, R9, UR6, R14 ;  /* 0x0000000609027c10 */ /* 0x002fc8000f91e00e */
[----:B------:R-:W-:Y:S01]  /*12460*/  IADD3.X R3, R8, UR5, R15, P0, P1 ;  /* 0x0000000508037c10 */ /* 0x000fe200087e240f */
[----:B------:R-:W0:Y:S04]  /*12470*/  LDS R11, [R0] ;  /* 0x00000000000b7984 */ /* 0x000e280000000800 */
[----:B0-----:R-:W-:Y:S01]  /*12480*/  STG.E desc[UR48][R2.64], R11 ;  /* 0x0000000b02007986 */ /* 0x001fe2000c101930 */
[----:B------:R-:W-:Y:S05]  /*12490*/  EXIT ;  /* 0x000000000000794d */ /* 0x000fea0003800000 */
.L_x_2:
[----:B------:R-:W-:-:S00]  /*124a0*/  BRA `(.L_x_2) ;  /* 0xfffffffc00fc7947 */ /* 0x000fc0000383ffff */
[----:B------:R-:W-:-:S00]  /*124b0*/  NOP ;  /* 0x0000000000007918 */ /* 0x000fc00000000000 */
        /* <DEDUP_REMOVED lines=12> */
.L_x_3:


//--------------------- .nv.global.init           --------------------------
	.section	.nv.global.init,"aw",@progbits
.nv.global.init:
	.type		_$_str,@object
	.size		_$_str,(.L_0 - _$_str)
_$_str:
        /*0000*/ 	.byte	0x5f, 0x5f, 0x43, 0x55, 0x44, 0x41, 0x5f, 0x46, 0x54, 0x5a, 0x00
.L_0:


//--------------------- .nv.shared.attn_fwd       --------------------------
	.section	.nv.shared.attn_fwd,"aw",@nobits
	.sectionflags	@""
	.align	16
	.zero		1024


//--------------------- .nv.shared.reserved.0     --------------------------
	.section	.nv.shared.reserved.0,"aw",@nobits
	.weak		__nv_reservedSMEM_offset_0_alias
	.size		__nv_reservedSMEM_offset_0_alias, 0, 0
	.other		__nv_reservedSMEM_offset_0_alias,@"STO_CUDA_RESERVED_SHARED STV_DEFAULT"
__nv_reservedSMEM_offset_0_alias:
	.zero		0


//--------------------- .nv.constant0.attn_fwd    --------------------------
	.section	.nv.constant0.attn_fwd,"a",@progbits
	.sectionflags	@""
	.align	4
.nv.constant0.attn_fwd:
	.zero		664


//--------------------- SYMBOLS --------------------------

	.type		.nv.reservedSmem.offset0,@object
	.size		.nv.reservedSmem.offset0,0x4
